# CuTe-DSL kernel — source=fa4 family=fa4_mla_sm100
# config = {"dtype": "Float16", "causal": false, "topk_gather": false}


// ===== COMPILED SASS (sm_100a) =====

	.target	sm_100a

	.elftype	@"ET_EXEC"


//--------------------- .note.nv.tkinfo           --------------------------
	.section	.note.nv.tkinfo,"",@"SHT_NOTE"
	.sectionflags	@"SHF_NOTE_NV_TKINFO"
	.tkinfo
        /*0018*/ 	.word	0x00000081
        /*0030*/ 	.string	""
        /*0030*/ 	.string	"ptxas"
        /*0030*/ 	.string	"Cuda compilation tools, release 12.9, V12.9.83"
        /*0030*/ 	.string	"Build system must define TOOLS_VERSION_EXTENDED"
        /*0030*/ 	.string	"-O 3 -arch sm_100a "



//--------------------- .note.nv.cuver            --------------------------
	.section	.note.nv.cuver,"",@"SHT_NOTE"
	.sectionflags	@"SHF_NOTE_NV_CUVER"
        /*0018*/ 	.short	0x0001
        /*001a*/ 	.short	0x0064
        /*001c*/ 	.short	0x0001
        /*001e*/ 	.short	0x0000
        /*0020*/ 	.short	0x0001
        /*0022*/ 	.short	0x0000


//--------------------- .nv.info                  --------------------------
	.section	.nv.info,"",@"SHT_CUDA_INFO"
	.align	4


	//----- nvinfo : EIATTR_REGCOUNT
	.align		4
        /*0000*/ 	.byte	0x04, 0x2f
        /*0002*/ 	.short	(.L_6 - .L_5)
	.align		4
.L_5:
        /*0004*/ 	.word	index@(kernel_cutlass_kernel_flash_attncuteflash_fwd_mla_sm100FlashAttentionMLAForwardSm100_object_at__tensor0000o64811101213_tensor0000o256811101213_tensor0000o256811101213_tensor000o6411110012_0)
        /*0008*/ 	.word	0x000000a8


	//----- nvinfo : EIATTR_FRAME_SIZE
	.align		4
.L_6:
        /*000c*/ 	.byte	0x04, 0x11
        /*000e*/ 	.short	(.L_8 - .L_7)
	.align		4
.L_7:
        /*0010*/ 	.word	index@($__internal_2_$__cuda_sm10x_tcgen05_guardrail_trap_unallocated_columns_being_dealloced)
        /*0014*/ 	.word	0x00000080


	//----- nvinfo : EIATTR_FRAME_SIZE
	.align		4
.L_8:
        /*0018*/ 	.byte	0x04, 0x11
        /*001a*/ 	.short	(.L_10 - .L_9)
	.align		4
.L_9:
        /*001c*/ 	.word	index@($__internal_1_$__cuda_sm10x_tcgen05_guardrail_trap_phase_invalid_during_alloc)
        /*0020*/ 	.word	0x00000080


	//----- nvinfo : EIATTR_FRAME_SIZE
	.align		4
.L_10:
        /*0024*/ 	.byte	0x04, 0x11
        /*0026*/ 	.short	(.L_12 - .L_11)
	.align		4
.L_11:
        /*0028*/ 	.word	index@($__internal_0_$__cuda_sm10x_tcgen05_guardrail_trap_col_being_dealloced_not_returned_by_alloc)
        /*002c*/ 	.word	0x00000080


	//----- nvinfo : EIATTR_FRAME_SIZE
	.align		4
.L_12:
        /*0030*/ 	.byte	0x04, 0x11
        /*0032*/ 	.short	(.L_14 - .L_13)
	.align		4
.L_13:
        /*0034*/ 	.word	index@(kernel_cutlass_kernel_flash_attncuteflash_fwd_mla_sm100FlashAttentionMLAForwardSm100_object_at__tensor0000o64811101213_tensor0000o256811101213_tensor0000o256811101213_tensor000o6411110012_0)
        /*0038*/ 	.word	0x00000080


	//----- nvinfo : EIATTR_MIN_STACK_SIZE
	.align		4
.L_14:
        /*003c*/ 	.byte	0x04, 0x12
        /*003e*/ 	.short	(.L_16 - .L_15)
	.align		4
.L_15:
        /*0040*/ 	.word	index@(kernel_cutlass_kernel_flash_attncuteflash_fwd_mla_sm100FlashAttentionMLAForwardSm100_object_at__tensor0000o64811101213_tensor0000o256811101213_tensor0000o256811101213_tensor000o6411110012_0)
        /*0044*/ 	.word	0x00000080
.L_16:


//--------------------- .nv.info.kernel_cutlass_kernel_flash_attncuteflash_fwd_mla_sm100FlashAttentionMLAForwardSm100_object_at__tensor0000o64811101213_tensor0000o256811101213_tensor0000o256811101213_tensor000o6411110012_0 --------------------------
	.section	.nv.info.kernel_cutlass_kernel_flash_attncuteflash_fwd_mla_sm100FlashAttentionMLAForwardSm100_object_at__tensor0000o64811101213_tensor0000o256811101213_tensor0000o256811101213_tensor000o6411110012_0,"",@"SHT_CUDA_INFO"
	.sectionflags	@""
	.align	4


	//----- nvinfo : EIATTR_CUDA_API_VERSION
	.align		4
        /*0000*/ 	.byte	0x04, 0x37
        /*0002*/ 	.short	(.L_18 - .L_17)
.L_17:
        /*0004*/ 	.word	0x00000081


	//----- nvinfo : EIATTR_KPARAM_INFO
	.align		4
.L_18:
        /*0008*/ 	.byte	0x04, 0x17
        /*000a*/ 	.short	(.L_20 - .L_19)
.L_19:
        /*000c*/ 	.word	0x00000000
        /*0010*/ 	.short	0x0021
        /*0012*/ 	.short	0x0558
        /*0014*/ 	.byte	0x00, 0xf0, 0x31, 0x00


	//----- nvinfo : EIATTR_KPARAM_INFO
	.align		4
.L_20:
        /*0018*/ 	.byte	0x04, 0x17
        /*001a*/ 	.short	(.L_22 - .L_21)
.L_21:
        /*001c*/ 	.word	0x00000000
        /*0020*/ 	.short	0x0020
        /*0022*/ 	.short	0x0554
        /*0024*/ 	.byte	0x00, 0xf0, 0x11, 0x00


	//----- nvinfo : EIATTR_KPARAM_INFO
	.align		4
.L_22:
        /*0028*/ 	.byte	0x04, 0x17
        /*002a*/ 	.short	(.L_24 - .L_23)
.L_23:
        /*002c*/ 	.word	0x00000000
        /*0030*/ 	.short	0x001f
        /*0032*/ 	.short	0x0548
        /*0034*/ 	.byte	0x00, 0xf0, 0x31, 0x00


	//----- nvinfo : EIATTR_KPARAM_INFO
	.align		4
.L_24:
        /*0038*/ 	.byte	0x04, 0x17
        /*003a*/ 	.short	(.L_26 - .L_25)
.L_25:
        /*003c*/ 	.word	0x00000000
        /*0040*/ 	.short	0x001e
        /*0042*/ 	.short	0x053c
        /*0044*/ 	.byte	0x00, 0xf0, 0x31, 0x00


	//----- nvinfo : EIATTR_KPARAM_INFO
	.align		4
.L_26:
        /*0048*/ 	.byte	0x04, 0x17
        /*004a*/ 	.short	(.L_28 - .L_27)
.L_27:
        /*004c*/ 	.word	0x00000000
        /*0050*/ 	.short	0x001d
        /*0052*/ 	.short	0x0530
        /*0054*/ 	.byte	0x00, 0xf0, 0x31, 0x00


	//----- nvinfo : EIATTR_KPARAM_INFO
	.align		4
.L_28:
        /*0058*/ 	.byte	0x04, 0x17
        /*005a*/ 	.short	(.L_30 - .L_29)
.L_29:
        /*005c*/ 	.word	0x00000000
        /*0060*/ 	.short	0x001c
        /*0062*/ 	.short	0x0524
        /*0064*/ 	.byte	0x00, 0xf0, 0x31, 0x00


	//----- nvinfo : EIATTR_KPARAM_INFO
	.align		4
.L_30:
        /*0068*/ 	.byte	0x04, 0x17
        /*006a*/ 	.short	(.L_32 - .L_31)
.L_31:
        /*006c*/ 	.word	0x00000000
        /*0070*/ 	.short	0x001b
        /*0072*/ 	.short	0x0520
        /*0074*/ 	.byte	0x00, 0xf0, 0x11, 0x00


	//----- nvinfo : EIATTR_KPARAM_INFO
	.align		4
.L_32:
        /*0078*/ 	.byte	0x04, 0x17
        /*007a*/ 	.short	(.L_34 - .L_33)
.L_33:
        /*007c*/ 	.word	0x00000000
        /*0080*/ 	.short	0x001a
        /*0082*/ 	.short	0x051c
        /*0084*/ 	.byte	0x00, 0xf0, 0x11, 0x00


	//----- nvinfo : EIATTR_KPARAM_INFO
	.align		4
.L_34:
        /*0088*/ 	.byte	0x04, 0x17
        /*008a*/ 	.short	(.L_36 - .L_35)
.L_35:
        /*008c*/ 	.word	0x00000000
        /*0090*/ 	.short	0x0019
        /*0092*/ 	.short	0x0518
        /*0094*/ 	.byte	0x00, 0xf0, 0x11, 0x00


	//----- nvinfo : EIATTR_KPARAM_INFO
	.align		4
.L_36:
        /*0098*/ 	.byte	0x04, 0x17
        /*009a*/ 	.short	(.L_38 - .L_37)
.L_37:
        /*009c*/ 	.word	0x00000000
        /*00a0*/ 	.short	0x0018
        /*00a2*/ 	.short	0x0514
        /*00a4*/ 	.byte	0x00, 0xf0, 0x11, 0x00


	//----- nvinfo : EIATTR_KPARAM_INFO
	.align		4
.L_38:
        /*00a8*/ 	.byte	0x04, 0x17
        /*00aa*/ 	.short	(.L_40 - .L_39)
.L_39:
        /*00ac*/ 	.word	0x00000000
        /*00b0*/ 	.short	0x0017
        /*00b2*/ 	.short	0x0510
        /*00b4*/ 	.byte	0x00, 0xf0, 0x11, 0x00


	//----- nvinfo : EIATTR_KPARAM_INFO
	.align		4
.L_40:
        /*00b8*/ 	.byte	0x04, 0x17
        /*00ba*/ 	.short	(.L_42 - .L_41)
.L_41:
        /*00bc*/ 	.word	0x00000000
        /*00c0*/ 	.short	0x0016
        /*00c2*/ 	.short	0x050c
        /*00c4*/ 	.byte	0x00, 0xf0, 0x11, 0x00


	//----- nvinfo : EIATTR_KPARAM_INFO
	.align		4
.L_42:
        /*00c8*/ 	.byte	0x04, 0x17
        /*00ca*/ 	.short	(.L_44 - .L_43)
.L_43:
        /*00cc*/ 	.word	0x00000000
        /*00d0*/ 	.short	0x0015
        /*00d2*/ 	.short	0x0506
        /*00d4*/ 	.byte	0x00, 0xf0, 0x0d, 0x00


	//----- nvinfo : EIATTR_KPARAM_INFO
	.align		4
.L_44:
        /*00d8*/ 	.byte	0x04, 0x17
        /*00da*/ 	.short	(.L_46 - .L_45)
.L_45:
        /*00dc*/ 	.word	0x00000000
        /*00e0*/ 	.short	0x0014
        /*00e2*/ 	.short	0x0503
        /*00e4*/ 	.byte	0x00, 0xf0, 0x0d, 0x00


	//----- nvinfo : EIATTR_KPARAM_INFO
	.align		4
.L_46:
        /*00e8*/ 	.byte	0x04, 0x17
        /*00ea*/ 	.short	(.L_48 - .L_47)
.L_47:
        /*00ec*/ 	.word	0x00000000
        /*00f0*/ 	.short	0x0013
        /*00f2*/ 	.short	0x0500
        /*00f4*/ 	.byte	0x00, 0xf0, 0x0d, 0x00


	//----- nvinfo : EIATTR_KPARAM_INFO
	.align		4
.L_48:
        /*00f8*/ 	.byte	0x04, 0x17
        /*00fa*/ 	.short	(.L_50 - .L_49)
.L_49:
        /*00fc*/ 	.word	0x00000000
        /*0100*/ 	.short	0x0012
        /*0102*/ 	.short	0x0480
        /*0104*/ 	.byte	0x00, 0xf0, 0x01, 0x02


	//----- nvinfo : EIATTR_KPARAM_INFO
	.align		4
.L_50:
        /*0108*/ 	.byte	0x04, 0x17
        /*010a*/ 	.short	(.L_52 - .L_51)
.L_51:
        /*010c*/ 	.word	0x00000000
        /*0110*/ 	.short	0x0011
        /*0112*/ 	.short	0x0400
        /*0114*/ 	.byte	0x00, 0xf0, 0x01, 0x02


	//----- nvinfo : EIATTR_KPARAM_INFO
	.align		4
.L_52:
        /*0118*/ 	.byte	0x04, 0x17
        /*011a*/ 	.short	(.L_54 - .L_53)
.L_53:
        /*011c*/ 	.word	0x00000000
        /*0120*/ 	.short	0x0010
        /*0122*/ 	.short	0x0380
        /*0124*/ 	.byte	0x00, 0xf0, 0x01, 0x02


	//----- nvinfo : EIATTR_KPARAM_INFO
	.align		4
.L_54:
        /*0128*/ 	.byte	0x04, 0x17
        /*012a*/ 	.short	(.L_56 - .L_55)
.L_55:
        /*012c*/ 	.word	0x00000000
        /*0130*/ 	.short	0x000f
        /*0132*/ 	.short	0x0300
        /*0134*/ 	.byte	0x00, 0xf0, 0x01, 0x02


	//----- nvinfo : EIATTR_KPARAM_INFO
	.align		4
.L_56:
        /*0138*/ 	.byte	0x04, 0x17
        /*013a*/ 	.short	(.L_58 - .L_57)
.L_57:
        /*013c*/ 	.word	0x00000000
        /*0140*/ 	.short	0x000e
        /*0142*/ 	.short	0x0280
        /*0144*/ 	.byte	0x00, 0xf0, 0x01, 0x02


	//----- nvinfo : EIATTR_KPARAM_INFO
	.align		4
.L_58:
        /*0148*/ 	.byte	0x04, 0x17
        /*014a*/ 	.short	(.L_60 - .L_59)
.L_59:
        /*014c*/ 	.word	0x00000000
        /*0150*/ 	.short	0x000d
        /*0152*/ 	.short	0x0200
        /*0154*/ 	.byte	0x00, 0xf0, 0x01, 0x02


	//----- nvinfo : EIATTR_KPARAM_INFO
	.align		4
.L_60:
        /*0158*/ 	.byte	0x04, 0x17
        /*015a*/ 	.short	(.L_62 - .L_61)
.L_61:
        /*015c*/ 	.word	0x00000000
        /*0160*/ 	.short	0x000c
        /*0162*/ 	.short	0x0180
        /*0164*/ 	.byte	0x00, 0xf0, 0x01, 0x02


	//----- nvinfo : EIATTR_KPARAM_INFO
	.align		4
.L_62:
        /*0168*/ 	.byte	0x04, 0x17
        /*016a*/ 	.short	(.L_64 - .L_63)
.L_63:
        /*016c*/ 	.word	0x00000000
        /*0170*/ 	.short	0x000b
        /*0172*/ 	.short	0x0100
        /*0174*/ 	.byte	0x00, 0xf0, 0x01, 0x02


	//----- nvinfo : EIATTR_KPARAM_INFO
	.align		4
.L_64:
        /*0178*/ 	.byte	0x04, 0x17
        /*017a*/ 	.short	(.L_66 - .L_65)
.L_65:
        /*017c*/ 	.word	0x00000000
        /*0180*/ 	.short	0x000a
        /*0182*/ 	.short	0x0080
        /*0184*/ 	.byte	0x00, 0xf0, 0x01, 0x02


	//----- nvinfo : EIATTR_KPARAM_INFO
	.align		4
.L_66:
        /*0188*/ 	.byte	0x04, 0x17
        /*018a*/ 	.short	(.L_68 - .L_67)
.L_67:
        /*018c*/ 	.word	0x00000000
        /*0190*/ 	.short	0x0009
        /*0192*/ 	.short	0x0048
        /*0194*/ 	.byte	0x00, 0xf0, 0x81, 0x00


	//----- nvinfo : EIATTR_KPARAM_INFO
	.align		4
.L_68:
        /*0198*/ 	.byte	0x04, 0x17
        /*019a*/ 	.short	(.L_70 - .L_69)
.L_69:
        /*019c*/ 	.word	0x00000000
        /*01a0*/ 	.short	0x0008
        /*01a2*/ 	.short	0x0040
        /*01a4*/ 	.byte	0x00, 0xf0, 0x21, 0x00


	//----- nvinfo : EIATTR_KPARAM_INFO
	.align		4
.L_70:
        /*01a8*/ 	.byte	0x04, 0x17
        /*01aa*/ 	.short	(.L_72 - .L_71)
.L_71:
        /*01ac*/ 	.word	0x00000000
        /*01b0*/ 	.short	0x0007
        /*01b2*/ 	.short	0x0038
        /*01b4*/ 	.byte	0x00, 0xf0, 0x21, 0x00


	//----- nvinfo : EIATTR_KPARAM_INFO
	.align		4
.L_72:
        /*01b8*/ 	.byte	0x04, 0x17
        /*01ba*/ 	.short	(.L_74 - .L_73)
.L_73:
        /*01bc*/ 	.word	0x00000000
        /*01c0*/ 	.short	0x0006
        /*01c2*/ 	.short	0x0030
        /*01c4*/ 	.byte	0x00, 0xf0, 0x21, 0x00


	//----- nvinfo : EIATTR_KPARAM_INFO
	.align		4
.L_74:
        /*01c8*/ 	.byte	0x04, 0x17
        /*01ca*/ 	.short	(.L_76 - .L_75)
.L_75:
        /*01cc*/ 	.word	0x00000000
        /*01d0*/ 	.short	0x0005
        /*01d2*/ 	.short	0x0028
        /*01d4*/ 	.byte	0x00, 0xf0, 0x21, 0x00


	//----- nvinfo : EIATTR_KPARAM_INFO
	.align		4
.L_76:
        /*01d8*/ 	.byte	0x04, 0x17
        /*01da*/ 	.short	(.L_78 - .L_77)
.L_77:
        /*01dc*/ 	.word	0x00000000
        /*01e0*/ 	.short	0x0004
        /*01e2*/ 	.short	0x0020
        /*01e4*/ 	.byte	0x00, 0xf0, 0x21, 0x00


	//----- nvinfo : EIATTR_KPARAM_INFO
	.align		4
.L_78:
        /*01e8*/ 	.byte	0x04, 0x17
        /*01ea*/ 	.short	(.L_80 - .L_79)
.L_79:
        /*01ec*/ 	.word	0x00000000
        /*01f0*/ 	.short	0x0003
        /*01f2*/ 	.short	0x0018
        /*01f4*/ 	.byte	0x00, 0xf0, 0x21, 0x00


	//----- nvinfo : EIATTR_KPARAM_INFO
	.align		4
.L_80:
        /*01f8*/ 	.byte	0x04, 0x17
        /*01fa*/ 	.short	(.L_82 - .L_81)
.L_81:
        /*01fc*/ 	.word	0x00000000
        /*0200*/ 	.short	0x0002
        /*0202*/ 	.short	0x0010
        /*0204*/ 	.byte	0x00, 0xf0, 0x21, 0x00


	//----- nvinfo : EIATTR_KPARAM_INFO
	.align		4
.L_82:
        /*0208*/ 	.byte	0x04, 0x17
        /*020a*/ 	.short	(.L_84 - .L_83)
.L_83:
        /*020c*/ 	.word	0x00000000
        /*0210*/ 	.short	0x0001
        /*0212*/ 	.short	0x0008
        /*0214*/ 	.byte	0x00, 0xf0, 0x21, 0x00


	//----- nvinfo : EIATTR_KPARAM_INFO
	.align		4
.L_84:
        /*0218*/ 	.byte	0x04, 0x17
        /*021a*/ 	.short	(.L_86 - .L_85)
.L_85:
        /*021c*/ 	.word	0x00000000
        /*0220*/ 	.short	0x0000
        /*0222*/ 	.short	0x0000
        /*0224*/ 	.byte	0x00, 0xf0, 0x21, 0x00


	//----- nvinfo : EIATTR_AT_ENTRY_FRAGMENTS
	.align		4
.L_86:
        /*0228*/ 	.byte	0x04, 0x4f
        /*022a*/ 	.short	(.L_88 - .L_87)


	//   ....[0]....
.L_87:
        /*022c*/ 	.word	0x00000004


	//   ....[1]....
        /*0230*/ 	.word	0x00000005


	//----- nvinfo : EIATTR_RESERVED_SMEM_USED
	.align		4
.L_88:
        /*0234*/ 	.byte	0x01, 0x41
	.zero		2


	//----- nvinfo : EIATTR_SPARSE_MMA_MASK
	.align		4
        /*0238*/ 	.byte	0x03, 0x50
        /*023a*/ 	.short	0x0000


	//----- nvinfo : EIATTR_TCGEN05_2CTA_USED
	.align		4
        /*023c*/ 	.byte	0x01, 0x52
	.zero		2


	//----- nvinfo : EIATTR_MAXREG_COUNT
	.align		4
        /*0240*/ 	.byte	0x03, 0x1b
        /*0242*/ 	.short	0x00a8


	//----- nvinfo : EIATTR_NUM_BARRIERS
	.align		4
        /*0244*/ 	.byte	0x02, 0x4c
        /*0246*/ 	.byte	0x07
	.zero		1


	//----- nvinfo : EIATTR_ANNOTATIONS
	.align		4
        /*0248*/ 	.byte	0x04, 0x55
        /*024a*/ 	.short	(.L_90 - .L_89)


	//   ....[0]....
.L_89:
        /*024c*/ 	.word	0x00000001
        /*0250*/ 	.byte	0x40, 0x00, 0x00, 0x00, 0x01, 0x00, 0x00, 0x00, 0x30, 0x06, 0x00, 0x00, 0x01, 0x00, 0x00, 0x00
        /* <DEDUP_REMOVED lines=73> */
        /*06f0*/ 	.byte	0xc0, 0x89, 0x01, 0x00


	//----- nvinfo : EIATTR_INT_WARP_WIDE_INSTR_OFFSETS
	.align		4
.L_90:
        /*06f4*/ 	.byte	0x04, 0x31
        /*06f6*/ 	.short	(.L_92 - .L_91)


	//   ....[0]....
.L_91:
        /*06f8*/ 	.word	0x00012120


	//   ....[1]....
        /*06fc*/ 	.word	0x00012160


	//----- nvinfo : EIATTR_COOP_GROUP_MASK_REGIDS
	.align		4
.L_92:
        /*0700*/ 	.byte	0x04, 0x29
        /*0702*/ 	.short	(.L_94 - .L_93)


	//   ....[0]....
.L_93:
        /*0704*/ 	.word	0xffffffff


	//   ....[1]....
        /*0708*/ 	.word	0xffffffff


	//   ....[2]....
        /*070c*/ 	.word	0xffffffff


	//   ....[3]....
        /*0710*/ 	.word	0xffffffff


	//   ....[4]....
        /*0714*/ 	.word	0xffffffff


	//   ....[5]....
        /*0718*/ 	.word	0xffffffff


	//   ....[6]....
        /*071c*/ 	.word	0xffffffff


	//----- nvinfo : EIATTR_COOP_GROUP_INSTR_OFFSETS
	.align		4
.L_94:
        /*0720*/ 	.byte	0x04, 0x28
        /*0722*/ 	.short	(.L_96 - .L_95)


	//   ....[0]....
.L_95:
        /*0724*/ 	.word	0x00000ae0


	//   ....[1]....
        /*0728*/ 	.word	0x00000c60


	//   ....[2]....
        /*072c*/ 	.word	0x000079e0


	//   ....[3]....
        /*0730*/ 	.word	0x00007fd0


	//   ....[4]....
        /*0734*/ 	.word	0x00011fb0


	//   ....[5]....
        /*0738*/ 	.word	0x00012220


	//   ....[6]....
        /*073c*/ 	.word	0x00018df0


	//----- nvinfo : EIATTR_VRC_CTA_INIT_COUNT
	.align		4
.L_96:
        /*0740*/ 	.byte	0x02, 0x4a
        /*0742*/ 	.byte	0x80
	.zero		1


	//----- nvinfo : EIATTR_MBARRIER_INSTR_OFFSETS
	.align		4
        /*0744*/ 	.byte	0x04, 0x39
        /*0746*/ 	.short	(.L_98 - .L_97)


	//   ....[0]....
.L_97:
        /*0748*/ 	.word	0x00000130
        /*074c*/ 	.word	0x000000ff
        /*0750*/ 	.word	0x00000180
        /*0754*/ 	.short	0x0100
        /*0756*/ 	.byte	0x06
	.zero		1


	//   ....[1]....
        /*0758*/ 	.word	0x00000550
        /*075c*/ 	.word	0x000000ff
        /*0760*/ 	.word	0x00000000
        /*0764*/ 	.short	0x0100
        /*0766*/ 	.byte	0x06
	.zero		1


	//   ....[2]....
        /*0768*/ 	.word	0x00000560
        /*076c*/ 	.word	0x000000ff
        /*0770*/ 	.word	0x00000008
        /*0774*/ 	.short	0x0100
        /*0776*/ 	.byte	0x06
	.zero		1


	//   ....[3]....
        /*0778*/ 	.word	0x00000760
        /*077c*/ 	.word	0x000000ff
        /*0780*/ 	.word	0x00000020
        /*0784*/ 	.short	0x0100
        /*0786*/ 	.byte	0x04
	.zero		1


	//   ....[4]....
        /*0788*/ 	.word	0x00000770
        /*078c*/ 	.word	0x000000ff
        /*0790*/ 	.word	0x00000028
        /*0794*/ 	.short	0x0100
        /*0796*/ 	.byte	0x04
	.zero		1


	//   ....[5]....
        /*0798*/ 	.word	0x00000780
        /*079c*/ 	.word	0x000000ff
        /*07a0*/ 	.word	0x00000030
        /*07a4*/ 	.short	0x0100
        /*07a6*/ 	.byte	0x04
	.zero		1


	//   ....[6]....
        /*07a8*/ 	.word	0x00000790
        /*07ac*/ 	.word	0x000000ff
        /*07b0*/ 	.word	0x00000038
        /*07b4*/ 	.short	0x0100
        /*07b6*/ 	.byte	0x04
	.zero		1


	//   ....[7]....
        /*07b8*/ 	.word	0x000007a0
        /*07bc*/ 	.word	0x000000ff
        /*07c0*/ 	.word	0x00000080
        /*07c4*/ 	.short	0x0100
        /*07c6*/ 	.byte	0x04
	.zero		1


	//   ....[8]....
        /*07c8*/ 	.word	0x000007b0
        /*07cc*/ 	.word	0x000000ff
        /*07d0*/ 	.word	0x00000088
        /*07d4*/ 	.short	0x0100
        /*07d6*/ 	.byte	0x04
	.zero		1


	//   ....[9]....
        /*07d8*/ 	.word	0x000007c0
        /*07dc*/ 	.word	0x000000ff
        /*07e0*/ 	.word	0x00000090
        /*07e4*/ 	.short	0x0100
        /*07e6*/ 	.byte	0x04
	.zero		1


	//   ....[10]....
        /*07e8*/ 	.word	0x000007d0
        /*07ec*/ 	.word	0x000000ff
        /*07f0*/ 	.word	0x00000098
        /*07f4*/ 	.short	0x0100
        /*07f6*/ 	.byte	0x04
	.zero		1


	//   ....[11]....
        /*07f8*/ 	.word	0x00000910
        /*07fc*/ 	.word	0x000000ff
        /*0800*/ 	.word	0x000000a0
        /*0804*/ 	.short	0x0100
        /*0806*/ 	.byte	0x04
	.zero		1


	//   ....[12]....
        /*0808*/ 	.word	0x00000920
        /*080c*/ 	.word	0x000000ff
        /*0810*/ 	.word	0x000000a8
        /*0814*/ 	.short	0x0100
        /*0816*/ 	.byte	0x04
	.zero		1


	//   ....[13]....
        /*0818*/ 	.word	0x00000930
        /*081c*/ 	.word	0x000000ff
        /*0820*/ 	.word	0x000000b0
        /*0824*/ 	.short	0x0100
        /*0826*/ 	.byte	0x04
	.zero		1


	//   ....[14]....
        /*0828*/ 	.word	0x00000940
        /*082c*/ 	.word	0x000000ff
        /*0830*/ 	.word	0x000000b8
        /*0834*/ 	.short	0x0100
        /*0836*/ 	.byte	0x04
	.zero		1


	//   ....[15]....
        /*0838*/ 	.word	0x00000950
        /*083c*/ 	.word	0x000000ff
        /*0840*/ 	.word	0x000000c0
        /*0844*/ 	.short	0x0100
        /*0846*/ 	.byte	0x04
	.zero		1


	//   ....[16]....
        /*0848*/ 	.word	0x00000960
        /*084c*/ 	.word	0x000000ff
        /*0850*/ 	.word	0x000000c8
        /*0854*/ 	.short	0x0100
        /*0856*/ 	.byte	0x04
	.zero		1


	//   ....[17]....
        /*0858*/ 	.word	0x00000970
        /*085c*/ 	.word	0x000000ff
        /*0860*/ 	.word	0x00000120
        /*0864*/ 	.short	0x0100
        /*0866*/ 	.byte	0x04
	.zero		1


	//   ....[18]....
        /*0868*/ 	.word	0x00000980
        /*086c*/ 	.word	0x000000ff
        /*0870*/ 	.word	0x00000128
        /*0874*/ 	.short	0x0100
        /*0876*/ 	.byte	0x04
	.zero		1


	//   ....[19]....
        /*0878*/ 	.word	0x00000990
        /*087c*/ 	.word	0x000000ff
        /*0880*/ 	.word	0x00000130
        /*0884*/ 	.short	0x0100
        /*0886*/ 	.byte	0x04
	.zero		1


	//   ....[20]....
        /*0888*/ 	.word	0x000009a0
        /*088c*/ 	.word	0x000000ff
        /*0890*/ 	.word	0x00000138
        /*0894*/ 	.short	0x0100
        /*0896*/ 	.byte	0x04
	.zero		1


	//   ....[21]....
        /*0898*/ 	.word	0x000009b0
        /*089c*/ 	.word	0x000000ff
        /*08a0*/ 	.word	0x00000010
        /*08a4*/ 	.short	0x0100
        /*08a6*/ 	.byte	0x04
	.zero		1


	//   ....[22]....
        /*08a8*/ 	.word	0x000009c0
        /*08ac*/ 	.word	0x000000ff
        /*08b0*/ 	.word	0x00000018
        /*08b4*/ 	.short	0x0100
        /*08b6*/ 	.byte	0x04
	.zero		1


	//   ....[23]....
        /*08b8*/ 	.word	0x000009d0
        /*08bc*/ 	.word	0x000000ff
        /*08c0*/ 	.word	0x00000040
        /*08c4*/ 	.short	0x0100
        /*08c6*/ 	.byte	0x04
	.zero		1


	//   ....[24]....
        /*08c8*/ 	.word	0x000009e0
        /*08cc*/ 	.word	0x000000ff
        /*08d0*/ 	.word	0x00000048
        /*08d4*/ 	.short	0x0100
        /*08d6*/ 	.byte	0x04
	.zero		1


	//   ....[25]....
        /*08d8*/ 	.word	0x000009f0
        /*08dc*/ 	.word	0x000000ff
        /*08e0*/ 	.word	0x00000050
        /*08e4*/ 	.short	0x0100
        /*08e6*/ 	.byte	0x04
	.zero		1


	//   ....[26]....
        /*08e8*/ 	.word	0x00000a00
        /*08ec*/ 	.word	0x000000ff
        /*08f0*/ 	.word	0x00000058
        /*08f4*/ 	.short	0x0100
        /*08f6*/ 	.byte	0x04
	.zero		1


	//   ....[27]....
        /*08f8*/ 	.word	0x00000a10
        /*08fc*/ 	.word	0x000000ff
        /*0900*/ 	.word	0x00000060
        /*0904*/ 	.short	0x0100
        /*0906*/ 	.byte	0x04
	.zero		1


	//   ....[28]....
        /*0908*/ 	.word	0x00000a20
        /*090c*/ 	.word	0x000000ff
        /*0910*/ 	.word	0x00000068
        /*0914*/ 	.short	0x0100
        /*0916*/ 	.byte	0x04
	.zero		1


	//   ....[29]....
        /*0918*/ 	.word	0x00000a30
        /*091c*/ 	.word	0x000000ff
        /*0920*/ 	.word	0x00000070
        /*0924*/ 	.short	0x0100
        /*0926*/ 	.byte	0x04
	.zero		1


	//   ....[30]....
        /*0928*/ 	.word	0x00000a40
        /*092c*/ 	.word	0x000000ff
        /*0930*/ 	.word	0x00000078
        /*0934*/ 	.short	0x0100
        /*0936*/ 	.byte	0x04
	.zero		1


	//   ....[31]....
        /*0938*/ 	.word	0x00000a50
        /*093c*/ 	.word	0x000000ff
        /*0940*/ 	.word	0x000001b0
        /*0944*/ 	.short	0x0100
        /*0946*/ 	.byte	0x04
	.zero		1


	//   ....[32]....
        /*0948*/ 	.word	0x00000c00
        /*094c*/ 	.word	0x000000ff
        /*0950*/ 	.word	0x00000190
        /*0954*/ 	.short	0x0100
        /*0956*/ 	.byte	0x04
	.zero		1


	//   ....[33]....
        /*0958*/ 	.word	0x00000c10
        /*095c*/ 	.word	0x000000ff
        /*0960*/ 	.word	0x00000198
        /*0964*/ 	.short	0x0100
        /*0966*/ 	.byte	0x04
	.zero		1


	//   ....[34]....
        /*0968*/ 	.word	0x00000dd0
        /*096c*/ 	.word	0x0000000a
        /*0970*/ 	.word	0x00000190
        /*0974*/ 	.short	0x010a
        /*0976*/ 	.byte	0xff
	.zero		1


	//   ....[35]....
        /*0978*/ 	.word	0x00000e30
        /*097c*/ 	.word	0x00000009
        /*0980*/ 	.word	0x00000000
        /*0984*/ 	.short	0x0101
        /*0986*/ 	.byte	0xff
	.zero		1


	//   ....[36]....
        /*0988*/ 	.word	0x00000f80
        /*098c*/ 	.word	0x000000ff
        /*0990*/ 	.word	0x00000198
        /*0994*/ 	.short	0x010a
        /*0996*/ 	.byte	0x04
	.zero		1


	//   ....[37]....
        /*0998*/ 	.word	0x00000fe0
        /*099c*/ 	.word	0x000000ff
        /*09a0*/ 	.word	0x00000190
        /*09a4*/ 	.short	0x010a
        /*09a6*/ 	.byte	0x04
	.zero		1


	//   ....[38]....
        /*09a8*/ 	.word	0x00001040
        /*09ac*/ 	.word	0x0000000b
        /*09b0*/ 	.word	0x00000000
        /*09b4*/ 	.short	0x0101
        /*09b6*/ 	.byte	0xff
	.zero		1


	//   ....[39]....
        /*09b8*/ 	.word	0x00001090
        /*09bc*/ 	.word	0x0000000a
        /*09c0*/ 	.word	0x00000198
        /*09c4*/ 	.short	0x010a
        /*09c6*/ 	.byte	0xff
	.zero		1


	//   ....[40]....
        /*09c8*/ 	.word	0x000010d0
        /*09cc*/ 	.word	0x0000000a
        /*09d0*/ 	.word	0x00000198
        /*09d4*/ 	.short	0x010a
        /*09d6*/ 	.byte	0xff
	.zero		1


	//   ....[41]....
        /*09d8*/ 	.word	0x00001180
        /*09dc*/ 	.word	0x0000000a
        /*09e0*/ 	.word	0x00000190
        /*09e4*/ 	.short	0x010a
        /*09e6*/ 	.byte	0xff
	.zero		1


	//   ....[42]....
        /*09e8*/ 	.word	0x000011e0
        /*09ec*/ 	.word	0x00000009
        /*09f0*/ 	.word	0x00000000
        /*09f4*/ 	.short	0x0101
        /*09f6*/ 	.byte	0xff
	.zero		1


	//   ....[43]....
        /*09f8*/ 	.word	0x00001810
        /*09fc*/ 	.word	0x0000000c
        /*0a00*/ 	.word	0x00000008
        /*0a04*/ 	.short	0x010a
        /*0a06*/ 	.byte	0xff
	.zero		1


	//   ....[44]....
        /*0a08*/ 	.word	0x000019e0
        /*0a0c*/ 	.word	0x0000000c
        /*0a10*/ 	.word	0x00000028
        /*0a14*/ 	.short	0x010a
        /*0a16*/ 	.byte	0xff
	.zero		1


	//   ....[45]....
        /*0a18*/ 	.word	0x00001e40
        /*0a1c*/ 	.word	0x0000000c
        /*0a20*/ 	.word	0x00000038
        /*0a24*/ 	.short	0x010a
        /*0a26*/ 	.byte	0xff
	.zero		1


	//   ....[46]....
        /*0a28*/ 	.word	0x000022a0
        /*0a2c*/ 	.word	0x0000000c
        /*0a30*/ 	.word	0x00000018
        /*0a34*/ 	.short	0x010a
        /*0a36*/ 	.byte	0xff
	.zero		1


	//   ....[47]....
        /*0a38*/ 	.word	0x00002450
        /*0a3c*/ 	.word	0x00000000
        /*0a40*/ 	.word	0x00000050
        /*0a44*/ 	.short	0x010a
        /*0a46*/ 	.byte	0xff
	.zero		1


	//   ....[48]....
        /*0a48*/ 	.word	0x00002980
        /*0a4c*/ 	.word	0x00000000
        /*0a50*/ 	.word	0x00000070
        /*0a54*/ 	.short	0x010a
        /*0a56*/ 	.byte	0xff
	.zero		1


	//   ....[49]....
        /*0a58*/ 	.word	0x00002f60
        /*0a5c*/ 	.word	0x0000000c
        /*0a60*/ 	.word	0x000001b0
        /*0a64*/ 	.short	0x010a
        /*0a66*/ 	.byte	0xff
	.zero		1


	//   ....[50]....
        /*0a68*/ 	.word	0x00003070
        /*0a6c*/ 	.word	0x0000000c
        /*0a70*/ 	.word	0x00000018
        /*0a74*/ 	.short	0x010a
        /*0a76*/ 	.byte	0xff
	.zero		1


	//   ....[51]....
        /*0a78*/ 	.word	0x00003280
        /*0a7c*/ 	.word	0x00000004
        /*0a80*/ 	.word	0x00000050
        /*0a84*/ 	.short	0x010a
        /*0a86*/ 	.byte	0xff
	.zero		1


	//   ....[52]....
        /*0a88*/ 	.word	0x000037b0
        /*0a8c*/ 	.word	0x00000000
        /*0a90*/ 	.word	0x00000070
        /*0a94*/ 	.short	0x010a
        /*0a96*/ 	.byte	0xff
	.zero		1


	//   ....[53]....
        /*0a98*/ 	.word	0x00003d60
        /*0a9c*/ 	.word	0x00000000
        /*0aa0*/ 	.word	0x00000050
        /*0aa4*/ 	.short	0x010a
        /*0aa6*/ 	.byte	0xff
	.zero		1


	//   ....[54]....
        /*0aa8*/ 	.word	0x000040c0
        /*0aac*/ 	.word	0x00000000
        /*0ab0*/ 	.word	0x00000070
        /*0ab4*/ 	.short	0x010a
        /*0ab6*/ 	.byte	0xff
	.zero		1


	//   ....[55]....
        /*0ab8*/ 	.word	0x000043b0
        /*0abc*/ 	.word	0x0000000c
        /*0ac0*/ 	.word	0x00000018
        /*0ac4*/ 	.short	0x010a
        /*0ac6*/ 	.byte	0xff
	.zero		1


	//   ....[56]....
        /*0ac8*/ 	.word	0x000045f0
        /*0acc*/ 	.word	0x00000000
        /*0ad0*/ 	.word	0x00000050
        /*0ad4*/ 	.short	0x010a
        /*0ad6*/ 	.byte	0xff
	.zero		1


	//   ....[57]....
        /*0ad8*/ 	.word	0x00004b80
        /*0adc*/ 	.word	0x00000000
        /*0ae0*/ 	.word	0x00000070
        /*0ae4*/ 	.short	0x010a
        /*0ae6*/ 	.byte	0xff
	.zero		1


	//   ....[58]....
        /*0ae8*/ 	.word	0x00005140
        /*0aec*/ 	.word	0x00000000
        /*0af0*/ 	.word	0x00000050
        /*0af4*/ 	.short	0x010a
        /*0af6*/ 	.byte	0xff
	.zero		1


	//   ....[59]....
        /*0af8*/ 	.word	0x000054f0
        /*0afc*/ 	.word	0x00000000
        /*0b00*/ 	.word	0x00000070
        /*0b04*/ 	.short	0x010a
        /*0b06*/ 	.byte	0xff
	.zero		1


	//   ....[60]....
        /*0b08*/ 	.word	0x00005890
        /*0b0c*/ 	.word	0x0000000c
        /*0b10*/ 	.word	0x00000018
        /*0b14*/ 	.short	0x010a
        /*0b16*/ 	.byte	0xff
	.zero		1


	//   ....[61]....
        /*0b18*/ 	.word	0x00005a40
        /*0b1c*/ 	.word	0x00000000
        /*0b20*/ 	.word	0x00000050
        /*0b24*/ 	.short	0x010a
        /*0b26*/ 	.byte	0xff
	.zero		1


	//   ....[62]....
        /*0b28*/ 	.word	0x00005f70
        /*0b2c*/ 	.word	0x00000000
        /*0b30*/ 	.word	0x00000070
        /*0b34*/ 	.short	0x010a
        /*0b36*/ 	.byte	0xff
	.zero		1


	//   ....[63]....
        /*0b38*/ 	.word	0x000065e0
        /*0b3c*/ 	.word	0x00000000
        /*0b40*/ 	.word	0x00000050
        /*0b44*/ 	.short	0x010a
        /*0b46*/ 	.byte	0xff
	.zero		1


	//   ....[64]....
        /*0b48*/ 	.word	0x000068b0
        /*0b4c*/ 	.word	0x00000000
        /*0b50*/ 	.word	0x00000070
        /*0b54*/ 	.short	0x010a
        /*0b56*/ 	.byte	0xff
	.zero		1


	//   ....[65]....
        /*0b58*/ 	.word	0x00006c80
        /*0b5c*/ 	.word	0x00000000
        /*0b60*/ 	.word	0x00000050
        /*0b64*/ 	.short	0x010a
        /*0b66*/ 	.byte	0xff
	.zero		1


	//   ....[66]....
        /*0b68*/ 	.word	0x00006f50
        /*0b6c*/ 	.word	0x00000000
        /*0b70*/ 	.word	0x00000070
        /*0b74*/ 	.short	0x010a
        /*0b76*/ 	.byte	0xff
	.zero		1


	//   ....[67]....
        /*0b78*/ 	.word	0x00007300
        /*0b7c*/ 	.word	0x0000000c
        /*0b80*/ 	.word	0x00000190
        /*0b84*/ 	.short	0x010a
        /*0b86*/ 	.byte	0xff
	.zero		1


	//   ....[68]....
        /*0b88*/ 	.word	0x000073b0
        /*0b8c*/ 	.word	0x0000002a
        /*0b90*/ 	.word	0x00000000
        /*0b94*/ 	.short	0x0101
        /*0b96*/ 	.byte	0xff
	.zero		1


	//   ....[69]....
        /*0b98*/ 	.word	0x000074d0
        /*0b9c*/ 	.word	0x0000000c
        /*0ba0*/ 	.word	0x00000008
        /*0ba4*/ 	.short	0x010a
        /*0ba6*/ 	.byte	0xff
	.zero		1


	//   ....[70]....
        /*0ba8*/ 	.word	0x00007550
        /*0bac*/ 	.word	0x0000000c
        /*0bb0*/ 	.word	0x00000028
        /*0bb4*/ 	.short	0x010a
        /*0bb6*/ 	.byte	0xff
	.zero		1


	//   ....[71]....
        /*0bb8*/ 	.word	0x000075b0
        /*0bbc*/ 	.word	0x0000000c
        /*0bc0*/ 	.word	0x00000038
        /*0bc4*/ 	.short	0x010a
        /*0bc6*/ 	.byte	0xff
	.zero		1


	//   ....[72]....
        /*0bc8*/ 	.word	0x00007610
        /*0bcc*/ 	.word	0x0000000c
        /*0bd0*/ 	.word	0x00000018
        /*0bd4*/ 	.short	0x010a
        /*0bd6*/ 	.byte	0xff
	.zero		1


	//   ....[73]....
        /*0bd8*/ 	.word	0x000076a0
        /*0bdc*/ 	.word	0x0000000c
        /*0be0*/ 	.word	0x00000028
        /*0be4*/ 	.short	0x010a
        /*0be6*/ 	.byte	0xff
	.zero		1


	//   ....[74]....
        /*0be8*/ 	.word	0x000076c0
        /*0bec*/ 	.word	0x0000000c
        /*0bf0*/ 	.word	0x00000038
        /*0bf4*/ 	.short	0x010a
        /*0bf6*/ 	.byte	0xff
	.zero		1


	//   ....[75]....
        /*0bf8*/ 	.word	0x000076f0
        /*0bfc*/ 	.word	0x0000000c
        /*0c00*/ 	.word	0x00000018
        /*0c04*/ 	.short	0x010a
        /*0c06*/ 	.byte	0xff
	.zero		1


	//   ....[76]....
        /*0c08*/ 	.word	0x000077d0
        /*0c0c*/ 	.word	0x00000000
        /*0c10*/ 	.word	0x00000050
        /*0c14*/ 	.short	0x010a
        /*0c16*/ 	.byte	0xff
	.zero		1


	//   ....[77]....
        /*0c18*/ 	.word	0x00007860
        /*0c1c*/ 	.word	0x0000000c
        /*0c20*/ 	.word	0x00000070
        /*0c24*/ 	.short	0x010a
        /*0c26*/ 	.byte	0xff
	.zero		1


	//   ....[78]....
        /*0c28*/ 	.word	0x000079b0
        /*0c2c*/ 	.word	0x000000ff
        /*0c30*/ 	.word	0x00000180
        /*0c34*/ 	.short	0x0100
        /*0c36*/ 	.byte	0x06
	.zero		1


	//   ....[79]....
        /*0c38*/ 	.word	0x00007c60
        /*0c3c*/ 	.word	0x00000004
        /*0c40*/ 	.word	0x00000000
        /*0c44*/ 	.short	0x010a
        /*0c46*/ 	.byte	0xff
	.zero		1


	//   ....[80]....
        /*0c48*/ 	.word	0x00007c80
        /*0c4c*/ 	.word	0x00000004
        /*0c50*/ 	.word	0x00000000
        /*0c54*/ 	.short	0x010a
        /*0c56*/ 	.byte	0xff
	.zero		1


	//   ....[81]....
        /*0c58*/ 	.word	0x00007e50
        /*0c5c*/ 	.word	0x00000004
        /*0c60*/ 	.word	0x00000000
        /*0c64*/ 	.short	0x010a
        /*0c66*/ 	.byte	0xff
	.zero		1


	//   ....[82]....
        /*0c68*/ 	.word	0x00007e70
        /*0c6c*/ 	.word	0x00000004
        /*0c70*/ 	.word	0x00000000
        /*0c74*/ 	.short	0x010a
        /*0c76*/ 	.byte	0xff
	.zero		1


	//   ....[83]....
        /*0c78*/ 	.word	0x00007f50
        /*0c7c*/ 	.word	0x00000000
        /*0c80*/ 	.word	0x00000000
        /*0c84*/ 	.short	0x0101
        /*0c86*/ 	.byte	0xff
	.zero		1


	//   ....[84]....
        /*0c88*/ 	.word	0x00009950
        /*0c8c*/ 	.word	0x000000ff
        /*0c90*/ 	.word	0x00000000
        /*0c94*/ 	.short	0x010a
        /*0c96*/ 	.byte	0x0d
	.zero		1


	//   ....[85]....
        /*0c98*/ 	.word	0x00009970
        /*0c9c*/ 	.word	0x000000ff
        /*0ca0*/ 	.word	0x00000020
        /*0ca4*/ 	.short	0x010a
        /*0ca6*/ 	.byte	0x0d
	.zero		1


	//   ....[86]....
        /*0ca8*/ 	.word	0x000099a0
        /*0cac*/ 	.word	0x000000ff
        /*0cb0*/ 	.word	0x00000030
        /*0cb4*/ 	.short	0x010a
        /*0cb6*/ 	.byte	0x0d
	.zero		1


	//   ....[87]....
        /*0cb8*/ 	.word	0x000099e0
        /*0cbc*/ 	.word	0x00000004
        /*0cc0*/ 	.word	0x00000090
        /*0cc4*/ 	.short	0x010a
        /*0cc6*/ 	.byte	0xff
	.zero		1


	//   ....[88]....
        /*0cc8*/ 	.word	0x00009a10
        /*0ccc*/ 	.word	0x000000ff
        /*0cd0*/ 	.word	0x00000010
        /*0cd4*/ 	.short	0x010a
        /*0cd6*/ 	.byte	0x0d
	.zero		1


	//   ....[89]....
        /*0cd8*/ 	.word	0x00009e10
        /*0cdc*/ 	.word	0x00000002
        /*0ce0*/ 	.word	0x00000040
        /*0ce4*/ 	.short	0x010a
        /*0ce6*/ 	.byte	0xff
	.zero		1


	//   ....[90]....
        /*0ce8*/ 	.word	0x0000a720
        /*0cec*/ 	.word	0x00000002
        /*0cf0*/ 	.word	0x00000060
        /*0cf4*/ 	.short	0x010a
        /*0cf6*/ 	.byte	0xff
	.zero		1


	//   ....[91]....
        /*0cf8*/ 	.word	0x0000b0b0
        /*0cfc*/ 	.word	0x00000005
        /*0d00*/ 	.word	0x00000090
        /*0d04*/ 	.short	0x010a
        /*0d06*/ 	.byte	0xff
	.zero		1


	//   ....[92]....
        /*0d08*/ 	.word	0x0000b0d0
        /*0d0c*/ 	.word	0x000000ff
        /*0d10*/ 	.word	0x00000010
        /*0d14*/ 	.short	0x010a
        /*0d16*/ 	.byte	0x0d
	.zero		1


	//   ....[93]....
        /*0d18*/ 	.word	0x0000b4e0
        /*0d1c*/ 	.word	0x00000004
        /*0d20*/ 	.word	0x00000040
        /*0d24*/ 	.short	0x010a
        /*0d26*/ 	.byte	0xff
	.zero		1


	//   ....[94]....
        /*0d28*/ 	.word	0x0000bd70
        /*0d2c*/ 	.word	0x00000004
        /*0d30*/ 	.word	0x00000060
        /*0d34*/ 	.short	0x010a
        /*0d36*/ 	.byte	0xff
	.zero		1


	//   ....[95]....
        /*0d38*/ 	.word	0x0000c550
        /*0d3c*/ 	.word	0x000000ff
        /*0d40*/ 	.word	0x000000a0
        /*0d44*/ 	.short	0x010a
        /*0d46*/ 	.byte	0x0d
	.zero		1


	//   ....[96]....
        /*0d48*/ 	.word	0x0000c570
        /*0d4c*/ 	.word	0x000000ff
        /*0d50*/ 	.word	0x000000b8
        /*0d54*/ 	.short	0x010a
        /*0d56*/ 	.byte	0x0d
	.zero		1


	//   ....[97]....
        /*0d58*/ 	.word	0x0000c600
        /*0d5c*/ 	.word	0x00000008
        /*0d60*/ 	.word	0x00000040
        /*0d64*/ 	.short	0x010a
        /*0d66*/ 	.byte	0xff
	.zero		1


	//   ....[98]....
        /*0d68*/ 	.word	0x0000cb10
        /*0d6c*/ 	.word	0x000000ff
        /*0d70*/ 	.word	0x000000c8
        /*0d74*/ 	.short	0x010a
        /*0d76*/ 	.byte	0x0d
	.zero		1


	//   ....[99]....
        /*0d78*/ 	.word	0x0000cb70
        /*0d7c*/ 	.word	0x00000008
        /*0d80*/ 	.word	0x00000060
        /*0d84*/ 	.short	0x010a
        /*0d86*/ 	.byte	0xff
	.zero		1


	//   ....[100]....
        /*0d88*/ 	.word	0x0000d0e0
        /*0d8c*/ 	.word	0x00000012
        /*0d90*/ 	.word	0x00000090
        /*0d94*/ 	.short	0x010a
        /*0d96*/ 	.byte	0xff
	.zero		1


	//   ....[101]....
        /*0d98*/ 	.word	0x0000d100
        /*0d9c*/ 	.word	0x000000ff
        /*0da0*/ 	.word	0x00000010
        /*0da4*/ 	.short	0x010a
        /*0da6*/ 	.byte	0x0d
	.zero		1


	//   ....[102]....
        /*0da8*/ 	.word	0x0000d610
        /*0dac*/ 	.word	0x00000009
        /*0db0*/ 	.word	0x00000040
        /*0db4*/ 	.short	0x010a
        /*0db6*/ 	.byte	0xff
	.zero		1


	//   ....[103]....
        /*0db8*/ 	.word	0x0000dde0
        /*0dbc*/ 	.word	0x00000005
        /*0dc0*/ 	.word	0x00000060
        /*0dc4*/ 	.short	0x010a
        /*0dc6*/ 	.byte	0xff
	.zero		1


	//   ....[104]....
        /*0dc8*/ 	.word	0x0000e370
        /*0dcc*/ 	.word	0x000000ff
        /*0dd0*/ 	.word	0x000000a0
        /*0dd4*/ 	.short	0x010a
        /*0dd6*/ 	.byte	0x0d
	.zero		1


	//   ....[105]....
        /*0dd8*/ 	.word	0x0000e390
        /*0ddc*/ 	.word	0x000000ff
        /*0de0*/ 	.word	0x000000b8
        /*0de4*/ 	.short	0x010a
        /*0de6*/ 	.byte	0x0d
	.zero		1


	//   ....[106]....
        /*0de8*/ 	.word	0x0000e420
        /*0dec*/ 	.word	0x00000008
        /*0df0*/ 	.word	0x00000040
        /*0df4*/ 	.short	0x010a
        /*0df6*/ 	.byte	0xff
	.zero		1


	//   ....[107]....
        /*0df8*/ 	.word	0x0000e920
        /*0dfc*/ 	.word	0x000000ff
        /*0e00*/ 	.word	0x000000c8
        /*0e04*/ 	.short	0x010a
        /*0e06*/ 	.byte	0x0d
	.zero		1


	//   ....[108]....
        /*0e08*/ 	.word	0x0000e990
        /*0e0c*/ 	.word	0x0000000b
        /*0e10*/ 	.word	0x00000060
        /*0e14*/ 	.short	0x010a
        /*0e16*/ 	.byte	0xff
	.zero		1


	//   ....[109]....
        /*0e18*/ 	.word	0x0000efc0
        /*0e1c*/ 	.word	0x00000012
        /*0e20*/ 	.word	0x00000090
        /*0e24*/ 	.short	0x010a
        /*0e26*/ 	.byte	0xff
	.zero		1


	//   ....[110]....
        /*0e28*/ 	.word	0x0000efe0
        /*0e2c*/ 	.word	0x000000ff
        /*0e30*/ 	.word	0x00000010
        /*0e34*/ 	.short	0x010a
        /*0e36*/ 	.byte	0x0d
	.zero		1


	//   ....[111]....
        /*0e38*/ 	.word	0x0000f430
        /*0e3c*/ 	.word	0x00000003
        /*0e40*/ 	.word	0x00000040
        /*0e44*/ 	.short	0x010a
        /*0e46*/ 	.byte	0xff
	.zero		1


	//   ....[112]....
        /*0e48*/ 	.word	0x0000fc40
        /*0e4c*/ 	.word	0x00000003
        /*0e50*/ 	.word	0x00000060
        /*0e54*/ 	.short	0x010a
        /*0e56*/ 	.byte	0xff
	.zero		1


	//   ....[113]....
        /*0e58*/ 	.word	0x00010310
        /*0e5c*/ 	.word	0x000000ff
        /*0e60*/ 	.word	0x000000a0
        /*0e64*/ 	.short	0x010a
        /*0e66*/ 	.byte	0x0d
	.zero		1


	//   ....[114]....
        /*0e68*/ 	.word	0x00010340
        /*0e6c*/ 	.word	0x000000ff
        /*0e70*/ 	.word	0x000000b8
        /*0e74*/ 	.short	0x010a
        /*0e76*/ 	.byte	0x0d
	.zero		1


	//   ....[115]....
        /*0e78*/ 	.word	0x00010380
        /*0e7c*/ 	.word	0x00000003
        /*0e80*/ 	.word	0x00000040
        /*0e84*/ 	.short	0x010a
        /*0e86*/ 	.byte	0xff
	.zero		1


	//   ....[116]....
        /*0e88*/ 	.word	0x000108d0
        /*0e8c*/ 	.word	0x000000ff
        /*0e90*/ 	.word	0x000000c8
        /*0e94*/ 	.short	0x010a
        /*0e96*/ 	.byte	0x0d
	.zero		1


	//   ....[117]....
        /*0e98*/ 	.word	0x000108f0
        /*0e9c*/ 	.word	0x00000003
        /*0ea0*/ 	.word	0x00000060
        /*0ea4*/ 	.short	0x010a
        /*0ea6*/ 	.byte	0xff
	.zero		1


	//   ....[118]....
        /*0ea8*/ 	.word	0x00010f30
        /*0eac*/ 	.word	0x000000ff
        /*0eb0*/ 	.word	0x000000a0
        /*0eb4*/ 	.short	0x010a
        /*0eb6*/ 	.byte	0x0d
	.zero		1


	//   ....[119]....
        /*0eb8*/ 	.word	0x00010f50
        /*0ebc*/ 	.word	0x000000ff
        /*0ec0*/ 	.word	0x000000b8
        /*0ec4*/ 	.short	0x010a
        /*0ec6*/ 	.byte	0x0d
	.zero		1


	//   ....[120]....
        /*0ec8*/ 	.word	0x00010f90
        /*0ecc*/ 	.word	0x00000003
        /*0ed0*/ 	.word	0x00000040
        /*0ed4*/ 	.short	0x010a
        /*0ed6*/ 	.byte	0xff
	.zero		1


	//   ....[121]....
        /*0ed8*/ 	.word	0x000114e0
        /*0edc*/ 	.word	0x000000ff
        /*0ee0*/ 	.word	0x000000c8
        /*0ee4*/ 	.short	0x010a
        /*0ee6*/ 	.byte	0x0d
	.zero		1


	//   ....[122]....
        /*0ee8*/ 	.word	0x00011500
        /*0eec*/ 	.word	0x00000003
        /*0ef0*/ 	.word	0x00000060
        /*0ef4*/ 	.short	0x010a
        /*0ef6*/ 	.byte	0xff
	.zero		1


	//   ....[123]....
        /*0ef8*/ 	.word	0x00011ca0
        /*0efc*/ 	.word	0x000000ff
        /*0f00*/ 	.word	0x00000190
        /*0f04*/ 	.short	0x010a
        /*0f06*/ 	.byte	0x0d
	.zero		1


	//   ....[124]....
        /*0f08*/ 	.word	0x00011d60
        /*0f0c*/ 	.word	0x0000008e
        /*0f10*/ 	.word	0x00000000
        /*0f14*/ 	.short	0x0101
        /*0f16*/ 	.byte	0xff
	.zero		1


	//   ....[125]....
        /*0f18*/ 	.word	0x00011e40
        /*0f1c*/ 	.word	0x0000000e
        /*0f20*/ 	.word	0x00000090
        /*0f24*/ 	.short	0x010a
        /*0f26*/ 	.byte	0xff
	.zero		1


	//   ....[126]....
        /*0f28*/ 	.word	0x00011e60
        /*0f2c*/ 	.word	0x000000ff
        /*0f30*/ 	.word	0x000000b8
        /*0f34*/ 	.short	0x010a
        /*0f36*/ 	.byte	0x0d
	.zero		1


	//   ....[127]....
        /*0f38*/ 	.word	0x00011e90
        /*0f3c*/ 	.word	0x000000ff
        /*0f40*/ 	.word	0x000000c8
        /*0f44*/ 	.short	0x010a
        /*0f46*/ 	.byte	0x0d
	.zero		1


	//   ....[128]....
        /*0f48*/ 	.word	0x00011f70
        /*0f4c*/ 	.word	0x00000002
        /*0f50*/ 	.word	0x00000000
        /*0f54*/ 	.short	0x0101
        /*0f56*/ 	.byte	0xff
	.zero		1


	//   ....[129]....
        /*0f58*/ 	.word	0x00011f80
        /*0f5c*/ 	.word	0x000000ff
        /*0f60*/ 	.word	0x00000180
        /*0f64*/ 	.short	0x010a
        /*0f66*/ 	.byte	0x0d
	.zero		1


	//   ....[130]....
        /*0f68*/ 	.word	0x00012280
        /*0f6c*/ 	.word	0x000000ff
        /*0f70*/ 	.word	0x00000180
        /*0f74*/ 	.short	0x0100
        /*0f76*/ 	.byte	0x0d
	.zero		1


	//   ....[131]....
        /*0f78*/ 	.word	0x00012990
        /*0f7c*/ 	.word	0x0000002c
        /*0f80*/ 	.word	0x00000080
        /*0f84*/ 	.short	0x010a
        /*0f86*/ 	.byte	0xff
	.zero		1


	//   ....[132]....
        /*0f88*/ 	.word	0x00013920
        /*0f8c*/ 	.word	0x00000003
        /*0f90*/ 	.word	0x00000000
        /*0f94*/ 	.short	0x0101
        /*0f96*/ 	.byte	0xff
	.zero		1


	//   ....[133]....
        /*0f98*/ 	.word	0x00013a40
        /*0f9c*/ 	.word	0x00000005
        /*0fa0*/ 	.word	0x00000130
        /*0fa4*/ 	.short	0x010a
        /*0fa6*/ 	.byte	0xff
	.zero		1


	//   ....[134]....
        /*0fa8*/ 	.word	0x00013e50
        /*0fac*/ 	.word	0x00000005
        /*0fb0*/ 	.word	0x00000120
        /*0fb4*/ 	.short	0x0101
        /*0fb6*/ 	.byte	0xff
	.zero		1


	//   ....[135]....
        /*0fb8*/ 	.word	0x00013e80
        /*0fbc*/ 	.word	0x00000002
        /*0fc0*/ 	.word	0x000000a8
        /*0fc4*/ 	.short	0x010a
        /*0fc6*/ 	.byte	0xff
	.zero		1


	//   ....[136]....
        /*0fc8*/ 	.word	0x00014730
        /*0fcc*/ 	.word	0x00000000
        /*0fd0*/ 	.word	0x00000000
        /*0fd4*/ 	.short	0x0101
        /*0fd6*/ 	.byte	0xff
	.zero		1


	//   ....[137]....
        /*0fd8*/ 	.word	0x00014860
        /*0fdc*/ 	.word	0x00000044
        /*0fe0*/ 	.word	0x00000080
        /*0fe4*/ 	.short	0x010a
        /*0fe6*/ 	.byte	0xff
	.zero		1


	//   ....[138]....
        /*0fe8*/ 	.word	0x00014bc0
        /*0fec*/ 	.word	0x00000044
        /*0ff0*/ 	.word	0x00000000
        /*0ff4*/ 	.short	0x0101
        /*0ff6*/ 	.byte	0xff
	.zero		1


	//   ....[139]....
        /*0ff8*/ 	.word	0x00014e00
        /*0ffc*/ 	.word	0x00000024
        /*1000*/ 	.word	0x00000130
        /*1004*/ 	.short	0x010a
        /*1006*/ 	.byte	0xff
	.zero		1


	//   ....[140]....
        /*1008*/ 	.word	0x000152a0
        /*100c*/ 	.word	0x00000024
        /*1010*/ 	.word	0x00000120
        /*1014*/ 	.short	0x0101
        /*1016*/ 	.byte	0xff
	.zero		1


	//   ....[141]....
        /*1018*/ 	.word	0x000152e0
        /*101c*/ 	.word	0x00000006
        /*1020*/ 	.word	0x000000a8
        /*1024*/ 	.short	0x010a
        /*1026*/ 	.byte	0xff
	.zero		1


	//   ....[142]....
        /*1028*/ 	.word	0x000159c0
        /*102c*/ 	.word	0x00000015
        /*1030*/ 	.word	0x00000000
        /*1034*/ 	.short	0x0101
        /*1036*/ 	.byte	0xff
	.zero		1


	//   ....[143]....
        /*1038*/ 	.word	0x00015a20
        /*103c*/ 	.word	0x00000044
        /*1040*/ 	.word	0x00000080
        /*1044*/ 	.short	0x010a
        /*1046*/ 	.byte	0xff
	.zero		1


	//   ....[144]....
        /*1048*/ 	.word	0x00015d80
        /*104c*/ 	.word	0x00000000
        /*1050*/ 	.word	0x00000000
        /*1054*/ 	.short	0x0101
        /*1056*/ 	.byte	0xff
	.zero		1


	//   ....[145]....
        /*1058*/ 	.word	0x00016010
        /*105c*/ 	.word	0x00000003
        /*1060*/ 	.word	0x00000130
        /*1064*/ 	.short	0x010a
        /*1066*/ 	.byte	0xff
	.zero		1


	//   ....[146]....
        /*1068*/ 	.word	0x00016680
        /*106c*/ 	.word	0x00000003
        /*1070*/ 	.word	0x00000120
        /*1074*/ 	.short	0x0101
        /*1076*/ 	.byte	0xff
	.zero		1


	//   ....[147]....
        /*1078*/ 	.word	0x00016900
        /*107c*/ 	.word	0x0000000f
        /*1080*/ 	.word	0x000000a8
        /*1084*/ 	.short	0x010a
        /*1086*/ 	.byte	0xff
	.zero		1


	//   ....[148]....
        /*1088*/ 	.word	0x00016fa0
        /*108c*/ 	.word	0x00000074
        /*1090*/ 	.word	0x00000000
        /*1094*/ 	.short	0x0101
        /*1096*/ 	.byte	0xff
	.zero		1


	//   ....[149]....
        /*1098*/ 	.word	0x00017090
        /*109c*/ 	.word	0x00000044
        /*10a0*/ 	.word	0x00000080
        /*10a4*/ 	.short	0x010a
        /*10a6*/ 	.byte	0xff
	.zero		1


	//   ....[150]....
        /*10a8*/ 	.word	0x00017410
        /*10ac*/ 	.word	0x00000044
        /*10b0*/ 	.word	0x00000000
        /*10b4*/ 	.short	0x0101
        /*10b6*/ 	.byte	0xff
	.zero		1


	//   ....[151]....
        /*10b8*/ 	.word	0x00017590
        /*10bc*/ 	.word	0x00000024
        /*10c0*/ 	.word	0x00000130
        /*10c4*/ 	.short	0x010a
        /*10c6*/ 	.byte	0xff
	.zero		1


	//   ....[152]....
        /*10c8*/ 	.word	0x00017b40
        /*10cc*/ 	.word	0x00000024
        /*10d0*/ 	.word	0x00000120
        /*10d4*/ 	.short	0x0101
        /*10d6*/ 	.byte	0xff
	.zero		1


	//   ....[153]....
        /*10d8*/ 	.word	0x00017ba0
        /*10dc*/ 	.word	0x0000005c
        /*10e0*/ 	.word	0x000000a8
        /*10e4*/ 	.short	0x010a
        /*10e6*/ 	.byte	0xff
	.zero		1


	//   ....[154]....
        /*10e8*/ 	.word	0x00018250
        /*10ec*/ 	.word	0x00000000
        /*10f0*/ 	.word	0x00000000
        /*10f4*/ 	.short	0x0101
        /*10f6*/ 	.byte	0xff
	.zero		1


	//   ....[155]....
        /*10f8*/ 	.word	0x000183e0
        /*10fc*/ 	.word	0x00000009
        /*1100*/ 	.word	0x00000190
        /*1104*/ 	.short	0x010a
        /*1106*/ 	.byte	0xff
	.zero		1


	//   ....[156]....
        /*1108*/ 	.word	0x000184c0
        /*110c*/ 	.word	0x0000000a
        /*1110*/ 	.word	0x00000000
        /*1114*/ 	.short	0x0101
        /*1116*/ 	.byte	0xff
	.zero		1


	//   ....[157]....
        /*1118*/ 	.word	0x00018530
        /*111c*/ 	.word	0x00000009
        /*1120*/ 	.word	0x000000a8
        /*1124*/ 	.short	0x010a
        /*1126*/ 	.byte	0xff
	.zero		1


	//   ....[158]....
        /*1128*/ 	.word	0x000185b0
        /*112c*/ 	.word	0x00000000
        /*1130*/ 	.word	0x00000130
        /*1134*/ 	.short	0x010a
        /*1136*/ 	.byte	0xff
	.zero		1


	//   ....[159]....
        /*1138*/ 	.word	0x000186d0
        /*113c*/ 	.word	0x000000ff
        /*1140*/ 	.word	0x00000180
        /*1144*/ 	.short	0x0100
        /*1146*/ 	.byte	0x06
	.zero		1


	//   ....[160]....
        /*1148*/ 	.word	0x00018800
        /*114c*/ 	.word	0x000000ff
        /*1150*/ 	.word	0x00000180
        /*1154*/ 	.short	0x0100
        /*1156*/ 	.byte	0x06
	.zero		1


	//   ....[161]....
        /*1158*/ 	.word	0x000188c0
        /*115c*/ 	.word	0x000000ff
        /*1160*/ 	.word	0x00000180
        /*1164*/ 	.short	0x0100
        /*1166*/ 	.byte	0x04
	.zero		1


	//   ....[162]....
        /*1168*/ 	.word	0x00018c70
        /*116c*/ 	.word	0x00000000
        /*1170*/ 	.word	0x00000120
        /*1174*/ 	.short	0x010a
        /*1176*/ 	.byte	0xff
	.zero		1


	//   ....[163]....
        /*1178*/ 	.word	0x00018ca0
        /*117c*/ 	.word	0x00000000
        /*1180*/ 	.word	0x00000130
        /*1184*/ 	.short	0x0101
        /*1186*/ 	.byte	0xff
	.zero		1


	//   ....[164]....
        /*1188*/ 	.word	0x00018d80
        /*118c*/ 	.word	0x00000000
        /*1190*/ 	.word	0x00000120
        /*1194*/ 	.short	0x010a
        /*1196*/ 	.byte	0xff
	.zero		1


	//   ....[165]....
        /*1198*/ 	.word	0x00018db0
        /*119c*/ 	.word	0x00000000
        /*11a0*/ 	.word	0x00000130
        /*11a4*/ 	.short	0x0101
        /*11a6*/ 	.byte	0xff
	.zero		1


	//   ....[166]....
        /*11a8*/ 	.word	0x00018dd0
        /*11ac*/ 	.word	0x00000048
        /*11b0*/ 	.word	0x000000b0
        /*11b4*/ 	.short	0x010a
        /*11b6*/ 	.byte	0xff
	.zero		1


	//   ....[167]....
        /*11b8*/ 	.word	0x00019390
        /*11bc*/ 	.word	0x00000061
        /*11c0*/ 	.word	0x00000000
        /*11c4*/ 	.short	0x0101
        /*11c6*/ 	.byte	0xff
	.zero		1


	//   ....[168]....
        /*11c8*/ 	.word	0x000193d0
        /*11cc*/ 	.word	0x00000048
        /*11d0*/ 	.word	0x000000c0
        /*11d4*/ 	.short	0x010a
        /*11d6*/ 	.byte	0xff
	.zero		1


	//   ....[169]....
        /*11d8*/ 	.word	0x000199b0
        /*11dc*/ 	.word	0x00000060
        /*11e0*/ 	.word	0x00000000
        /*11e4*/ 	.short	0x0101
        /*11e6*/ 	.byte	0xff
	.zero		1


	//   ....[170]....
        /*11e8*/ 	.word	0x00019d60
        /*11ec*/ 	.word	0x00000098
        /*11f0*/ 	.word	0x000000b0
        /*11f4*/ 	.short	0x010a
        /*11f6*/ 	.byte	0xff
	.zero		1


	//   ....[171]....
        /*11f8*/ 	.word	0x0001af80
        /*11fc*/ 	.word	0x00000098
        /*1200*/ 	.word	0x000000c0
        /*1204*/ 	.short	0x010a
        /*1206*/ 	.byte	0xff
	.zero		1


	//   ....[172]....
        /*1208*/ 	.word	0x0001bf60
        /*120c*/ 	.word	0x00000098
        /*1210*/ 	.word	0x000001b0
        /*1214*/ 	.short	0x0101
        /*1216*/ 	.byte	0xff
	.zero		1


	//   ....[173]....
        /*1218*/ 	.word	0x0001bf90
        /*121c*/ 	.word	0x00000061
        /*1220*/ 	.word	0x00000000
        /*1224*/ 	.short	0x0101
        /*1226*/ 	.byte	0xff
	.zero		1


	//   ....[174]....
        /*1228*/ 	.word	0x0001bfc0
        /*122c*/ 	.word	0x00000060
        /*1230*/ 	.word	0x00000000
        /*1234*/ 	.short	0x0101
        /*1236*/ 	.byte	0xff
	.zero		1


	//   ....[175]....
        /*1238*/ 	.word	0x0001bfd0
        /*123c*/ 	.word	0x00000098
        /*1240*/ 	.word	0x00000190
        /*1244*/ 	.short	0x010a
        /*1246*/ 	.byte	0xff
	.zero		1


	//   ....[176]....
        /*1248*/ 	.word	0x0001c040
        /*124c*/ 	.word	0x0000009c
        /*1250*/ 	.word	0x00000000
        /*1254*/ 	.short	0x0101
        /*1256*/ 	.byte	0xff
	.zero		1


	//   ....[177]....
        /*1258*/ 	.word	0x0001c270
        /*125c*/ 	.word	0x000000ff
        /*1260*/ 	.word	0x00000180
        /*1264*/ 	.short	0x0100
        /*1266*/ 	.byte	0x06
	.zero		1


	//   ....[178]....
        /*1268*/ 	.word	0x0001c2d0
        /*126c*/ 	.word	0x0000000a
        /*1270*/ 	.word	0x00000190
        /*1274*/ 	.short	0x010a
        /*1276*/ 	.byte	0xff
	.zero		1


	//   ....[179]....
        /*1278*/ 	.word	0x0001c340
        /*127c*/ 	.word	0x0000000a
        /*1280*/ 	.word	0x00000198
        /*1284*/ 	.short	0x010a
        /*1286*/ 	.byte	0xff
	.zero		1


	//   ....[180]....
        /*1288*/ 	.word	0x0001c3b0
        /*128c*/ 	.word	0x0000000a
        /*1290*/ 	.word	0x00000190
        /*1294*/ 	.short	0x010a
        /*1296*/ 	.byte	0xff
	.zero		1


	//   ....[181]....
        /*1298*/ 	.word	0x0001c420
        /*129c*/ 	.word	0x0000000a
        /*12a0*/ 	.word	0x00000190
        /*12a4*/ 	.short	0x010a
        /*12a6*/ 	.byte	0xff
	.zero		1


	//   ....[182]....
        /*12a8*/ 	.word	0x0001c480
        /*12ac*/ 	.word	0x0000000c
        /*12b0*/ 	.word	0x00000008
        /*12b4*/ 	.short	0x010a
        /*12b6*/ 	.byte	0xff
	.zero		1


	//   ....[183]....
        /*12b8*/ 	.word	0x0001c4f0
        /*12bc*/ 	.word	0x0000000c
        /*12c0*/ 	.word	0x00000028
        /*12c4*/ 	.short	0x010a
        /*12c6*/ 	.byte	0xff
	.zero		1


	//   ....[184]....
        /*12c8*/ 	.word	0x0001c560
        /*12cc*/ 	.word	0x0000000c
        /*12d0*/ 	.word	0x00000038
        /*12d4*/ 	.short	0x010a
        /*12d6*/ 	.byte	0xff
	.zero		1


	//   ....[185]....
        /*12d8*/ 	.word	0x0001c5d0
        /*12dc*/ 	.word	0x0000000c
        /*12e0*/ 	.word	0x00000018
        /*12e4*/ 	.short	0x010a
        /*12e6*/ 	.byte	0xff
	.zero		1


	//   ....[186]....
        /*12e8*/ 	.word	0x0001c630
        /*12ec*/ 	.word	0x00000000
        /*12f0*/ 	.word	0x00000050
        /*12f4*/ 	.short	0x010a
        /*12f6*/ 	.byte	0xff
	.zero		1


	//   ....[187]....
        /*12f8*/ 	.word	0x0001c690
        /*12fc*/ 	.word	0x00000000
        /*1300*/ 	.word	0x00000070
        /*1304*/ 	.short	0x010a
        /*1306*/ 	.byte	0xff
	.zero		1


	//   ....[188]....
        /*1308*/ 	.word	0x0001c6f0
        /*130c*/ 	.word	0x0000000c
        /*1310*/ 	.word	0x000001b0
        /*1314*/ 	.short	0x010a
        /*1316*/ 	.byte	0xff
	.zero		1


	//   ....[189]....
        /*1318*/ 	.word	0x0001c760
        /*131c*/ 	.word	0x0000000c
        /*1320*/ 	.word	0x00000018
        /*1324*/ 	.short	0x010a
        /*1326*/ 	.byte	0xff
	.zero		1


	//   ....[190]....
        /*1328*/ 	.word	0x0001c7d0
        /*132c*/ 	.word	0x00000004
        /*1330*/ 	.word	0x00000050
        /*1334*/ 	.short	0x010a
        /*1336*/ 	.byte	0xff
	.zero		1


	//   ....[191]....
        /*1338*/ 	.word	0x0001c830
        /*133c*/ 	.word	0x00000000
        /*1340*/ 	.word	0x00000070
        /*1344*/ 	.short	0x010a
        /*1346*/ 	.byte	0xff
	.zero		1


	//   ....[192]....
        /*1348*/ 	.word	0x0001c890
        /*134c*/ 	.word	0x00000000
        /*1350*/ 	.word	0x00000050
        /*1354*/ 	.short	0x010a
        /*1356*/ 	.byte	0xff
	.zero		1


	//   ....[193]....
        /*1358*/ 	.word	0x0001c8f0
        /*135c*/ 	.word	0x00000000
        /*1360*/ 	.word	0x00000070
        /*1364*/ 	.short	0x010a
        /*1366*/ 	.byte	0xff
	.zero		1


	//   ....[194]....
        /*1368*/ 	.word	0x0001c960
        /*136c*/ 	.word	0x0000000c
        /*1370*/ 	.word	0x00000018
        /*1374*/ 	.short	0x010a
        /*1376*/ 	.byte	0xff
	.zero		1


	//   ....[195]....
        /*1378*/ 	.word	0x0001c9c0
        /*137c*/ 	.word	0x00000000
        /*1380*/ 	.word	0x00000050
        /*1384*/ 	.short	0x010a
        /*1386*/ 	.byte	0xff
	.zero		1


	//   ....[196]....
        /*1388*/ 	.word	0x0001ca20
        /*138c*/ 	.word	0x00000000
        /*1390*/ 	.word	0x00000070
        /*1394*/ 	.short	0x010a
        /*1396*/ 	.byte	0xff
	.zero		1


	//   ....[197]....
        /*1398*/ 	.word	0x0001ca80
        /*139c*/ 	.word	0x00000000
        /*13a0*/ 	.word	0x00000050
        /*13a4*/ 	.short	0x010a
        /*13a6*/ 	.byte	0xff
	.zero		1


	//   ....[198]....
        /*13a8*/ 	.word	0x0001caf0
        /*13ac*/ 	.word	0x00000000
        /*13b0*/ 	.word	0x00000070
        /*13b4*/ 	.short	0x010a
        /*13b6*/ 	.byte	0xff
	.zero		1


	//   ....[199]....
        /*13b8*/ 	.word	0x0001cb60
        /*13bc*/ 	.word	0x0000000c
        /*13c0*/ 	.word	0x00000018
        /*13c4*/ 	.short	0x010a
        /*13c6*/ 	.byte	0xff
	.zero		1


	//   ....[200]....
        /*13c8*/ 	.word	0x0001cbc0
        /*13cc*/ 	.word	0x00000000
        /*13d0*/ 	.word	0x00000050
        /*13d4*/ 	.short	0x010a
        /*13d6*/ 	.byte	0xff
	.zero		1


	//   ....[201]....
        /*13d8*/ 	.word	0x0001cc20
        /*13dc*/ 	.word	0x00000000
        /*13e0*/ 	.word	0x00000070
        /*13e4*/ 	.short	0x010a
        /*13e6*/ 	.byte	0xff
	.zero		1


	//   ....[202]....
        /*13e8*/ 	.word	0x0001cc80
        /*13ec*/ 	.word	0x00000000
        /*13f0*/ 	.word	0x00000050
        /*13f4*/ 	.short	0x010a
        /*13f6*/ 	.byte	0xff
	.zero		1


	//   ....[203]....
        /*13f8*/ 	.word	0x0001cce0
        /*13fc*/ 	.word	0x00000000
        /*1400*/ 	.word	0x00000070
        /*1404*/ 	.short	0x010a
        /*1406*/ 	.byte	0xff
	.zero		1


	//   ....[204]....
        /*1408*/ 	.word	0x0001cd40
        /*140c*/ 	.word	0x00000000
        /*1410*/ 	.word	0x00000050
        /*1414*/ 	.short	0x010a
        /*1416*/ 	.byte	0xff
	.zero		1


	//   ....[205]....
        /*1418*/ 	.word	0x0001cda0
        /*141c*/ 	.word	0x00000000
        /*1420*/ 	.word	0x00000070
        /*1424*/ 	.short	0x010a
        /*1426*/ 	.byte	0xff
	.zero		1


	//   ....[206]....
        /*1428*/ 	.word	0x0001ce10
        /*142c*/ 	.word	0x0000000c
        /*1430*/ 	.word	0x00000190
        /*1434*/ 	.short	0x010a
        /*1436*/ 	.byte	0xff
	.zero		1


	//   ....[207]....
        /*1438*/ 	.word	0x0001ce70
        /*143c*/ 	.word	0x0000000c
        /*1440*/ 	.word	0x00000008
        /*1444*/ 	.short	0x010a
        /*1446*/ 	.byte	0xff
	.zero		1


	//   ....[208]....
        /*1448*/ 	.word	0x0001ced0
        /*144c*/ 	.word	0x0000000c
        /*1450*/ 	.word	0x00000028
        /*1454*/ 	.short	0x010a
        /*1456*/ 	.byte	0xff
	.zero		1


	//   ....[209]....
        /*1458*/ 	.word	0x0001cf30
        /*145c*/ 	.word	0x0000000c
        /*1460*/ 	.word	0x00000038
        /*1464*/ 	.short	0x010a
        /*1466*/ 	.byte	0xff
	.zero		1


	//   ....[210]....
        /*1468*/ 	.word	0x0001cf90
        /*146c*/ 	.word	0x0000000c
        /*1470*/ 	.word	0x00000018
        /*1474*/ 	.short	0x010a
        /*1476*/ 	.byte	0xff
	.zero		1


	//   ....[211]....
        /*1478*/ 	.word	0x0001cff0
        /*147c*/ 	.word	0x0000000c
        /*1480*/ 	.word	0x00000028
        /*1484*/ 	.short	0x010a
        /*1486*/ 	.byte	0xff
	.zero		1


	//   ....[212]....
        /*1488*/ 	.word	0x0001d050
        /*148c*/ 	.word	0x0000000c
        /*1490*/ 	.word	0x00000038
        /*1494*/ 	.short	0x010a
        /*1496*/ 	.byte	0xff
	.zero		1


	//   ....[213]....
        /*1498*/ 	.word	0x0001d0b0
        /*149c*/ 	.word	0x0000000c
        /*14a0*/ 	.word	0x00000018
        /*14a4*/ 	.short	0x010a
        /*14a6*/ 	.byte	0xff
	.zero		1


	//   ....[214]....
        /*14a8*/ 	.word	0x0001d110
        /*14ac*/ 	.word	0x00000000
        /*14b0*/ 	.word	0x00000050
        /*14b4*/ 	.short	0x010a
        /*14b6*/ 	.byte	0xff
	.zero		1


	//   ....[215]....
        /*14b8*/ 	.word	0x0001d170
        /*14bc*/ 	.word	0x0000000c
        /*14c0*/ 	.word	0x00000070
        /*14c4*/ 	.short	0x010a
        /*14c6*/ 	.byte	0xff
	.zero		1


	//   ....[216]....
        /*14c8*/ 	.word	0x0001d1d0
        /*14cc*/ 	.word	0x00000004
        /*14d0*/ 	.word	0x00000000
        /*14d4*/ 	.short	0x010a
        /*14d6*/ 	.byte	0xff
	.zero		1


	//   ....[217]....
        /*14d8*/ 	.word	0x0001d230
        /*14dc*/ 	.word	0x00000004
        /*14e0*/ 	.word	0x00000000
        /*14e4*/ 	.short	0x010a
        /*14e6*/ 	.byte	0xff
	.zero		1


	//   ....[218]....
        /*14e8*/ 	.word	0x0001d2b0
        /*14ec*/ 	.word	0x00000003
        /*14f0*/ 	.word	0x00000000
        /*14f4*/ 	.short	0x010a
        /*14f6*/ 	.byte	0xff
	.zero		1


	//   ....[219]....
        /*14f8*/ 	.word	0x0001d320
        /*14fc*/ 	.word	0x00000004
        /*1500*/ 	.word	0x00000020
        /*1504*/ 	.short	0x010a
        /*1506*/ 	.byte	0xff
	.zero		1


	//   ....[220]....
        /*1508*/ 	.word	0x0001d3a0
        /*150c*/ 	.word	0x00000003
        /*1510*/ 	.word	0x00000030
        /*1514*/ 	.short	0x010a
        /*1516*/ 	.byte	0xff
	.zero		1


	//   ....[221]....
        /*1518*/ 	.word	0x0001d400
        /*151c*/ 	.word	0x00000004
        /*1520*/ 	.word	0x00000090
        /*1524*/ 	.short	0x010a
        /*1526*/ 	.byte	0xff
	.zero		1


	//   ....[222]....
        /*1528*/ 	.word	0x0001d480
        /*152c*/ 	.word	0x00000005
        /*1530*/ 	.word	0x00000010
        /*1534*/ 	.short	0x010a
        /*1536*/ 	.byte	0xff
	.zero		1


	//   ....[223]....
        /*1538*/ 	.word	0x0001d4f0
        /*153c*/ 	.word	0x00000002
        /*1540*/ 	.word	0x00000040
        /*1544*/ 	.short	0x010a
        /*1546*/ 	.byte	0xff
	.zero		1


	//   ....[224]....
        /*1548*/ 	.word	0x0001d560
        /*154c*/ 	.word	0x00000002
        /*1550*/ 	.word	0x00000060
        /*1554*/ 	.short	0x010a
        /*1556*/ 	.byte	0xff
	.zero		1


	//   ....[225]....
        /*1558*/ 	.word	0x0001d5c0
        /*155c*/ 	.word	0x00000005
        /*1560*/ 	.word	0x00000090
        /*1564*/ 	.short	0x010a
        /*1566*/ 	.byte	0xff
	.zero		1


	//   ....[226]....
        /*1568*/ 	.word	0x0001d640
        /*156c*/ 	.word	0x00000004
        /*1570*/ 	.word	0x00000010
        /*1574*/ 	.short	0x010a
        /*1576*/ 	.byte	0xff
	.zero		1


	//   ....[227]....
        /*1578*/ 	.word	0x0001d6a0
        /*157c*/ 	.word	0x00000004
        /*1580*/ 	.word	0x00000040
        /*1584*/ 	.short	0x010a
        /*1586*/ 	.byte	0xff
	.zero		1


	//   ....[228]....
        /*1588*/ 	.word	0x0001d700
        /*158c*/ 	.word	0x00000004
        /*1590*/ 	.word	0x00000060
        /*1594*/ 	.short	0x010a
        /*1596*/ 	.byte	0xff
	.zero		1


	//   ....[229]....
        /*1598*/ 	.word	0x0001d780
        /*159c*/ 	.word	0x00000002
        /*15a0*/ 	.word	0x000000a0
        /*15a4*/ 	.short	0x010a
        /*15a6*/ 	.byte	0xff
	.zero		1


	//   ....[230]....
        /*15a8*/ 	.word	0x0001d7f0
        /*15ac*/ 	.word	0x00000000
        /*15b0*/ 	.word	0x000000b8
        /*15b4*/ 	.short	0x010a
        /*15b6*/ 	.byte	0xff
	.zero		1


	//   ....[231]....
        /*15b8*/ 	.word	0x0001d860
        /*15bc*/ 	.word	0x00000008
        /*15c0*/ 	.word	0x00000040
        /*15c4*/ 	.short	0x010a
        /*15c6*/ 	.byte	0xff
	.zero		1


	//   ....[232]....
        /*15c8*/ 	.word	0x0001d8d0
        /*15cc*/ 	.word	0x00000000
        /*15d0*/ 	.word	0x000000c8
        /*15d4*/ 	.short	0x010a
        /*15d6*/ 	.byte	0xff
	.zero		1


	//   ....[233]....
        /*15d8*/ 	.word	0x0001d940
        /*15dc*/ 	.word	0x00000008
        /*15e0*/ 	.word	0x00000060
        /*15e4*/ 	.short	0x010a
        /*15e6*/ 	.byte	0xff
	.zero		1


	//   ....[234]....
        /*15e8*/ 	.word	0x0001d9a0
        /*15ec*/ 	.word	0x00000012
        /*15f0*/ 	.word	0x00000090
        /*15f4*/ 	.short	0x010a
        /*15f6*/ 	.byte	0xff
	.zero		1


	//   ....[235]....
        /*15f8*/ 	.word	0x0001da20
        /*15fc*/ 	.word	0x00000004
        /*1600*/ 	.word	0x00000010
        /*1604*/ 	.short	0x010a
        /*1606*/ 	.byte	0xff
	.zero		1


	//   ....[236]....
        /*1608*/ 	.word	0x0001da80
        /*160c*/ 	.word	0x00000009
        /*1610*/ 	.word	0x00000040
        /*1614*/ 	.short	0x010a
        /*1616*/ 	.byte	0xff
	.zero		1


	//   ....[237]....
        /*1618*/ 	.word	0x0001dae0
        /*161c*/ 	.word	0x00000005
        /*1620*/ 	.word	0x00000060
        /*1624*/ 	.short	0x010a
        /*1626*/ 	.byte	0xff
	.zero		1


	//   ....[238]....
        /*1628*/ 	.word	0x0001db60
        /*162c*/ 	.word	0x00000000
        /*1630*/ 	.word	0x000000a0
        /*1634*/ 	.short	0x010a
        /*1636*/ 	.byte	0xff
	.zero		1


	//   ....[239]....
        /*1638*/ 	.word	0x0001dbe0
        /*163c*/ 	.word	0x00000000
        /*1640*/ 	.word	0x000000b8
        /*1644*/ 	.short	0x010a
        /*1646*/ 	.byte	0xff
	.zero		1


	//   ....[240]....
        /*1648*/ 	.word	0x0001dc50
        /*164c*/ 	.word	0x00000008
        /*1650*/ 	.word	0x00000040
        /*1654*/ 	.short	0x010a
        /*1656*/ 	.byte	0xff
	.zero		1


	//   ....[241]....
        /*1658*/ 	.word	0x0001dcd0
        /*165c*/ 	.word	0x00000004
        /*1660*/ 	.word	0x000000c8
        /*1664*/ 	.short	0x010a
        /*1666*/ 	.byte	0xff
	.zero		1


	//   ....[242]....
        /*1668*/ 	.word	0x0001dd40
        /*166c*/ 	.word	0x0000000b
        /*1670*/ 	.word	0x00000060
        /*1674*/ 	.short	0x010a
        /*1676*/ 	.byte	0xff
	.zero		1


	//   ....[243]....
        /*1678*/ 	.word	0x0001dda0
        /*167c*/ 	.word	0x00000012
        /*1680*/ 	.word	0x00000090
        /*1684*/ 	.short	0x010a
        /*1686*/ 	.byte	0xff
	.zero		1


	//   ....[244]....
        /*1688*/ 	.word	0x0001de20
        /*168c*/ 	.word	0x00000004
        /*1690*/ 	.word	0x00000010
        /*1694*/ 	.short	0x010a
        /*1696*/ 	.byte	0xff
	.zero		1


	//   ....[245]....
        /*1698*/ 	.word	0x0001de90
        /*169c*/ 	.word	0x00000003
        /*16a0*/ 	.word	0x00000040
        /*16a4*/ 	.short	0x010a
        /*16a6*/ 	.byte	0xff
	.zero		1


	//   ....[246]....
        /*16a8*/ 	.word	0x0001df00
        /*16ac*/ 	.word	0x00000003
        /*16b0*/ 	.word	0x00000060
        /*16b4*/ 	.short	0x010a
        /*16b6*/ 	.byte	0xff
	.zero		1


	//   ....[247]....
        /*16b8*/ 	.word	0x0001df70
        /*16bc*/ 	.word	0x00000004
        /*16c0*/ 	.word	0x000000a0
        /*16c4*/ 	.short	0x010a
        /*16c6*/ 	.byte	0xff
	.zero		1


	//   ....[248]....
        /*16c8*/ 	.word	0x0001dff0
        /*16cc*/ 	.word	0x00000006
        /*16d0*/ 	.word	0x000000b8
        /*16d4*/ 	.short	0x010a
        /*16d6*/ 	.byte	0xff
	.zero		1


	//   ....[249]....
        /*16d8*/ 	.word	0x0001e060
        /*16dc*/ 	.word	0x00000003
        /*16e0*/ 	.word	0x00000040
        /*16e4*/ 	.short	0x010a
        /*16e6*/ 	.byte	0xff
	.zero		1


	//   ....[250]....
        /*16e8*/ 	.word	0x0001e0e0
        /*16ec*/ 	.word	0x00000006
        /*16f0*/ 	.word	0x000000c8
        /*16f4*/ 	.short	0x010a
        /*16f6*/ 	.byte	0xff
	.zero		1


	//   ....[251]....
        /*16f8*/ 	.word	0x0001e150
        /*16fc*/ 	.word	0x00000003
        /*1700*/ 	.word	0x00000060
        /*1704*/ 	.short	0x010a
        /*1706*/ 	.byte	0xff
	.zero		1


	//   ....[252]....
        /*1708*/ 	.word	0x0001e1c0
        /*170c*/ 	.word	0x00000004
        /*1710*/ 	.word	0x000000a0
        /*1714*/ 	.short	0x010a
        /*1716*/ 	.byte	0xff
	.zero		1


	//   ....[253]....
        /*1718*/ 	.word	0x0001e240
        /*171c*/ 	.word	0x00000004
        /*1720*/ 	.word	0x000000b8
        /*1724*/ 	.short	0x010a
        /*1726*/ 	.byte	0xff
	.zero		1


	//   ....[254]....
        /*1728*/ 	.word	0x0001e2b0
        /*172c*/ 	.word	0x00000003
        /*1730*/ 	.word	0x00000040
        /*1734*/ 	.short	0x010a
        /*1736*/ 	.byte	0xff
	.zero		1


	//   ....[255]....
        /*1738*/ 	.word	0x0001e330
        /*173c*/ 	.word	0x00000006
        /*1740*/ 	.word	0x000000c8
        /*1744*/ 	.short	0x010a
        /*1746*/ 	.byte	0xff
	.zero		1


	//   ....[0]....
        /*1748*/ 	.word	0x0001e3a0
        /*174c*/ 	.word	0x00000003
        /*1750*/ 	.word	0x00000060
        /*1754*/ 	.short	0x010a
        /*1756*/ 	.byte	0xff
	.zero		1


	//   ....[1]....
        /*1758*/ 	.word	0x0001e420
        /*175c*/ 	.word	0x00000004
        /*1760*/ 	.word	0x00000190
        /*1764*/ 	.short	0x010a
        /*1766*/ 	.byte	0xff
	.zero		1


	//   ....[2]....
        /*1768*/ 	.word	0x0001e480
        /*176c*/ 	.word	0x0000000e
        /*1770*/ 	.word	0x00000090
        /*1774*/ 	.short	0x010a
        /*1776*/ 	.byte	0xff
	.zero		1


	//   ....[3]....
        /*1778*/ 	.word	0x0001e4f0
        /*177c*/ 	.word	0x00000000
        /*1780*/ 	.word	0x000000b8
        /*1784*/ 	.short	0x010a
        /*1786*/ 	.byte	0xff
	.zero		1


	//   ....[4]....
        /*1788*/ 	.word	0x0001e560
        /*178c*/ 	.word	0x00000000
        /*1790*/ 	.word	0x000000c8
        /*1794*/ 	.short	0x010a
        /*1796*/ 	.byte	0xff
	.zero		1


	//   ....[5]....
        /*1798*/ 	.word	0x0001e5c0
        /*179c*/ 	.word	0x00000000
        /*17a0*/ 	.word	0x00000180
        /*17a4*/ 	.short	0x010a
        /*17a6*/ 	.byte	0xff
	.zero		1


	//   ....[6]....
        /*17a8*/ 	.word	0x0001e630
        /*17ac*/ 	.word	0x0000002c
        /*17b0*/ 	.word	0x00000080
        /*17b4*/ 	.short	0x010a
        /*17b6*/ 	.byte	0xff
	.zero		1


	//   ....[7]....
        /*17b8*/ 	.word	0x0001e690
        /*17bc*/ 	.word	0x00000005
        /*17c0*/ 	.word	0x00000130
        /*17c4*/ 	.short	0x010a
        /*17c6*/ 	.byte	0xff
	.zero		1


	//   ....[8]....
        /*17c8*/ 	.word	0x0001e720
        /*17cc*/ 	.word	0x00000000
        /*17d0*/ 	.word	0x000000a8
        /*17d4*/ 	.short	0x010a
        /*17d6*/ 	.byte	0xff
	.zero		1


	//   ....[9]....
        /*17d8*/ 	.word	0x0001e790
        /*17dc*/ 	.word	0x00000044
        /*17e0*/ 	.word	0x00000080
        /*17e4*/ 	.short	0x010a
        /*17e6*/ 	.byte	0xff
	.zero		1


	//   ....[10]....
        /*17e8*/ 	.word	0x0001e800
        /*17ec*/ 	.word	0x00000024
        /*17f0*/ 	.word	0x00000130
        /*17f4*/ 	.short	0x010a
        /*17f6*/ 	.byte	0xff
	.zero		1


	//   ....[11]....
        /*17f8*/ 	.word	0x0001e890
        /*17fc*/ 	.word	0x00000000
        /*1800*/ 	.word	0x000000a8
        /*1804*/ 	.short	0x010a
        /*1806*/ 	.byte	0xff
	.zero		1


	//   ....[12]....
        /*1808*/ 	.word	0x0001e900
        /*180c*/ 	.word	0x00000044
        /*1810*/ 	.word	0x00000080
        /*1814*/ 	.short	0x010a
        /*1816*/ 	.byte	0xff
	.zero		1


	//   ....[13]....
        /*1818*/ 	.word	0x0001e970
        /*181c*/ 	.word	0x00000003
        /*1820*/ 	.word	0x00000130
        /*1824*/ 	.short	0x010a
        /*1826*/ 	.byte	0xff
	.zero		1


	//   ....[14]....
        /*1828*/ 	.word	0x0001ea10
        /*182c*/ 	.word	0x00000004
        /*1830*/ 	.word	0x000000a8
        /*1834*/ 	.short	0x010a
        /*1836*/ 	.byte	0xff
	.zero		1


	//   ....[15]....
        /*1838*/ 	.word	0x0001ea80
        /*183c*/ 	.word	0x00000044
        /*1840*/ 	.word	0x00000080
        /*1844*/ 	.short	0x010a
        /*1846*/ 	.byte	0xff
	.zero		1


	//   ....[16]....
        /*1848*/ 	.word	0x0001eaf0
        /*184c*/ 	.word	0x00000024
        /*1850*/ 	.word	0x00000130
        /*1854*/ 	.short	0x010a
        /*1856*/ 	.byte	0xff
	.zero		1


	//   ....[17]....
        /*1858*/ 	.word	0x0001eb60
        /*185c*/ 	.word	0x0000005c
        /*1860*/ 	.word	0x000000a8
        /*1864*/ 	.short	0x010a
        /*1866*/ 	.byte	0xff
	.zero		1


	//   ....[18]....
        /*1868*/ 	.word	0x0001ebd0
        /*186c*/ 	.word	0x00000009
        /*1870*/ 	.word	0x00000190
        /*1874*/ 	.short	0x010a
        /*1876*/ 	.byte	0xff
	.zero		1


	//   ....[19]....
        /*1878*/ 	.word	0x0001ec30
        /*187c*/ 	.word	0x00000009
        /*1880*/ 	.word	0x000000a8
        /*1884*/ 	.short	0x010a
        /*1886*/ 	.byte	0xff
	.zero		1


	//   ....[20]....
        /*1888*/ 	.word	0x0001ec90
        /*188c*/ 	.word	0x00000000
        /*1890*/ 	.word	0x00000130
        /*1894*/ 	.short	0x010a
        /*1896*/ 	.byte	0xff
	.zero		1


	//   ....[21]....
        /*1898*/ 	.word	0x0001ecf0
        /*189c*/ 	.word	0x00000000
        /*18a0*/ 	.word	0x00000120
        /*18a4*/ 	.short	0x010a
        /*18a6*/ 	.byte	0xff
	.zero		1


	//   ....[22]....
        /*18a8*/ 	.word	0x0001ed50
        /*18ac*/ 	.word	0x00000000
        /*18b0*/ 	.word	0x00000120
        /*18b4*/ 	.short	0x010a
        /*18b6*/ 	.byte	0xff
	.zero		1


	//   ....[23]....
        /*18b8*/ 	.word	0x0001edb0
        /*18bc*/ 	.word	0x00000048
        /*18c0*/ 	.word	0x000000b0
        /*18c4*/ 	.short	0x010a
        /*18c6*/ 	.byte	0xff
	.zero		1


	//   ....[24]....
        /*18c8*/ 	.word	0x0001ee20
        /*18cc*/ 	.word	0x00000048
        /*18d0*/ 	.word	0x000000c0
        /*18d4*/ 	.short	0x010a
        /*18d6*/ 	.byte	0xff
	.zero		1


	//   ....[25]....
        /*18d8*/ 	.word	0x0001ee90
        /*18dc*/ 	.word	0x00000098
        /*18e0*/ 	.word	0x000000b0
        /*18e4*/ 	.short	0x010a
        /*18e6*/ 	.byte	0xff
	.zero		1


	//   ....[26]....
        /*18e8*/ 	.word	0x0001ef00
        /*18ec*/ 	.word	0x00000098
        /*18f0*/ 	.word	0x000000c0
        /*18f4*/ 	.short	0x010a
        /*18f6*/ 	.byte	0xff
	.zero		1


	//   ....[27]....
        /*18f8*/ 	.word	0x0001ef70
        /*18fc*/ 	.word	0x00000098
        /*1900*/ 	.word	0x00000190
        /*1904*/ 	.short	0x010a
        /*1906*/ 	.byte	0xff
	.zero		1


	//----- nvinfo : EIATTR_NUM_MBARRIERS
	.align		4
.L_98:
        /*1908*/ 	.byte	0x03, 0x38
        /*190a*/ 	.short	0x0028


	//----- nvinfo : EIATTR_EXIT_INSTR_OFFSETS
	.align		4
        /*190c*/ 	.byte	0x04, 0x1c
        /*190e*/ 	.short	(.L_100 - .L_99)


	//   ....[0]....
.L_99:
        /*1910*/ 	.word	0x0001c2a0


	//----- nvinfo : EIATTR_REQNTID
	.align		4
.L_100:
        /*1914*/ 	.byte	0x04, 0x10
        /*1916*/ 	.short	(.L_102 - .L_101)
.L_101:
        /*1918*/ 	.word	0x00000180
        /*191c*/ 	.word	0x00000001
        /*1920*/ 	.word	0x00000001


	//----- nvinfo : EIATTR_CRS_STACK_SIZE
	.align		4
.L_102:
        /*1924*/ 	.byte	0x04, 0x1e
        /*1926*/ 	.short	(.L_104 - .L_103)
.L_103:
        /*1928*/ 	.word	0x00000000


	//----- nvinfo : EIATTR_CBANK_PARAM_SIZE
	.align		4
.L_104:
        /*192c*/ 	.byte	0x03, 0x19
        /*192e*/ 	.short	0x0564


	//----- nvinfo : EIATTR_PARAM_CBANK
	.align		4
        /*1930*/ 	.byte	0x04, 0x0a
        /*1932*/ 	.short	(.L_106 - .L_105)
	.align		4
.L_105:
        /*1934*/ 	.word	index@(.nv.constant0.kernel_cutlass_kernel_flash_attncuteflash_fwd_mla_sm100FlashAttentionMLAForwardSm100_object_at__tensor0000o64811101213_tensor0000o256811101213_tensor0000o256811101213_tensor000o6411110012_0)
        /*1938*/ 	.short	0x0380
        /*193a*/ 	.short	0x0564


	//----- nvinfo : EIATTR_SW_WAR
	.align		4
.L_106:
        /*193c*/ 	.byte	0x04, 0x36
        /*193e*/ 	.short	(.L_108 - .L_107)
.L_107:
        /*1940*/ 	.word	0x00000008
.L_108:


//--------------------- .nv.compat                --------------------------
	.section	.nv.compat,"",@"SHT_CUDA_COMPAT_INFO"
	.align	4
        /*0000*/ 	.byte	0x02, 0x02, 0x02, 0x00, 0x02, 0x05, 0x05, 0x00, 0x02, 0x03, 0x01, 0x00, 0x02, 0x06, 0x01, 0x00


//--------------------- .nv.callgraph             --------------------------
	.section	.nv.callgraph,"",@"SHT_CUDA_CALLGRAPH"
	.align	4
	.sectionentsize	8
	.align		4
        /*0000*/ 	.word	0x00000000
	.align		4
        /*0004*/ 	.word	0xffffffff
	.align		4
        /*0008*/ 	.word	0x00000000
	.align		4
        /*000c*/ 	.word	0xfffffffe
	.align		4
        /*0010*/ 	.word	0x00000000
	.align		4
        /*0014*/ 	.word	0xfffffffd
	.align		4
        /*0018*/ 	.word	0x00000000
	.align		4
        /*001c*/ 	.word	0xfffffffc


//--------------------- .text.kernel_cutlass_kernel_flash_attncuteflash_fwd_mla_sm100FlashAttentionMLAForwardSm100_object_at__tensor0000o64811101213_tensor0000o256811101213_tensor0000o256811101213_tensor000o6411110012_0 --------------------------
	.section	.text.kernel_cutlass_kernel_flash_attncuteflash_fwd_mla_sm100FlashAttentionMLAForwardSm100_object_at__tensor0000o64811101213_tensor0000o256811101213_tensor0000o256811101213_tensor000o6411110012_0,"ax",@progbits
	.align	128
        .global         kernel_cutlass_kernel_flash_attncuteflash_fwd_mla_sm100FlashAttentionMLAForwardSm100_object_at__tensor0000o64811101213_tensor0000o256811101213_tensor0000o256811101213_tensor000o6411110012_0
        .type           kernel_cutlass_kernel_flash_attncuteflash_fwd_mla_sm100FlashAttentionMLAForwardSm100_object_at__tensor0000o64811101213_tensor0000o256811101213_tensor0000o256811101213_tensor000o6411110012_0,@function
        .size           kernel_cutlass_kernel_flash_attncuteflash_fwd_mla_sm100FlashAttentionMLAForwardSm100_object_at__tensor0000o64811101213_tensor0000o256811101213_tensor0000o256811101213_tensor000o6411110012_0,(.L_x_411 - kernel_cutlass_kernel_flash_attncuteflash_fwd_mla_sm100FlashAttentionMLAForwardSm100_object_at__tensor0000o64811101213_tensor0000o256811101213_tensor0000o256811101213_tensor000o6411110012_0)
        .other          kernel_cutlass_kernel_flash_attncuteflash_fwd_mla_sm100FlashAttentionMLAForwardSm100_object_at__tensor0000o64811101213_tensor0000o256811101213_tensor0000o256811101213_tensor000o6411110012_0,@"STO_CUDA_ENTRY STV_DEFAULT"
kernel_cutlass_kernel_flash_attncuteflash_fwd_mla_sm100FlashAttentionMLAForwardSm100_object_at__tensor0000o64811101213_tensor0000o256811101213_tensor0000o256811101213_tensor000o6411110012_0:
.text.kernel_cutlass_kernel_flash_attncuteflash_fwd_mla_sm100FlashAttentionMLAForwardSm100_object_at__tensor0000o64811101213_tensor0000o256811101213_tensor0000o256811101213_tensor000o6411110012_0:
[----:B------:R-:W1:Y:S02]  /*0000*/  LDC R1, c[0x0][0x37c] ;  /* 0x0000df00ff017b82 */ /* 0x000e640000000800 */
[----:B-1----:R-:W-:Y:S01]  /*0010*/  IADD3 R1, PT, PT, R1, -0x80, RZ ;  /* 0xffffff8001017810 */ /* 0x002fe20007ffe0ff */
[----:B------:R-:W1:Y:S01]  /*0020*/  S2R R3, SR_CTAID.X ;  /* 0x0000000000037919 */ /* 0x000e620000002500 */
[----:B------:R-:W2:Y:S03]  /*0030*/  S2R R0, SR_TID.X ;  /* 0x0000000000007919 */ /* 0x000ea60000002100 */
[----:B-1----:R1:W-:Y:S01]  /*0040*/  STL [R1+0x78], R3 ;  /* 0x0000780301007387 */ /* 0x0023e20000100800 */
[----:B--2---:R-:W-:-:S04]  /*0050*/  SHF.R.U32.HI R11, RZ, 0x5, R0 ;  /* 0x00000005ff0b7819 */ /* 0x004fc80000011600 */
[C---:B------:R-:W-:Y:S02]  /*0060*/  ISETP.NE.AND P1, PT, R11.reuse, 0x9, PT ;  /* 0x000000090b00780c */ /* 0x040fe40003f25270 */
[----:B------:R-:W-:-:S11]  /*0070*/  ISETP.NE.AND P0, PT, R11, 0x8, PT ;  /* 0x000000080b00780c */ /* 0x000fd60003f05270 */
[----:B------:R-:W-:Y:S05]  /*0080*/  @P1 BRA `(.L_x_0) ;  /* 0x0000000000301947 */ /* 0x000fea0003800000 */
[----:B------:R-:W-:Y:S01]  /*0090*/  ELECT P1, URZ, PT ;  /* 0x0000000000ff782f */ /* 0x000fe20003820000 */
[----:B------:R-:W-:Y:S02]  /*00a0*/  UMOV UR4, 0x20 ;  /* 0x0000002000047882 */ /* 0x000fe40000000000 */
[----:B------:R-:W-:-:S04]  /*00b0*/  UIADD3 UR4, UPT, UPT, -UR4, 0x100000, URZ ;  /* 0x0010000004047890 */ /* 0x000fc8000fffe1ff */
[----:B------:R-:W-:Y:S02]  /*00c0*/  USHF.L.U32 UR5, UR4, 0xb, URZ ;  /* 0x0000000b04057899 */ /* 0x000fe400080006ff */
[----:B------:R-:W-:-:S04]  /*00d0*/  USHF.L.U32 UR4, UR4, 0x1, URZ ;  /* 0x0000000104047899 */ /* 0x000fc800080006ff */
[----:B------:R-:W2:Y:S01]  /*00e0*/  @P1 S2R R0, SR_CgaCtaId ;  /* 0x0000000000001919 */ /* 0x000ea20000008800 */
[----:B------:R-:W-:-:S04]  /*00f0*/  @P1 MOV R2, 0x400 ;  /* 0x0000040000021802 */ /* 0x000fc80000000f00 */
[----:B--2---:R-:W-:-:S04]  /*0100*/  @P1 LEA R0, R0, R2, 0x18 ;  /* 0x0000000200001211 */ /* 0x004fc800078ec0ff */
[----:B------:R-:W-:Y:S01]  /*0110*/  @P1 R2UR UR6, R0 ;  /* 0x00000000000612ca */ /* 0x000fe200000e0000 */
[----:B------:R-:W2:-:S12]  /*0120*/  FENCE.VIEW.ASYNC.S ;  /* 0x00000000000073c6 */ /* 0x000e980000000000 */
[----:B--2---:R2:W3:Y:S01]  /*0130*/  SYNCS.EXCH.64 URZ, [UR6+0x180], UR4 ;  /* 0x0001800406ff75b2 */ /* 0x0044e20008000100 */
[----:B------:R-:W-:Y:S01]  /*0140*/  NOP ;  /* 0x0000000000007918 */ /* 0x000fe20000000000 */
.L_x_0:
[----:B------:R-:W-:Y:S01]  /*0150*/  LOP3.LUT R104, R3, 0x1, RZ, 0xc0, !PT ;  /* 0x0000000103687812 */ /* 0x000fe200078ec0ff */
[----:B------:R-:W-:Y:S01]  /*0160*/  NOP ;  /* 0x0000000000007918 */ /* 0x000fe20000000000 */
[----:B------:R-:W-:Y:S05]  /*0170*/  @P0 BRA `(.L_x_1) ;  /* 0x0000000000c00947 */ /* 0x000fea0003800000 */
[----:B------:R-:W4:Y:S01]  /*0180*/  LDC.64 R12, c[0x0][0x348] ;  /* 0x0000d200ff0c7b82 */ /* 0x000f220000000a00 */
[----:B------:R-:W-:Y:S01]  /*0190*/  UPLOP3.LUT UP0, UPT, UPT, UPT, UPT, 0x40, 0x4 ;  /* 0x000000000004789c */ /* 0x000fe20003f0e870 */
[C---:B----4-:R-:W-:Y:S02]  /*01a0*/  IADD3 R2, P6, PT, R12.reuse, 0x180, RZ ;  /* 0x000001800c027810 */ /* 0x050fe40007fde0ff */
[C---:B------:R-:W-:Y:S02]  /*01b0*/  IADD3 R4, P1, PT, R12.reuse, 0x80, RZ ;  /* 0x000000800c047810 */ /* 0x040fe40007f3e0ff */
[C---:B-1----:R-:W-:Y:S01]  /*01c0*/  IADD3 R3, P0, PT, R12.reuse, 0x100, RZ ;  /* 0x000001000c037810 */ /* 0x042fe20007f1e0ff */
[--C-:B------:R-:W-:Y:S01]  /*01d0*/  IMAD.X R8, RZ, RZ, R13.reuse, P6 ;  /* 0x000000ffff087224 */ /* 0x100fe200030e060d */
[----:B------:R-:W-:Y:S01]  /*01e0*/  IADD3 R0, P5, PT, R12, 0x200, RZ ;  /* 0x000002000c007810 */ /* 0x000fe20007fbe0ff */
[--C-:B------:R-:W-:Y:S01]  /*01f0*/  IMAD.X R10, RZ, RZ, R13.reuse, P1 ;  /* 0x000000ffff0a7224 */ /* 0x100fe200008e060d */
[----:B------:R-:W-:Y:S01]  /*0200*/  R2UR UR16, R2 ;  /* 0x00000000021072ca */ /* 0x000fe200000e0000 */
[--C-:B------:R-:W-:Y:S01]  /*0210*/  IMAD.X R9, RZ, RZ, R13.reuse, P0 ;  /* 0x000000ffff097224 */ /* 0x100fe200000e060d */
[----:B------:R-:W-:Y:S01]  /*0220*/  R2UR UR20, R4 ;  /* 0x00000000041472ca */ /* 0x000fe200000e0000 */
[----:B------:R-:W-:Y:S01]  /*0230*/  IMAD.X R7, RZ, RZ, R13, P5 ;  /* 0x000000ffff077224 */ /* 0x000fe200028e060d */
[----:B------:R-:W-:-:S02]  /*0240*/  IADD3 R2, P2, PT, R12, 0x380, RZ ;  /* 0x000003800c027810 */ /* 0x000fc40007f5e0ff */
[----:B------:R-:W-:Y:S02]  /*0250*/  R2UR UR18, R3 ;  /* 0x00000000031272ca */ /* 0x000fe400000e0000 */
[C---:B------:R-:W-:Y:S02]  /*0260*/  IADD3 R4, P4, PT, R12.reuse, 0x280, RZ ;  /* 0x000002800c047810 */ /* 0x040fe40007f9e0ff */
[----:B------:R-:W-:Y:S02]  /*0270*/  IADD3 R3, P3, PT, R12, 0x300, RZ ;  /* 0x000003000c037810 */ /* 0x000fe40007f7e0ff */
[----:B------:R-:W-:Y:S01]  /*0280*/  R2UR UR14, R0 ;  /* 0x00000000000e72ca */ /* 0x000fe200000e0000 */
[--C-:B------:R-:W-:Y:S01]  /*0290*/  IMAD.X R6, RZ, RZ, R13.reuse, P4 ;  /* 0x000000ffff067224 */ /* 0x100fe200020e060d */
[----:B------:R-:W-:Y:S01]  /*02a0*/  IADD3 R0, P1, PT, R12, 0x400, RZ ;  /* 0x000004000c007810 */ /* 0x000fe20007f3e0ff */
[----:B------:R-:W-:Y:S01]  /*02b0*/  IMAD.X R5, RZ, RZ, R13, P3 ;  /* 0x000000ffff057224 */ /* 0x000fe200018e060d */
[----:B------:R-:W-:-:S02]  /*02c0*/  R2UR UR8, R2 ;  /* 0x00000000020872ca */ /* 0x000fc400000e0000 */
[----:B------:R-:W-:Y:S02]  /*02d0*/  IADD3 R2, P0, PT, R12, 0x480, RZ ;  /* 0x000004800c027810 */ /* 0x000fe40007f1e0ff */
[----:B------:R-:W-:Y:S01]  /*02e0*/  R2UR UR12, R4 ;  /* 0x00000000040c72ca */ /* 0x000fe200000e0000 */
[--C-:B------:R-:W-:Y:S01]  /*02f0*/  IMAD.X R4, RZ, RZ, R13.reuse, P2 ;  /* 0x000000ffff047224 */ /* 0x100fe200010e060d */
[----:B------:R-:W-:Y:S02]  /*0300*/  R2UR UR21, R10 ;  /* 0x000000000a1572ca */ /* 0x000fe400000e0000 */
[----:B------:R-:W-:Y:S01]  /*0310*/  R2UR UR10, R3 ;  /* 0x00000000030a72ca */ /* 0x000fe200000e0000 */
[--C-:B------:R-:W-:Y:S01]  /*0320*/  IMAD.X R3, RZ, RZ, R13.reuse, P1 ;  /* 0x000000ffff037224 */ /* 0x100fe200008e060d */
[----:B------:R-:W-:Y:S02]  /*0330*/  R2UR UR19, R9 ;  /* 0x00000000091372ca */ /* 0x000fe400000e0000 */
[----:B--2---:R-:W-:Y:S01]  /*0340*/  R2UR UR6, R0 ;  /* 0x00000000000672ca */ /* 0x004fe200000e0000 */
[----:B------:R-:W-:Y:S01]  /*0350*/  IMAD.X R0, RZ, RZ, R13, P0 ;  /* 0x000000ffff007224 */ /* 0x000fe200000e060d */
[----:B------:R-:W-:-:S02]  /*0360*/  R2UR UR17, R8 ;  /* 0x00000000081172ca */ /* 0x000fc400000e0000 */
[----:B------:R-:W-:Y:S02]  /*0370*/  R2UR UR15, R7 ;  /* 0x00000000070f72ca */ /* 0x000fe400000e0000 */
[----:B------:R-:W-:Y:S01]  /*0380*/  R2UR UR13, R6 ;  /* 0x00000000060d72ca */ /* 0x000fe200000e0000 */
[----:B------:R1:W-:Y:S01]  /*0390*/  UTMACCTL.PF [UR20] ;  /* 0x00000000140079b9 */ /* 0x0003e20008040000 */
[----:B------:R-:W-:-:S03]  /*03a0*/  R2UR UR11, R5 ;  /* 0x00000000050b72ca */ /* 0x000fc600000e0000 */
[----:B------:R1:W-:Y:S01]  /*03b0*/  UTMACCTL.PF [UR18] ;  /* 0x00000000120079b9 */ /* 0x0003e20008040000 */
[----:B------:R-:W-:-:S03]  /*03c0*/  R2UR UR9, R4 ;  /* 0x00000000040972ca */ /* 0x000fc600000e0000 */
[----:B------:R1:W-:Y:S01]  /*03d0*/  UTMACCTL.PF [UR16] ;  /* 0x00000000100079b9 */ /* 0x0003e20008040000 */
[----:B------:R-:W-:Y:S01]  /*03e0*/  R2UR UR7, R3 ;  /* 0x00000000030772ca */ /* 0x000fe200000e0000 */
[----:B------:R1:W-:Y:S01]  /*03f0*/  UTMACCTL.PF [UR14] ;  /* 0x000000000e0079b9 */ /* 0x0003e20008040000 */
[----:B------:R-:W-:Y:S01]  /*0400*/  R2UR UR4, R2 ;  /* 0x00000000020472ca */ /* 0x000fe200000e0000 */
[----:B------:R1:W-:Y:S01]  /*0410*/  UTMACCTL.PF [UR12] ;  /* 0x000000000c0079b9 */ /* 0x0003e20008040000 */
[----:B------:R-:W-:Y:S01]  /*0420*/  R2UR UR5, R0 ;  /* 0x00000000000572ca */ /* 0x000fe200000e0000 */
[----:B------:R1:W-:Y:S04]  /*0430*/  UTMACCTL.PF [UR10] ;  /* 0x000000000a0079b9 */ /* 0x0003e80008040000 */
[----:B------:R1:W-:Y:S04]  /*0440*/  UTMACCTL.PF [UR8] ;  /* 0x00000000080079b9 */ /* 0x0003e80008040000 */
[----:B------:R1:W-:Y:S04]  /*0450*/  UTMACCTL.PF [UR6] ;  /* 0x00000000060079b9 */ /* 0x0003e80008040000 */
[----:B------:R1:W-:Y:S02]  /*0460*/  UTMACCTL.PF [UR4] ;  /* 0x00000000040079b9 */ /* 0x0003e40008040000 */
[----:B-1----:R-:W-:Y:S05]  /*0470*/  BRA `(.L_x_2) ;  /* 0x0000000000407947 */ /* 0x002fea0003800000 */
.L_x_1:
[----:B------:R-:W-:Y:S01]  /*0480*/  ISETP.NE.AND P0, PT, R11, RZ, PT ;  /* 0x000000ff0b00720c */ /* 0x000fe20003f05270 */
[----:B------:R-:W-:-:S12]  /*0490*/  UPLOP3.LUT UP0, UPT, UPT, UPT, UPT, 0x40, 0x4 ;  /* 0x000000000004789c */ /* 0x000fd80003f0e870 */
[----:B------:R-:W-:Y:S05]  /*04a0*/  @P0 BRA `(.L_x_2) ;  /* 0x0000000000340947 */ /* 0x000fea0003800000 */
[----:B------:R-:W4:Y:S01]  /*04b0*/  S2UR UR7, SR_CgaCtaId ;  /* 0x00000000000779c3 */ /* 0x000f220000008800 */
[----:B------:R-:W-:Y:S01]  /*04c0*/  MOV R0, 0x400 ;  /* 0x0000040000007802 */ /* 0x000fe20000000f00 */
[----:B--2---:R-:W-:Y:S01]  /*04d0*/  UMOV UR4, 0x1 ;  /* 0x0000000100047882 */ /* 0x004fe20000000000 */
[----:B------:R-:W-:Y:S02]  /*04e0*/  UPLOP3.LUT UP0, UPT, UPT, UPT, UPT, 0x80, 0x8 ;  /* 0x000000000008789c */ /* 0x000fe40003f0f070 */
[----:B------:R-:W-:-:S04]  /*04f0*/  UIADD3 UR4, UPT, UPT, -UR4, 0x100000, URZ ;  /* 0x0010000004047890 */ /* 0x000fc8000fffe1ff */
[----:B------:R-:W-:Y:S02]  /*0500*/  USHF.L.U32 UR5, UR4, 0xb, URZ ;  /* 0x0000000b04057899 */ /* 0x000fe400080006ff */
[----:B------:R-:W-:Y:S01]  /*0510*/  USHF.L.U32 UR4, UR4, 0x1, URZ ;  /* 0x0000000104047899 */ /* 0x000fe200080006ff */
[----:B------:R-:W-:-:S13]  /*0520*/  R2UR UR6, R0 ;  /* 0x00000000000672ca */ /* 0x000fda00000e0000 */
[----:B----4-:R-:W-:Y:S01]  /*0530*/  ULEA UR6, UR7, UR6, 0x18 ;  /* 0x0000000607067291 */ /* 0x010fe2000f8ec0ff */
[----:B------:R-:W2:Y:S11]  /*0540*/  FENCE.VIEW.ASYNC.S ;  /* 0x00000000000073c6 */ /* 0x000eb60000000000 */
[----:B--2---:R4:W2:Y:S01]  /*0550*/  SYNCS.EXCH.64 URZ, [UR6], UR4 ;  /* 0x0000000406ff75b2 */ /* 0x0048a20008000100 */
[----:B------:R4:W1:Y:S02]  /*0560*/  SYNCS.EXCH.64 URZ, [UR6+0x8], UR4 ;  /* 0x0000080406ff75b2 */ /* 0x0008640008000100 */
[----:B----4-:R-:W-:Y:S01]  /*0570*/  NOP ;  /* 0x0000000000007918 */ /* 0x010fe20000000000 */
.L_x_2:
[----:B------:R-:W4:Y:S01]  /*0580*/  S2R R10, SR_CgaCtaId ;  /* 0x00000000000a7919 */ /* 0x000f220000008800 */
[----:B-1----:R-:W1:Y:S01]  /*0590*/  LDC R3, c[0x0][0x36c] ;  /* 0x0000db00ff037b82 */ /* 0x002e620000000800 */
[----:B------:R-:W-:Y:S01]  /*05a0*/  IMAD.MOV.U32 R44, RZ, RZ, 0x1 ;  /* 0x00000001ff2c7424 */ /* 0x000fe200078e00ff */
[----:B-1----:R-:W-:Y:S02]  /*05b0*/  ISETP.EQ.U32.AND P2, PT, R3, 0x1, PT ;  /* 0x000000010300780c */ /* 0x002fe40003f42070 */
[----:B----4-:R-:W-:-:S04]  /*05c0*/  LEA.HI R0, R10, R10, RZ, 0x1 ;  /* 0x0000000a0a007211 */ /* 0x010fc800078f08ff */
[----:B------:R-:W-:Y:S02]  /*05d0*/  LOP3.LUT R2, R0, 0xfffffffe, RZ, 0xc0, !PT ;  /* 0xfffffffe00027812 */ /* 0x000fe400078ec0ff */
[----:B------:R-:W-:Y:S02]  /*05e0*/  SHF.R.U32.HI R0, RZ, 0x1, R0 ;  /* 0x00000001ff007819 */ /* 0x000fe40000011600 */
[C---:B------:R-:W-:Y:S01]  /*05f0*/  ISETP.NE.AND P0, PT, R10.reuse, R2, PT ;  /* 0x000000020a00720c */ /* 0x040fe20003f05270 */
[----:B------:R-:W-:Y:S02]  /*0600*/  IMAD.IADD R4, R10, 0x1, -R2 ;  /* 0x000000010a047824 */ /* 0x000fe400078e0a02 */
[----:B------:R-:W-:Y:S01]  /*0610*/  VIADD R2, R0, 0xffffffff ;  /* 0xffffffff00027836 */ /* 0x000fe20000000000 */
[----:B------:R-:W-:Y:S02]  /*0620*/  ISETP.LT.AND P0, PT, R10, RZ, P0 ;  /* 0x000000ff0a00720c */ /* 0x000fe40000701270 */
[----:B------:R1:W-:Y:S01]  /*0630*/  STL [R1+0x50], R4 ;  /* 0x0000500401007387 */ /* 0x0003e20000100800 */
[----:B------:R-:W-:-:S04]  /*0640*/  LOP3.LUT R24, R4, 0x1, RZ, 0x3c, !PT ;  /* 0x0000000104187812 */ /* 0x000fc800078e3cff */
[----:B------:R-:W-:-:S06]  /*0650*/  SHF.L.U32 R24, R44, R24, RZ ;  /* 0x000000182c187219 */ /* 0x000fcc00000006ff */
[----:B------:R-:W-:Y:S01]  /*0660*/  @!P0 IMAD.MOV R2, RZ, RZ, R0 ;  /* 0x000000ffff028224 */ /* 0x000fe200078e0200 */
[----:B------:R-:W-:Y:S01]  /*0670*/  SHF.L.U32 R0, R44, R4, RZ ;  /* 0x000000042c007219 */ /* 0x000fe200000006ff */
[----:B------:R-:W-:Y:S06]  /*0680*/  BRA.U !UP0, `(.L_x_3) ;  /* 0x0000000108587547 */ /* 0x000fec000b800000 */
[----:B--2---:R-:W2:Y:S01]  /*0690*/  S2UR UR5, SR_CgaCtaId ;  /* 0x00000000000579c3 */ /* 0x004ea20000008800 */
[----:B------:R-:W-:Y:S01]  /*06a0*/  MOV R3, 0x400 ;  /* 0x0000040000037802 */ /* 0x000fe20000000f00 */
[----:B------:R-:W-:Y:S01]  /*06b0*/  UMOV UR6, 0x1 ;  /* 0x0000000100067882 */ /* 0x000fe20000000000 */
[----:B------:R-:W-:Y:S01]  /*06c0*/  UMOV UR8, 0x100 ;  /* 0x0000010000087882 */ /* 0x000fe20000000000 */
[----:B------:R-:W-:-:S04]  /*06d0*/  UIADD3 UR6, UPT, UPT, -UR6, 0x100000, URZ ;  /* 0x0010000006067890 */ /* 0x000fc8000fffe1ff */
[----:B------:R-:W-:Y:S02]  /*06e0*/  USHF.L.U32 UR7, UR6, 0xb, URZ ;  /* 0x0000000b06077899 */ /* 0x000fe400080006ff */
[----:B------:R-:W-:Y:S01]  /*06f0*/  USHF.L.U32 UR6, UR6, 0x1, URZ ;  /* 0x0000000106067899 */ /* 0x000fe200080006ff */
[----:B------:R-:W-:Y:S01]  /*0700*/  R2UR UR4, R3 ;  /* 0x00000000030472ca */ /* 0x000fe200000e0000 */
[----:B------:R-:W-:-:S04]  /*0710*/  UIADD3 UR8, UPT, UPT, -UR8, 0x100000, URZ ;  /* 0x0010000008087890 */ /* 0x000fc8000fffe1ff */
[----:B------:R-:W-:Y:S02]  /*0720*/  USHF.L.U32 UR9, UR8, 0xb, URZ ;  /* 0x0000000b08097899 */ /* 0x000fe400080006ff */
[----:B------:R-:W-:-:S06]  /*0730*/  USHF.L.U32 UR8, UR8, 0x1, URZ ;  /* 0x0000000108087899 */ /* 0x000fcc00080006ff */
[----:B--2---:R-:W-:Y:S01]  /*0740*/  ULEA UR4, UR5, UR4, 0x18 ;  /* 0x0000000405047291 */ /* 0x004fe2000f8ec0ff */
[----:B------:R-:W2:Y:S11]  /*0750*/  FENCE.VIEW.ASYNC.S ;  /* 0x00000000000073c6 */ /* 0x000eb60000000000 */
[----:B--2---:R4:W2:Y:S01]  /*0760*/  SYNCS.EXCH.64 URZ, [UR4+0x20], UR6 ;  /* 0x0000200604ff75b2 */ /* 0x0048a20008000100 */
[----:B------:R4:W1:Y:S01]  /*0770*/  SYNCS.EXCH.64 URZ, [UR4+0x28], UR6 ;  /* 0x0000280604ff75b2 */ /* 0x0008620008000100 */
[----:B------:R4:W3:Y:S01]  /*0780*/  SYNCS.EXCH.64 URZ, [UR4+0x30], UR6 ;  /* 0x0000300604ff75b2 */ /* 0x0008e20008000100 */
[----:B------:R4:W1:Y:S01]  /*0790*/  SYNCS.EXCH.64 URZ, [UR4+0x38], UR6 ;  /* 0x0000380604ff75b2 */ /* 0x0008620008000100 */
[----:B------:R4:W1:Y:S01]  /*07a0*/  SYNCS.EXCH.64 URZ, [UR4+0x80], UR6 ;  /* 0x0000800604ff75b2 */ /* 0x0008620008000100 */
[----:B------:R4:W1:Y:S01]  /*07b0*/  SYNCS.EXCH.64 URZ, [UR4+0x88], UR6 ;  /* 0x0000880604ff75b2 */ /* 0x0008620008000100 */
[----:B------:R4:W1:Y:S01]  /*07c0*/  SYNCS.EXCH.64 URZ, [UR4+0x90], UR8 ;  /* 0x0000900804ff75b2 */ /* 0x0008620008000100 */
[----:B------:R4:W1:Y:S02]  /*07d0*/  SYNCS.EXCH.64 URZ, [UR4+0x98], UR8 ;  /* 0x0000980804ff75b2 */ /* 0x0008640008000100 */
[----:B----4-:R-:W-:Y:S01]  /*07e0*/  NOP ;  /* 0x0000000000007918 */ /* 0x010fe20000000000 */
.L_x_3:
[----:B------:R-:W-:Y:S05]  /*07f0*/  BRA.U !UP0, `(.L_x_4) ;  /* 0x00000001089c7547 */ /* 0x000fea000b800000 */
[----:B--2---:R-:W2:Y:S01]  /*0800*/  S2UR UR5, SR_CgaCtaId ;  /* 0x00000000000579c3 */ /* 0x004ea20000008800 */
[----:B------:R-:W-:Y:S01]  /*0810*/  MOV R3, 0x400 ;  /* 0x0000040000037802 */ /* 0x000fe20000000f00 */
[----:B------:R-:W-:Y:S01]  /*0820*/  UMOV UR10, 0x100 ;  /* 0x00000100000a7882 */ /* 0x000fe20000000000 */
[----:B------:R-:W-:Y:S01]  /*0830*/  UMOV UR6, 0x1 ;  /* 0x0000000100067882 */ /* 0x000fe20000000000 */
[----:B------:R-:W-:-:S04]  /*0840*/  UIADD3 UR10, UPT, UPT, -UR10, 0x100000, URZ ;  /* 0x001000000a0a7890 */ /* 0x000fc8000fffe1ff */
[----:B------:R-:W-:Y:S02]  /*0850*/  USHF.L.U32 UR11, UR10, 0xb, URZ ;  /* 0x0000000b0a0b7899 */ /* 0x000fe400080006ff */
[----:B------:R-:W-:Y:S01]  /*0860*/  USHF.L.U32 UR10, UR10, 0x1, URZ ;  /* 0x000000010a0a7899 */ /* 0x000fe200080006ff */
[----:B------:R-:W-:Y:S01]  /*0870*/  UMOV UR8, 0x80 ;  /* 0x0000008000087882 */ /* 0x000fe20000000000 */
[----:B------:R-:W-:Y:S01]  /*0880*/  R2UR UR4, R3 ;  /* 0x00000000030472ca */ /* 0x000fe200000e0000 */
[----:B------:R-:W-:-:S04]  /*0890*/  UIADD3 UR6, UPT, UPT, -UR6, 0x100000, URZ ;  /* 0x0010000006067890 */ /* 0x000fc8000fffe1ff */
[----:B------:R-:W-:Y:S02]  /*08a0*/  USHF.L.U32 UR7, UR6, 0xb, URZ ;  /* 0x0000000b06077899 */ /* 0x000fe400080006ff */
[----:B------:R-:W-:Y:S02]  /*08b0*/  USHF.L.U32 UR6, UR6, 0x1, URZ ;  /* 0x0000000106067899 */ /* 0x000fe400080006ff */
[----:B------:R-:W-:-:S04]  /*08c0*/  UIADD3 UR8, UPT, UPT, -UR8, 0x100000, URZ ;  /* 0x0010000008087890 */ /* 0x000fc8000fffe1ff */
[----:B------:R-:W-:Y:S02]  /*08d0*/  USHF.L.U32 UR9, UR8, 0xb, URZ ;  /* 0x0000000b08097899 */ /* 0x000fe400080006ff */
[----:B------:R-:W-:Y:S02]  /*08e0*/  USHF.L.U32 UR8, UR8, 0x1, URZ ;  /* 0x0000000108087899 */ /* 0x000fe400080006ff */
[----:B--2---:R-:W-:Y:S01]  /*08f0*/  ULEA UR4, UR5, UR4, 0x18 ;  /* 0x0000000405047291 */ /* 0x004fe2000f8ec0ff */
[----:B------:R-:W2:Y:S11]  /*0900*/  FENCE.VIEW.ASYNC.S ;  /* 0x00000000000073c6 */ /* 0x000eb60000000000 */
[----:B--2---:R4:W2:Y:S01]  /*0910*/  SYNCS.EXCH.64 URZ, [UR4+0xa0], UR10 ;  /* 0x0000a00a04ff75b2 */ /* 0x0048a20008000100 */
[----:B------:R4:W3:Y:S01]  /*0920*/  SYNCS.EXCH.64 URZ, [UR4+0xa8], UR6 ;  /* 0x0000a80604ff75b2 */ /* 0x0008e20008000100 */
[----:B------:R4:W1:Y:S01]  /*0930*/  SYNCS.EXCH.64 URZ, [UR4+0xb0], UR6 ;  /* 0x0000b00604ff75b2 */ /* 0x0008620008000100 */
        /* <DEDUP_REMOVED lines=17> */
[----:B------:R4:W1:Y:S02]  /*0a50*/  SYNCS.EXCH.64 URZ, [UR4+0x1b0], UR6 ;  /* 0x0001b00604ff75b2 */ /* 0x0008640008000100 */
[----:B----4-:R-:W-:Y:S01]  /*0a60*/  NOP ;  /* 0x0000000000007918 */ /* 0x010fe20000000000 */
.L_x_4:
[----:B------:R-:W-:Y:S01]  /*0a70*/  LOP3.LUT R24, R24, R0, RZ, 0xfc, !PT ;  /* 0x0000000018187212 */ /* 0x000fe200078efcff */
[----:B------:R-:W-:Y:S01]  /*0a80*/  NOP ;  /* 0x0000000000007918 */ /* 0x000fe20000000000 */
[----:B------:R-:W-:-:S05]  /*0a90*/  IADD3 R0, PT, PT, R2, R2, RZ ;  /* 0x0000000202007210 */ /* 0x000fca0007ffe0ff */
[----:B------:R4:W-:Y:S01]  /*0aa0*/  STL [R1+0x70], R0 ;  /* 0x0000700001007387 */ /* 0x0009e20000100800 */
[----:B------:R-:W-:Y:S05]  /*0ab0*/  @!P2 BRA `(.L_x_5) ;  /* 0x000000000008a947 */ /* 0x000fea0003800000 */
[----:B-123--:R-:W-:Y:S01]  /*0ac0*/  UCGABAR_ARV ;  /* 0x00000000000079c7 */ /* 0x00efe20008000000 */
[----:B------:R-:W-:Y:S05]  /*0ad0*/  BRA `(.L_x_6) ;  /* 0x0000000000047947 */ /* 0x000fea0003800000 */
.L_x_5:
[----:B-123--:R-:W-:Y:S01]  /*0ae0*/  NOP ;  /* 0x0000000000007918 */ /* 0x00efe20000000000 */
.L_x_6:
[----:B------:R-:W-:Y:S01]  /*0af0*/  PLOP3.LUT P1, PT, PT, PT, UP0, 0x80, 0x8 ;  /* 0x000000000008781c */ /* 0x000fe20003f2f008 */
[----:B------:R-:W1:Y:S01]  /*0b00*/  S2UR UR5, SR_CgaCtaId ;  /* 0x00000000000579c3 */ /* 0x000e620000008800 */
[----:B------:R-:W-:Y:S01]  /*0b10*/  PLOP3.LUT P0, PT, PT, PT, UP0, 0x80, 0x8 ;  /* 0x000000000008781c */ /* 0x000fe20003f0f008 */
[----:B------:R-:W-:Y:S01]  /*0b20*/  UMOV UR8, 0x1 ;  /* 0x0000000100087882 */ /* 0x000fe20000000000 */
[----:B------:R-:W-:Y:S01]  /*0b30*/  UMOV UR6, 0x300 ;  /* 0x0000030000067882 */ /* 0x000fe20000000000 */
[----:B------:R-:W-:-:S04]  /*0b40*/  @UP0 UIADD3 UR8, UPT, UPT, -UR8, 0x100000, URZ ;  /* 0x0010000008080890 */ /* 0x000fc8000fffe1ff */
[----:B------:R-:W-:Y:S02]  /*0b50*/  @UP0 USHF.L.U32 UR9, UR8, 0xb, URZ ;  /* 0x0000000b08090899 */ /* 0x000fe400080006ff */
[----:B------:R-:W-:Y:S02]  /*0b60*/  @UP0 USHF.L.U32 UR8, UR8, 0x1, URZ ;  /* 0x0000000108080899 */ /* 0x000fe400080006ff */
[----:B------:R-:W-:-:S04]  /*0b70*/  @UP0 UIADD3 UR6, UPT, UPT, -UR6, 0x100000, URZ ;  /* 0x0010000006060890 */ /* 0x000fc8000fffe1ff */
[----:B------:R-:W-:Y:S02]  /*0b80*/  @UP0 USHF.L.U32 UR7, UR6, 0xb, URZ ;  /* 0x0000000b06070899 */ /* 0x000fe400080006ff */
[----:B------:R-:W-:Y:S01]  /*0b90*/  @UP0 USHF.L.U32 UR6, UR6, 0x1, URZ ;  /* 0x0000000106060899 */ /* 0x000fe200080006ff */
[----:B------:R-:W2:Y:S01]  /*0ba0*/  S2UR UR76, SR_CTAID.Y ;  /* 0x00000000004c79c3 */ /* 0x000ea20000002600 */
[----:B----4-:R-:W-:-:S04]  /*0bb0*/  @P1 MOV R0, 0x400 ;  /* 0x0000040000001802 */ /* 0x010fc80000000f00 */
[----:B------:R-:W-:-:S03]  /*0bc0*/  @P0 R2UR UR4, R0 ;  /* 0x00000000000402ca */ /* 0x000fc600000e0000 */
[----:B------:R-:W3:Y:S10]  /*0bd0*/  S2UR UR77, SR_CTAID.Z ;  /* 0x00000000004d79c3 */ /* 0x000ef40000002700 */
[----:B-1----:R-:W-:Y:S01]  /*0be0*/  @UP0 ULEA UR4, UR5, UR4, 0x18 ;  /* 0x0000000405040291 */ /* 0x002fe2000f8ec0ff */
[----:B------:R-:W1:Y:S11]  /*0bf0*/  FENCE.VIEW.ASYNC.S ;  /* 0x00000000000073c6 */ /* 0x000e760000000000 */
[----:B-1----:R1:W4:Y:S01]  /*0c00*/  @UP0 SYNCS.EXCH.64 URZ, [UR4+0x190], UR8 ;  /* 0x0001900804ff05b2 */ /* 0x0023220008000100 */
[----:B------:R1:W1:Y:S01]  /*0c10*/  @UP0 SYNCS.EXCH.64 URZ, [UR4+0x198], UR6 ;  /* 0x0001980604ff05b2 */ /* 0x0002620008000100 */
[----:B------:R-:W-:Y:S01]  /*0c20*/  NOP ;  /* 0x0000000000007918 */ /* 0x000fe20000000000 */
[----:B--23--:R-:W-:Y:S05]  /*0c30*/  @!P2 BRA `(.L_x_7) ;  /* 0x000000000008a947 */ /* 0x00cfea0003800000 */
[----:B-1--4-:R-:W-:Y:S01]  /*0c40*/  UCGABAR_ARV ;  /* 0x00000000000079c7 */ /* 0x012fe20008000000 */
[----:B------:R-:W-:Y:S05]  /*0c50*/  BRA `(.L_x_8) ;  /* 0x0000000000047947 */ /* 0x000fea0003800000 */
.L_x_7:
[----:B-1--4-:R-:W-:Y:S01]  /*0c60*/  NOP ;  /* 0x0000000000007918 */ /* 0x012fe20000000000 */
.L_x_8:
[----:B------:R-:W-:Y:S05]  /*0c70*/  @!P2 BRA `(.L_x_9) ;  /* 0x00000000000ca947 */ /* 0x000fea0003800000 */
[----:B------:R-:W-:Y:S01]  /*0c80*/  UCGABAR_WAIT ;  /* 0x0000000000007dc7 */ /* 0x000fe20008000000 */
[----:B------:R-:W-:Y:S01]  /*0c90*/  CCTL.IVALL ;  /* 0x00000000ff00798f */ /* 0x000fe20002000000 */
[----:B------:R-:W-:Y:S05]  /*0ca0*/  BRA `(.L_x_10) ;  /* 0x0000000000047947 */ /* 0x000fea0003800000 */
.L_x_9:
[----:B------:R-:W-:Y:S06]  /*0cb0*/  BAR.SYNC.DEFER_BLOCKING 0x0 ;  /* 0x0000000000007b1d */ /* 0x000fec0000010000 */
.L_x_10:
[----:B------:R-:W-:Y:S05]  /*0cc0*/  @!P2 BRA `(.L_x_11) ;  /* 0x00000000000ca947 */ /* 0x000fea0003800000 */
[----:B------:R-:W-:Y:S01]  /*0cd0*/  UCGABAR_WAIT ;  /* 0x0000000000007dc7 */ /* 0x000fe20008000000 */
[----:B------:R-:W-:Y:S01]  /*0ce0*/  CCTL.IVALL ;  /* 0x00000000ff00798f */ /* 0x000fe20002000000 */
[----:B------:R-:W-:Y:S05]  /*0cf0*/  BRA `(.L_x_12) ;  /* 0x0000000000047947 */ /* 0x000fea0003800000 */
.L_x_11:
[----:B------:R-:W-:Y:S06]  /*0d00*/  BAR.SYNC.DEFER_BLOCKING 0x0 ;  /* 0x0000000000007b1d */ /* 0x000fec0000010000 */
.L_x_12:
[----:B------:R-:W-:-:S13]  /*0d10*/  ISETP.NE.AND P0, PT, R11, 0xb, PT ;  /* 0x0000000b0b00780c */ /* 0x000fda0003f05270 */
[----:B------:R-:W-:Y:S05]  /*0d20*/  @!P0 BRA `(.L_x_13) ;  /* 0x0000000000fc8947 */ /* 0x000fea0003800000 */
[----:B------:R-:W-:-:S13]  /*0d30*/  ISETP.NE.AND P0, PT, R11, 0xa, PT ;  /* 0x0000000a0b00780c */ /* 0x000fda0003f05270 */
[----:B------:R-:W-:Y:S05]  /*0d40*/  @P0 BRA `(.L_x_14) ;  /* 0x0000000400300947 */ /* 0x000fea0003800000 */
[----:B------:R-:W-:-:S13]  /*0d50*/  ISETP.NE.AND P0, PT, R104, RZ, PT ;  /* 0x000000ff6800720c */ /* 0x000fda0003f05270 */
[----:B------:R-:W-:Y:S05]  /*0d60*/  @!P0 BRA `(.L_x_15) ;  /* 0x0000000000408947 */ /* 0x000fea0003800000 */
[----:B------:R-:W-:Y:S01]  /*0d70*/  MOV R0, 0x400 ;  /* 0x0000040000007802 */ /* 0x000fe20000000f00 */
[----:B------:R-:W-:-:S03]  /*0d80*/  IMAD.MOV.U32 R8, RZ, RZ, RZ ;  /* 0x000000ffff087224 */ /* 0x000fc600078e00ff */
[----:B------:R-:W-:-:S05]  /*0d90*/  LEA R10, R10, R0, 0x18 ;  /* 0x000000000a0a7211 */ /* 0x000fca00078ec0ff */
[----:B------:R-:W-:-:S05]  /*0da0*/  VIADD R9, R10, 0x198 ;  /* 0x000001980a097836 */ /* 0x000fca0000000000 */
[----:B------:R-:W-:-:S07]  /*0db0*/  PRMT R9, RZ, 0x654, R9 ;  /* 0x00000654ff097816 */ /* 0x000fce0000000009 */
.L_x_17:
[----:B------:R-:W-:-:S04]  /*0dc0*/  SHF.L.U32 R0, R8, 0x1f, RZ ;  /* 0x0000001f08007819 */ /* 0x000fc800000006ff */
[----:B-1----:R-:W1:Y:S02]  /*0dd0*/  SYNCS.PHASECHK.TRANS64.TRYWAIT P0, [R10+URZ+0x190], R0 ;  /* 0x000190000a0075a7 */ /* 0x002e6400080011ff */
[----:B-1----:R-:W-:Y:S05]  /*0de0*/  @!P0 BRA `(.L_x_16) ;  /* 0x000001b400308947 */ /* 0x002fea0003800000 */
.L_x_201:
[----:B------:R-:W2:Y:S01]  /*0df0*/  LDS.128 R4, [R10+0x1a0] ;  /* 0x0001a0000a047984 */ /* 0x000ea20000000c00 */
[----:B------:R-:W-:Y:S01]  /*0e00*/  LOP3.LUT R8, R8, 0x1, RZ, 0x3c, !PT ;  /* 0x0000000108087812 */ /* 0x000fe200078e3cff */
[----:B------:R3:W-:Y:S06]  /*0e10*/  MEMBAR.ALL.CTA ;  /* 0x0000000000007992 */ /* 0x0007ec0000008000 */
[----:B---3--:R-:W3:Y:S02]  /*0e20*/  FENCE.VIEW.ASYNC.S ;  /* 0x00000000000073c6 */ /* 0x008ee40000000000 */
[----:B---3--:R3:W-:Y:S01]  /*0e30*/  SYNCS.ARRIVE.TRANS64.RED.ART0 RZ, [R9+URZ], R44 ;  /* 0x0000002c09ff79a7 */ /* 0x0087e200085004ff */
[----:B--2---:R-:W-:-:S13]  /*0e40*/  LOP3.LUT P0, RZ, R6, 0x1, RZ, 0xc0, !PT ;  /* 0x0000000106ff7812 */ /* 0x004fda000780c0ff */
[----:B---3--:R-:W-:Y:S05]  /*0e50*/  @P0 BRA `(.L_x_17) ;  /* 0xfffffffc00d80947 */ /* 0x008fea000383ffff */
[----:B------:R-:W-:Y:S05]  /*0e60*/  BRA `(.L_x_14) ;  /* 0x0000000000e87947 */ /* 0x000fea0003800000 */
.L_x_15:
[----:B------:R-:W1:Y:S01]  /*0e70*/  S2R R2, SR_TID.X ;  /* 0x0000000000027919 */ /* 0x000e620000002100 */
[----:B------:R-:W-:Y:S01]  /*0e80*/  MOV R0, 0x400 ;  /* 0x0000040000007802 */ /* 0x000fe20000000f00 */
[----:B------:R-:W-:Y:S02]  /*0e90*/  IMAD.MOV.U32 R9, RZ, RZ, RZ ;  /* 0x000000ffff097224 */ /* 0x000fe400078e00ff */
[----:B------:R-:W-:Y:S01]  /*0ea0*/  IMAD.MOV.U32 R8, RZ, RZ, 0x1 ;  /* 0x00000001ff087424 */ /* 0x000fe200078e00ff */
[----:B------:R-:W-:-:S13]  /*0eb0*/  R2UR UR4, R0 ;  /* 0x00000000000472ca */ /* 0x000fda00000e0000 */
[----:B------:R-:W-:-:S06]  /*0ec0*/  ULEA UR4, UR5, UR4, 0x18 ;  /* 0x0000000405047291 */ /* 0x000fcc000f8ec0ff */
[----:B------:R-:W-:-:S04]  /*0ed0*/  IMAD.U32 R10, RZ, RZ, UR4 ;  /* 0x00000004ff0a7e24 */ /* 0x000fc8000f8e00ff */
[C---:B------:R-:W-:Y:S02]  /*0ee0*/  VIADD R12, R10.reuse, 0x190 ;  /* 0x000001900a0c7836 */ /* 0x040fe40000000000 */
[----:B------:R-:W-:Y:S01]  /*0ef0*/  VIADD R11, R10, 0x198 ;  /* 0x000001980a0b7836 */ /* 0x000fe20000000000 */
[----:B-1----:R-:W-:-:S04]  /*0f00*/  LOP3.LUT R2, R2, 0x1f, RZ, 0xc0, !PT ;  /* 0x0000001f02027812 */ /* 0x002fc800078ec0ff */
[----:B------:R-:W-:Y:S02]  /*0f10*/  PRMT R11, RZ, 0x654, R11 ;  /* 0x00000654ff0b7816 */ /* 0x000fe4000000000b */
[C---:B------:R-:W-:Y:S02]  /*0f20*/  ISETP.GT.U32.AND P0, PT, R2.reuse, 0x1, PT ;  /* 0x000000010200780c */ /* 0x040fe40003f04070 */
[----:B------:R-:W-:-:S11]  /*0f30*/  PRMT R12, R2, 0x654, R12 ;  /* 0x00000654020c7816 */ /* 0x000fd6000000000c */
.L_x_20:
[----:B------:R-:W-:Y:S01]  /*0f40*/  SHF.L.U32 R0, R8, 0x1f, RZ ;  /* 0x0000001f08007819 */ /* 0x000fe200000006ff */
[----:B------:R-:W-:Y:S01]  /*0f50*/  UIADD3 UR6, UPT, UPT, UR4, 0x1a0, URZ ;  /* 0x000001a004067890 */ /* 0x000fe2000fffe0ff */
[----:B------:R-:W-:Y:S01]  /*0f60*/  @!P0 MOV R4, 0x10 ;  /* 0x0000001000048802 */ /* 0x000fe20000000f00 */
[----:B------:R-:W-:Y:S01]  /*0f70*/  UIADD3 UR7, UPT, UPT, UR4, 0x190, URZ ;  /* 0x0000019004077890 */ /* 0x000fe2000fffe0ff */
[----:B-1----:R-:W1:Y:S02]  /*0f80*/  SYNCS.PHASECHK.TRANS64.TRYWAIT P1, [UR4+0x198], R0 ;  /* 0x00019800ff0075a7 */ /* 0x002e640008021104 */
[----:B-1----:R-:W-:Y:S09]  /*0f90*/  @!P1 BRA `(.L_x_18) ;  /* 0x000001b000e09947 */ /* 0x002ff20003800000 */
.L_x_203:
[----:B------:R-:W-:Y:S01]  /*0fa0*/  SHF.L.U32 R0, R9, 0x1f, RZ ;  /* 0x0000001f09007819 */ /* 0x000fe200000006ff */
[----:B------:R2:W-:Y:S01]  /*0fb0*/  @!P0 SYNCS.ARRIVE.TRANS64.RED RZ, [R12+URZ], R4 ;  /* 0x000000040cff89a7 */ /* 0x0005e200080004ff */
[----:B------:R-:W-:Y:S06]  /*0fc0*/  UGETNEXTWORKID.BROADCAST [UR6], [UR7] ;  /* 0x00000000060073ca */ /* 0x000fec0008000100 */
[----:B------:R-:W-:Y:S01]  /*0fd0*/  LOP3.LUT R8, R8, 0x1, RZ, 0x3c, !PT ;  /* 0x0000000108087812 */ /* 0x000fe200078e3cff */
[----:B------:R-:W3:Y:S02]  /*0fe0*/  SYNCS.PHASECHK.TRANS64.TRYWAIT P1, [UR4+0x190], R0 ;  /* 0x00019000ff0075a7 */ /* 0x000ee40008021104 */
[----:B--23--:R-:W-:Y:S05]  /*0ff0*/  @!P1 BRA `(.L_x_19) ;  /* 0x000001b000e49947 */ /* 0x00cfea0003800000 */
.L_x_205:
[----:B------:R-:W2:Y:S01]  /*1000*/  LDS.128 R4, [UR4+0x1a0] ;  /* 0x0001a004ff047984 */ /* 0x000ea20008000c00 */
[----:B------:R-:W-:Y:S01]  /*1010*/  LOP3.LUT R9, R9, 0x1, RZ, 0x3c, !PT ;  /* 0x0000000109097812 */ /* 0x000fe200078e3cff */
[----:B------:R3:W-:Y:S06]  /*1020*/  MEMBAR.ALL.CTA ;  /* 0x0000000000007992 */ /* 0x0007ec0000008000 */
[----:B---3--:R-:W3:Y:S02]  /*1030*/  FENCE.VIEW.ASYNC.S ;  /* 0x00000000000073c6 */ /* 0x008ee40000000000 */
[----:B---3--:R3:W-:Y:S01]  /*1040*/  SYNCS.ARRIVE.TRANS64.RED.ART0 RZ, [R11+URZ], R44 ;  /* 0x0000002c0bff79a7 */ /* 0x0087e200085004ff */
[----:B--2---:R-:W-:-:S13]  /*1050*/  LOP3.LUT P1, RZ, R6, 0x1, RZ, 0xc0, !PT ;  /* 0x0000000106ff7812 */ /* 0x004fda000782c0ff */
[----:B---3--:R-:W-:Y:S05]  /*1060*/  @P1 BRA `(.L_x_20) ;  /* 0xfffffffc00b41947 */ /* 0x008fea000383ffff */
[----:B------:R-:W-:-:S04]  /*1070*/  SHF.L.U32 R2, R8, 0x1f, RZ ;  /* 0x0000001f08027819 */ /* 0x000fc800000006ff */
[----:B-1----:R-:W-:-:S04]  /*1080*/  MOV R3, R2 ;  /* 0x0000000200037202 */ /* 0x002fc80000000f00 */
[----:B------:R1:W2:Y:S03]  /*1090*/  SYNCS.PHASECHK.TRANS64.TRYWAIT P0, [R10+URZ+0x198], R3 ;  /* 0x000198030a0075a7 */ /* 0x0002a600080011ff */
[----:B--2---:R-:W-:Y:S05]  /*10a0*/  @!P0 NANOSLEEP.SYNCS 0x989680 ;  /* 0x009896800000895d */ /* 0x004fea0003900000 */
[----:B------:R-:W2:Y:S02]  /*10b0*/  @!P0 SYNCS.PHASECHK.TRANS64 P0, [R10+URZ+0x198], R3 ;  /* 0x000198030a0085a7 */ /* 0x000ea400080010ff */
[----:B--2---:R-:W-:Y:S05]  /*10c0*/  @P0 BRA `(.L_x_14) ;  /* 0x0000000000500947 */ /* 0x004fea0003800000 */
.L_x_21:
[----:B--2---:R2:W3:Y:S02]  /*10d0*/  SYNCS.PHASECHK.TRANS64.TRYWAIT P0, [R10+URZ+0x198], R3 ;  /* 0x000198030a0075a7 */ /* 0x0044e400080011ff */
[----:B---3--:R-:W-:Y:S05]  /*10e0*/  @!P0 NANOSLEEP.SYNCS 0x989680 ;  /* 0x009896800000895d */ /* 0x008fea0003900000 */
[----:B------:R-:W3:Y:S02]  /*10f0*/  @!P0 SYNCS.PHASECHK.TRANS64 P0, [R10+URZ+0x198], R3 ;  /* 0x000198030a0085a7 */ /* 0x000ee400080010ff */
[----:B---3--:R-:W-:Y:S05]  /*1100*/  @!P0 BRA `(.L_x_21) ;  /* 0xfffffffc00f08947 */ /* 0x008fea000383ffff */
[----:B------:R-:W-:Y:S05]  /*1110*/  BRA `(.L_x_14) ;  /* 0x00000000003c7947 */ /* 0x000fea0003800000 */
.L_x_13:
[----:B------:R-:W-:Y:S01]  /*1120*/  MOV R0, 0x400 ;  /* 0x0000040000007802 */ /* 0x000fe20000000f00 */
[----:B------:R-:W-:-:S03]  /*1130*/  IMAD.MOV.U32 R8, RZ, RZ, RZ ;  /* 0x000000ffff087224 */ /* 0x000fc600078e00ff */
[----:B------:R-:W-:-:S05]  /*1140*/  LEA R10, R10, R0, 0x18 ;  /* 0x000000000a0a7211 */ /* 0x000fca00078ec0ff */
[----:B------:R-:W-:-:S05]  /*1150*/  VIADD R9, R10, 0x198 ;  /* 0x000001980a097836 */ /* 0x000fca0000000000 */
[----:B------:R-:W-:-:S07]  /*1160*/  PRMT R9, RZ, 0x654, R9 ;  /* 0x00000654ff097816 */ /* 0x000fce0000000009 */
.L_x_23:
[----:B------:R-:W-:-:S04]  /*1170*/  SHF.L.U32 R0, R8, 0x1f, RZ ;  /* 0x0000001f08007819 */ /* 0x000fc800000006ff */
[----:B-1----:R-:W1:Y:S02]  /*1180*/  SYNCS.PHASECHK.TRANS64.TRYWAIT P0, [R10+URZ+0x190], R0 ;  /* 0x000190000a0075a7 */ /* 0x002e6400080011ff */
[----:B-1----:R-:W-:Y:S05]  /*1190*/  @!P0 BRA `(.L_x_22) ;  /* 0x000001b000988947 */ /* 0x002fea0003800000 */
.L_x_207:
[----:B------:R-:W2:Y:S01]  /*11a0*/  LDS.128 R4, [R10+0x1a0] ;  /* 0x0001a0000a047984 */ /* 0x000ea20000000c00 */
[----:B------:R-:W-:Y:S01]  /*11b0*/  LOP3.LUT R8, R8, 0x1, RZ, 0x3c, !PT ;  /* 0x0000000108087812 */ /* 0x000fe200078e3cff */
[----:B------:R3:W-:Y:S06]  /*11c0*/  MEMBAR.ALL.CTA ;  /* 0x0000000000007992 */ /* 0x0007ec0000008000 */
[----:B---3--:R-:W3:Y:S02]  /*11d0*/  FENCE.VIEW.ASYNC.S ;  /* 0x00000000000073c6 */ /* 0x008ee40000000000 */
[----:B---3--:R3:W-:Y:S01]  /*11e0*/  SYNCS.ARRIVE.TRANS64.RED.ART0 RZ, [R9+URZ], R44 ;  /* 0x0000002c09ff79a7 */ /* 0x0087e200085004ff */
[----:B--2---:R-:W-:-:S13]  /*11f0*/  LOP3.LUT P0, RZ, R6, 0x1, RZ, 0xc0, !PT ;  /* 0x0000000106ff7812 */ /* 0x004fda000780c0ff */
[----:B---3--:R-:W-:Y:S05]  /*1200*/  @P0 BRA `(.L_x_23) ;  /* 0xfffffffc00d80947 */ /* 0x008fea000383ffff */
.L_x_14:
[----:B------:R-:W3:Y:S02]  /*1210*/  S2R R0, SR_TID.X ;  /* 0x0000000000007919 */ /* 0x000ee40000002100 */
[----:B---3--:R-:W-:-:S04]  /*1220*/  SHF.R.U32.HI R0, RZ, 0x5, R0 ;  /* 0x00000005ff007819 */ /* 0x008fc80000011600 */
[----:B------:R-:W-:-:S13]  /*1230*/  ISETP.NE.AND P0, PT, R0, 0x8, PT ;  /* 0x000000080000780c */ /* 0x000fda0003f05270 */
[----:B------:R-:W-:Y:S05]  /*1240*/  @P0 BRA `(.L_x_24) ;  /* 0x00000064009c0947 */ /* 0x000fea0003800000 */
[----:B------:R-:W3:Y:S01]  /*1250*/  LDL.LU R0, [R1+0x78] ;  /* 0x0000780001007983 */ /* 0x000ee20000300800 */
[----:B-12---:R-:W1:Y:S01]  /*1260*/  LDC R3, c[0x0][0x398] ;  /* 0x0000e600ff037b82 */ /* 0x006e620000000800 */
[----:B------:R-:W-:Y:S01]  /*1270*/  MOV R12, 0x400 ;  /* 0x00000400000c7802 */ /* 0x000fe20000000f00 */
[----:B------:R-:W-:Y:S01]  /*1280*/  HFMA2 R16, -RZ, RZ, 0, 5.9604644775390625e-08 ;  /* 0x00000001ff107431 */ /* 0x000fe200000001ff */
[----:B------:R-:W2:Y:S01]  /*1290*/  S2R R9, SR_CTAID.X ;  /* 0x0000000000097919 */ /* 0x000ea20000002500 */
[----:B------:R-:W-:Y:S01]  /*12a0*/  R2UR UR4, R104 ;  /* 0x00000000680472ca */ /* 0x000fe200000e0000 */
[----:B------:R-:W-:Y:S01]  /*12b0*/  IMAD.MOV.U32 R38, RZ, RZ, 0x1 ;  /* 0x00000001ff267424 */ /* 0x000fe200078e00ff */
[----:B------:R-:W-:Y:S01]  /*12c0*/  CS2R R14, SRZ ;  /* 0x00000000000e7805 */ /* 0x000fe2000001ff00 */
[----:B------:R-:W4:Y:S01]  /*12d0*/  S2R R8, SR_CgaCtaId ;  /* 0x0000000000087919 */ /* 0x000f220000008800 */
[----:B------:R-:W-:-:S05]  /*12e0*/  CS2R.32 R7, SR_CgaSize ;  /* 0x0000000000077805 */ /* 0x000fca0000008a00 */
[----:B------:R-:W-:-:S06]  /*12f0*/  IMAD R7, R7, -0xa0, RZ ;  /* 0xffffff6007077824 */ /* 0x000fcc00078e02ff */
[----:B------:R-:W5:Y:S01]  /*1300*/  LDC R7, c[0x0][R7+0x2b0] ;  /* 0x0000ac0007077b82 */ /* 0x000f620000000800 */
[----:B------:R-:W-:Y:S01]  /*1310*/  IMAD.MOV.U32 R37, RZ, RZ, RZ ;  /* 0x000000ffff257224 */ /* 0x000fe200078e00ff */
[----:B------:R-:W-:Y:S01]  /*1320*/  MOV R34, 0x1 ;  /* 0x0000000100227802 */ /* 0x000fe20000000f00 */
[----:B------:R-:W-:Y:S01]  /*1330*/  IMAD.MOV.U32 R21, RZ, RZ, 0x1 ;  /* 0x00000001ff157424 */ /* 0x000fe200078e00ff */
[----:B------:R-:W-:Y:S01]  /*1340*/  UMOV UR74, URZ ;  /* 0x000000ff004a7c82 */ /* 0x000fe20008000000 */
[----:B------:R-:W-:Y:S01]  /*1350*/  IMAD.MOV.U32 R31, RZ, RZ, 0x1 ;  /* 0x00000001ff1f7424 */ /* 0x000fe200078e00ff */
[----:B------:R-:W-:Y:S01]  /*1360*/  UMOV UR66, URZ ;  /* 0x000000ff00427c82 */ /* 0x000fe20008000000 */
[----:B------:R-:W-:Y:S01]  /*1370*/  IMAD.MOV.U32 R35, RZ, RZ, 0x1 ;  /* 0x00000001ff237424 */ /* 0x000fe200078e00ff */
[----:B------:R-:W-:-:S05]  /*1380*/  CS2R.32 R43, SR_CgaSize ;  /* 0x00000000002b7805 */ /* 0x000fca0000008a00 */
[----:B------:R-:W-:-:S06]  /*1390*/  IMAD R43, R43, -0xa0, RZ ;  /* 0xffffff602b2b7824 */ /* 0x000fcc00078e02ff */
[----:B------:R-:W5:Y:S01]  /*13a0*/  LDC R43, c[0x0][R43+0x2a0] ;  /* 0x0000a8002b2b7b82 */ /* 0x000f620000000800 */
[----:B------:R-:W-:Y:S01]  /*13b0*/  USHF.L.U32 UR8, UR4, 0x7, URZ ;  /* 0x0000000704087899 */ /* 0x000fe200080006ff */
[----:B------:R-:W-:Y:S01]  /*13c0*/  IMAD.MOV.U32 R36, RZ, RZ, 0x1 ;  /* 0x00000001ff247424 */ /* 0x000fe200078e00ff */
[----:B------:R-:W-:Y:S02]  /*13d0*/  USHF.L.U32 UR7, UR4, 0x6, URZ ;  /* 0x0000000604077899 */ /* 0x000fe400080006ff */
[----:B------:R-:W-:Y:S02]  /*13e0*/  UIADD3 UR4, UPT, UPT, UR8, 0x40, URZ ;  /* 0x0000004008047890 */ /* 0x000fe4000fffe0ff */
[----:B------:R-:W-:Y:S01]  /*13f0*/  IMAD.U32 R26, RZ, RZ, UR8 ;  /* 0x00000008ff1a7e24 */ /* 0x000fe2000f8e00ff */
[C---:B-1----:R-:W-:Y:S01]  /*1400*/  ISETP.GT.AND P0, PT, R3.reuse, RZ, PT ;  /* 0x000000ff0300720c */ /* 0x042fe20003f04270 */
[----:B------:R-:W-:Y:S01]  /*1410*/  IMAD.MOV R4, RZ, RZ, -R3 ;  /* 0x000000ffff047224 */ /* 0x000fe200078e0a03 */
[----:B------:R-:W1:Y:S01]  /*1420*/  LDC.64 R28, c[0x0][0x348] ;  /* 0x0000d200ff1c7b82 */ /* 0x000e620000000a00 */
[----:B------:R-:W-:Y:S01]  /*1430*/  VIADD R5, R3, 0xffffffff ;  /* 0xffffffff03057836 */ /* 0x000fe20000000000 */
[----:B------:R-:W-:Y:S01]  /*1440*/  UMOV UR58, 0x40 ;  /* 0x00000040003a7882 */ /* 0x000fe20000000000 */
[----:B------:R-:W-:Y:S01]  /*1450*/  IMAD.U32 R25, RZ, RZ, UR4 ;  /* 0x00000004ff197e24 */ /* 0x000fe2000f8e00ff */
[----:B------:R-:W-:Y:S01]  /*1460*/  SHF.R.S32.HI R4, RZ, 0x1f, R4 ;  /* 0x0000001fff047819 */ /* 0x000fe20000011404 */
[----:B------:R-:W-:Y:S01]  /*1470*/  IMAD.U32 R32, RZ, RZ, UR7 ;  /* 0x00000007ff207e24 */ /* 0x000fe2000f8e00ff */
[----:B------:R-:W-:Y:S01]  /*1480*/  SHF.R.S32.HI R6, RZ, 0x1f, R5 ;  /* 0x0000001fff067819 */ /* 0x000fe20000011405 */
[----:B------:R-:W-:Y:S01]  /*1490*/  UMOV UR50, 0x80 ;  /* 0x0000008000327882 */ /* 0x000fe20000000000 */
[----:B------:R-:W-:Y:S01]  /*14a0*/  LEA.HI R3, R4, -R3, RZ, 0x7 ;  /* 0x8000000304037211 */ /* 0x000fe200078f38ff */
[----:B--2---:R2:W-:Y:S01]  /*14b0*/  STL [R1+0x78], R9 ;  /* 0x0000780901007387 */ /* 0x0045e20000100800 */
[----:B------:R-:W-:Y:S01]  /*14c0*/  I2FP.F32.U32 R2, R9 ;  /* 0x0000000900027245 */ /* 0x000fe20000201000 */
[----:B------:R-:W-:Y:S01]  /*14d0*/  UMOV UR42, 0xc0 ;  /* 0x000000c0002a7882 */ /* 0x000fe20000000000 */
[----:B------:R-:W-:Y:S01]  /*14e0*/  SHF.R.S32.HI R3, RZ, 0x7, R3 ;  /* 0x00000007ff037819 */ /* 0x000fe20000011403 */
[----:B------:R-:W-:Y:S01]  /*14f0*/  UMOV UR34, URZ ;  /* 0x000000ff00227c82 */ /* 0x000fe20008000000 */
[----:B----4-:R-:W-:Y:S01]  /*1500*/  LEA R12, R8, R12, 0x18 ;  /* 0x0000000c080c7211 */ /* 0x010fe200078ec0ff */
[----:B-----5:R-:W-:Y:S01]  /*1510*/  FMUL R4, R7, R2 ;  /* 0x0000000207047220 */ /* 0x020fe20000400000 */
[----:B------:R-:W-:Y:S01]  /*1520*/  LEA.HI R2, R6, R5, RZ, 0x7 ;  /* 0x0000000506027211 */ /* 0x000fe200078f38ff */
[----:B------:R-:W-:Y:S01]  /*1530*/  IMAD.MOV R3, RZ, RZ, -R3 ;  /* 0x000000ffff037224 */ /* 0x000fe200078e0a03 */
[C---:B------:R-:W-:Y:S01]  /*1540*/  R2UR UR73, R12.reuse ;  /* 0x000000000c4972ca */ /* 0x040fe200000e0000 */
[----:B------:R-:W-:Y:S01]  /*1550*/  VIADD R5, R12, 0x20 ;  /* 0x000000200c057836 */ /* 0x000fe20000000000 */
[----:B------:R-:W-:Y:S01]  /*1560*/  LEA.HI.SX32 R2, R2, 0x1, 0x19 ;  /* 0x0000000102027811 */ /* 0x000fe200078fcaff */
[----:B------:R-:W-:Y:S01]  /*1570*/  @!P0 IMAD.MOV.U32 R2, RZ, RZ, R3 ;  /* 0x000000ffff028224 */ /* 0x000fe200078e0003 */
[----:B------:R4:W5:Y:S01]  /*1580*/  F2I.U32.TRUNC.NTZ R7, R4 ;  /* 0x0000000400077305 */ /* 0x000962000020f000 */
[----:B------:R-:W-:Y:S01]  /*1590*/  VIADD R3, R12, 0x10 ;  /* 0x000000100c037836 */ /* 0x000fe20000000000 */
[----:B------:R-:W-:Y:S01]  /*15a0*/  R2UR UR65, R5 ;  /* 0x00000000054172ca */ /* 0x000fe200000e0000 */
[----:B------:R-:W-:Y:S01]  /*15b0*/  UMOV UR26, 0x40 ;  /* 0x00000040001a7882 */ /* 0x000fe20000000000 */
[C---:B------:R-:W-:Y:S01]  /*15c0*/  ISETP.GT.AND P0, PT, R2.reuse, RZ, PT ;  /* 0x000000ff0200720c */ /* 0x040fe20003f04270 */
[----:B------:R-:W-:Y:S01]  /*15d0*/  UMOV UR18, 0x80 ;  /* 0x0000008000127882 */ /* 0x000fe20000000000 */
[C---:B------:R-:W-:Y:S01]  /*15e0*/  LOP3.LUT R6, R2.reuse, 0x1, RZ, 0xc0, !PT ;  /* 0x0000000102067812 */ /* 0x040fe200078ec0ff */
[----:B------:R-:W-:Y:S01]  /*15f0*/  UMOV UR10, 0xc0 ;  /* 0x000000c0000a7882 */ /* 0x000fe20000000000 */
[C---:B------:R-:W-:Y:S01]  /*1600*/  LEA.HI R33, R2.reuse, R2, RZ, 0x1 ;  /* 0x0000000202217211 */ /* 0x040fe200078f08ff */
[----:B------:R-:W-:Y:S01]  /*1610*/  VIADD R2, R2, 0xffffffff ;  /* 0xffffffff02027836 */ /* 0x000fe20000000000 */
[----:B------:R-:W-:Y:S01]  /*1620*/  ISETP.NE.U32.AND P6, PT, R6, 0x1, P0 ;  /* 0x000000010600780c */ /* 0x000fe200007c5070 */
[----:B------:R-:W-:Y:S01]  /*1630*/  IMAD.MOV.U32 R6, RZ, RZ, 0x100 ;  /* 0x00000100ff067424 */ /* 0x000fe200078e00ff */
[----:B------:R-:W-:Y:S01]  /*1640*/  R2UR UR6, R3 ;  /* 0x00000000030672ca */ /* 0x000fe200000e0000 */
[C---:B------:R-:W-:Y:S01]  /*1650*/  IMAD.SHL.U32 R5, R2.reuse, 0x80, RZ ;  /* 0x0000008002057824 */ /* 0x040fe200078e00ff */
[----:B------:R-:W-:Y:S01]  /*1660*/  LEA.HI R3, R2, R2, RZ, 0x1 ;  /* 0x0000000202037211 */ /* 0x000fe200078f08ff */
[----:B----4-:R-:W-:Y:S01]  /*1670*/  VIADD R4, R12, 0x30 ;  /* 0x000000300c047836 */ /* 0x010fe20000000000 */
[----:B------:R-:W-:Y:S01]  /*1680*/  SEL R2, R6, 0x80, P6 ;  /* 0x0000008006027807 */ /* 0x000fe20003000000 */
[----:B------:R-:W-:Y:S01]  /*1690*/  ULOP3.LUT UR73, UR73, 0xfefffc00, URZ, 0xc0, !UPT ;  /* 0xfefffc0049497892 */ /* 0x000fe2000f8ec0ff */
[----:B------:R-:W-:Y:S01]  /*16a0*/  R2UR UR15, R5 ;  /* 0x00000000050f72ca */ /* 0x000fe200000e0000 */
[----:B------:R-:W-:Y:S01]  /*16b0*/  ULOP3.LUT UR65, UR65, 0xfefffc20, URZ, 0xc0, !UPT ;  /* 0xfefffc2041417892 */ /* 0x000fe2000f8ec0ff */
[----:B------:R-:W-:Y:S01]  /*16c0*/  R2UR UR5, R2 ;  /* 0x00000000020572ca */ /* 0x000fe200000e0000 */
[----:B------:R-:W-:Y:S01]  /*16d0*/  VIADD R2, R12, 0x198 ;  /* 0x000001980c027836 */ /* 0x000fe20000000000 */
[----:B------:R-:W-:Y:S01]  /*16e0*/  R2UR UR33, R4 ;  /* 0x00000000042172ca */ /* 0x000fe200000e0000 */
[----:B-----5:R-:W-:Y:S01]  /*16f0*/  IMAD.MOV R4, RZ, RZ, -R7 ;  /* 0x000000ffff047224 */ /* 0x020fe200078e0a07 */
[----:B------:R-:W-:Y:S01]  /*1700*/  LEA.HI.SX32 R33, R33, 0xffffffff, 0x1f ;  /* 0xffffffff21217811 */ /* 0x000fe200078ffaff */
[----:B------:R-:W-:Y:S01]  /*1710*/  ULOP3.LUT UR6, UR6, 0xfefffc10, URZ, 0xc0, !UPT ;  /* 0xfefffc1006067892 */ /* 0x000fe2000f8ec0ff */
[----:B------:R-:W-:Y:S01]  /*1720*/  @P0 SHF.R.S32.HI R33, RZ, 0x1, R3 ;  /* 0x00000001ff210819 */ /* 0x000fe20000011403 */
[----:B------:R-:W-:Y:S01]  /*1730*/  IMAD R43, R43, R4, R9 ;  /* 0x000000042b2b7224 */ /* 0x000fe200078e0209 */
[----:B------:R-:W-:-:S03]  /*1740*/  PRMT R42, RZ, 0x654, R2 ;  /* 0x00000654ff2a7816 */ /* 0x000fc60000000002 */
[----:B------:R-:W-:Y:S01]  /*1750*/  UIADD3 UR4, UPT, UPT, UR7, UR15, URZ ;  /* 0x0000000f07047290 */ /* 0x000fe2000fffe0ff */
[----:B------:R-:W-:Y:S01]  /*1760*/  IMAD.U32 R27, RZ, RZ, UR6 ;  /* 0x00000006ff1b7e24 */ /* 0x000fe2000f8e00ff */
[----:B------:R-:W-:Y:S02]  /*1770*/  UIADD3 UR6, UPT, UPT, UR5, -0x80, URZ ;  /* 0xffffff8005067890 */ /* 0x000fe4000fffe0ff */
[----:B------:R-:W-:Y:S02]  /*1780*/  ULOP3.LUT UR33, UR33, 0xfefffc30, URZ, 0xc0, !UPT ;  /* 0xfefffc3021217892 */ /* 0x000fe4000f8ec0ff */
[----:B------:R-:W-:Y:S01]  /*1790*/  IMAD.U32 R39, RZ, RZ, UR4 ;  /* 0x00000004ff277e24 */ /* 0x000fe2000f8e00ff */
[----:B------:R-:W-:Y:S01]  /*17a0*/  UIADD3 UR4, UPT, UPT, UR5, -0x100, URZ ;  /* 0xffffff0005047890 */ /* 0x000fe2000fffe0ff */
[----:B------:R-:W-:-:S05]  /*17b0*/  IMAD.U32 R41, RZ, RZ, UR6 ;  /* 0x00000006ff297e24 */ /* 0x000fca000f8e00ff */
[----:B------:R-:W-:Y:S01]  /*17c0*/  IMAD.U32 R40, RZ, RZ, UR4 ;  /* 0x00000004ff287e24 */ /* 0x000fe2000f8e00ff */
[----:B-123--:R-:W-:-:S07]  /*17d0*/  LOP3.LUT R0, R0, 0x7ffffffe, RZ, 0xc0, !PT ;  /* 0x7ffffffe00007812 */ /* 0x00efce00078ec0ff */
.L_x_77:
[----:B------:R-:W-:Y:S01]  /*17e0*/  IMAD.U32 R2, R36, -0x80000000, RZ ;  /* 0x8000000024027824 */ /* 0x000fe200078e00ff */
[----:B------:R-:W-:Y:S02]  /*17f0*/  ISETP.NE.AND P1, PT, R104, RZ, PT ;  /* 0x000000ff6800720c */ /* 0x000fe40003f25270 */
[----:B------:R-:W-:Y:S01]  /*1800*/  IADD3 R0, PT, PT, R43, R0, RZ ;  /* 0x000000002b007210 */ /* 0x000fe20007ffe0ff */
[----:B------:R-:W1:Y:S02]  /*1810*/  SYNCS.PHASECHK.TRANS64.TRYWAIT P0, [R12+URZ+0x8], R2 ;  /* 0x000008020c0075a7 */ /* 0x000e6400080011ff */
[----:B-1----:R-:W-:Y:S08]  /*1820*/  @!P0 BRA `(.L_x_25) ;  /* 0x000001ac00108947 */ /* 0x002ff00003800000 */
.L_x_209:
[----:B------:R-:W-:Y:S05]  /*1830*/  @P1 BRA `(.L_x_26) ;  /* 0x00000000000c1947 */ /* 0x000fea0003800000 */
[----:B------:R-:W-:-:S13]  /*1840*/  ELECT P0, URZ, PT ;  /* 0x0000000000ff782f */ /* 0x000fda0003800000 */
[----:B------:R-:W-:-:S04]  /*1850*/  @P0 MOV R2, 0x4000 ;  /* 0x0000400000020802 */ /* 0x000fc80000000f00 */
[----:B------:R2:W-:Y:S03]  /*1860*/  @P0 SYNCS.ARRIVE.TRANS64 RZ, [R12+URZ], R2 ;  /* 0x000000020cff09a7 */ /* 0x0005e600080000ff */
.L_x_26:
[----:B------:R-:W-:Y:S02]  /*1870*/  ELECT P2, URZ, PT ;  /* 0x0000000000ff782f */ /* 0x000fe40003840000 */
[----:B--2---:R-:W-:Y:S02]  /*1880*/  LEA.HI R2, R0, R0, RZ, 0x1 ;  /* 0x0000000000027211 */ /* 0x004fe400078f08ff */
[----:B------:R-:W-:Y:S02]  /*1890*/  R2UR UR6, R32 ;  /* 0x00000000200672ca */ /* 0x000fe400000e0000 */
[----:B-1----:R-:W-:Y:S02]  /*18a0*/  LOP3.LUT R3, R2, 0xfffffffe, RZ, 0xc0, !PT ;  /* 0xfffffffe02037812 */ /* 0x002fe400078ec0ff */
[----:B------:R-:W-:Y:S02]  /*18b0*/  SHF.R.U32.HI R2, RZ, 0x1, R2 ;  /* 0x00000001ff027819 */ /* 0x000fe40000011602 */
[----:B------:R-:W-:-:S03]  /*18c0*/  ISETP.NE.AND P3, PT, R0, R3, PT ;  /* 0x000000030000720c */ /* 0x000fc60003f65270 */
[----:B------:R-:W-:Y:S02]  /*18d0*/  @P2 IADD3 R3, P0, PT, R28, 0x80, RZ ;  /* 0x000000801c032810 */ /* 0x000fe40007f1e0ff */
[----:B------:R-:W-:Y:S02]  /*18e0*/  ISETP.LT.AND P3, PT, R0, RZ, P3 ;  /* 0x000000ff0000720c */ /* 0x000fe40001f61270 */
[----:B------:R-:W-:Y:S01]  /*18f0*/  @P2 R2UR UR5, R3 ;  /* 0x00000000030522ca */ /* 0x000fe200000e0000 */
[----:B------:R-:W-:-:S05]  /*1900*/  @P2 IMAD.X R0, RZ, RZ, R29, P0 ;  /* 0x000000ffff002224 */ /* 0x000fca00000e061d */
[----:B------:R-:W-:Y:S01]  /*1910*/  @P2 R2UR UR4, R0 ;  /* 0x00000000000422ca */ /* 0x000fe200000e0000 */
[----:B------:R-:W-:-:S04]  /*1920*/  VIADD R0, R2, 0xffffffff ;  /* 0xffffffff02007836 */ /* 0x000fc80000000000 */
[----:B------:R-:W-:Y:S02]  /*1930*/  @!P3 IMAD.MOV R0, RZ, RZ, R2 ;  /* 0x000000ffff00b224 */ /* 0x000fe400078e0202 */
[----:B------:R-:W-:-:S03]  /*1940*/  IMAD.U32 R2, RZ, RZ, UR5 ;  /* 0x00000005ff027e24 */ /* 0x000fc6000f8e00ff */
[----:B------:R-:W-:Y:S01]  /*1950*/  R2UR UR75, R0 ;  /* 0x00000000004b72ca */ /* 0x000fe200000e0000 */
[----:B------:R-:W-:Y:S02]  /*1960*/  @P2 VIADD R0, R12, 0x10800 ;  /* 0x000108000c002836 */ /* 0x000fe40000000000 */
[----:B------:R-:W-:Y:S01]  /*1970*/  IMAD.U32 R3, RZ, RZ, UR4 ;  /* 0x00000004ff037e24 */ /* 0x000fe2000f8e00ff */
[----:B------:R-:W-:Y:S02]  /*1980*/  @P2 R2UR UR4, R2 ;  /* 0x00000000020422ca */ /* 0x000fe400000e0000 */
[----:B------:R-:W-:Y:S01]  /*1990*/  @P2 R2UR UR72, R0 ;  /* 0x00000000004822ca */ /* 0x000fe200000e0000 */
[----:B------:R-:W-:Y:S01]  /*19a0*/  IMAD.U32 R0, R34, -0x80000000, RZ ;  /* 0x8000000022007824 */ /* 0x000fe200078e00ff */
[----:B------:R-:W-:-:S05]  /*19b0*/  @P2 R2UR UR5, R3 ;  /* 0x00000000030522ca */ /* 0x000fca00000e0000 */
[----:B------:R-:W-:-:S09]  /*19c0*/  ULEA UR75, UR75, UR6, 0x7 ;  /* 0x000000064b4b7291 */ /* 0x000fd2000f8e38ff */
[----:B------:R1:W-:Y:S01]  /*19d0*/  UTMALDG.4D.2CTA [UR72], [UR4], desc[URZ] ;  /* 0x0000ff48040075b4 */ /* 0x0003e20008219000 */
[----:B------:R-:W2:Y:S02]  /*19e0*/  SYNCS.PHASECHK.TRANS64.TRYWAIT P0, [R12+URZ+0x28], R0 ;  /* 0x000028000c0075a7 */ /* 0x000ea400080011ff */
[----:B-12---:R-:W-:Y:S05]  /*19f0*/  @!P0 BRA `(.L_x_27) ;  /* 0x000001a800b48947 */ /* 0x006fea0003800000 */
.L_x_211:
[----:B------:R-:W-:Y:S05]  /*1a00*/  @P1 BRA `(.L_x_28) ;  /* 0x00000000000c1947 */ /* 0x000fea0003800000 */
[----:B------:R-:W-:-:S13]  /*1a10*/  ELECT P0, URZ, PT ;  /* 0x0000000000ff782f */ /* 0x000fda0003800000 */
[----:B------:R-:W-:-:S04]  /*1a20*/  @P0 MOV R0, 0x10000 ;  /* 0x0001000000000802 */ /* 0x000fc80000000f00 */
[----:B------:R2:W-:Y:S03]  /*1a30*/  @P0 SYNCS.ARRIVE.TRANS64 RZ, [R12+URZ+0x20], R0 ;  /* 0x000020000cff09a7 */ /* 0x0005e600080000ff */
.L_x_28:
[----:B------:R-:W-:Y:S02]  /*1a40*/  ELECT P5, URZ, PT ;  /* 0x0000000000ff782f */ /* 0x000fe400038a0000 */
[----:B------:R-:W-:Y:S02]  /*1a50*/  ELECT P4, URZ, PT ;  /* 0x0000000000ff782f */ /* 0x000fe40003880000 */
[----:B------:R-:W-:Y:S02]  /*1a60*/  ELECT P3, URZ, PT ;  /* 0x0000000000ff782f */ /* 0x000fe40003860000 */
[----:B------:R-:W-:Y:S01]  /*1a70*/  ELECT P2, URZ, PT ;  /* 0x0000000000ff782f */ /* 0x000fe20003840000 */
[----:B------:R-:W-:Y:S01]  /*1a80*/  UMOV UR68, UR76 ;  /* 0x0000004c00447c82 */ /* 0x000fe20008000000 */
[----:B------:R-:W-:Y:S01]  /*1a90*/  UMOV UR69, UR77 ;  /* 0x0000004d00457c82 */ /* 0x000fe20008000000 */
[----:B------:R-:W-:Y:S01]  /*1aa0*/  UMOV UR67, UR75 ;  /* 0x0000004b00437c82 */ /* 0x000fe20008000000 */
[----:B------:R-:W-:Y:S01]  /*1ab0*/  UMOV UR57, UR65 ;  /* 0x0000004100397c82 */ /* 0x000fe20008000000 */
[----:B------:R-:W-:-:S02]  /*1ac0*/  UMOV UR60, UR76 ;  /* 0x0000004c003c7c82 */ /* 0x000fc40008000000 */
[C---:B-1----:R-:W-:Y:S01]  /*1ad0*/  @P5 IADD3 R3, P0, PT, R28.reuse, 0x100, RZ ;  /* 0x000001001c035810 */ /* 0x042fe20007f1e0ff */
[----:B------:R-:W-:Y:S01]  /*1ae0*/  UMOV UR61, UR77 ;  /* 0x0000004d003d7c82 */ /* 0x000fe20008000000 */
[----:B------:R-:W-:Y:S01]  /*1af0*/  UMOV UR59, UR75 ;  /* 0x0000004b003b7c82 */ /* 0x000fe20008000000 */
[----:B------:R-:W-:Y:S01]  /*1b00*/  UMOV UR49, UR65 ;  /* 0x0000004100317c82 */ /* 0x000fe20008000000 */
[----:B------:R-:W-:Y:S01]  /*1b10*/  @P5 R2UR UR12, R3 ;  /* 0x00000000030c52ca */ /* 0x000fe200000e0000 */
[--C-:B------:R-:W-:Y:S01]  /*1b20*/  @P5 IMAD.X R2, RZ, RZ, R29.reuse, P0 ;  /* 0x000000ffff025224 */ /* 0x100fe200000e061d */
[----:B--2---:R-:W-:Y:S01]  /*1b30*/  @P4 IADD3 R0, P0, PT, R28, 0x100, RZ ;  /* 0x000001001c004810 */ /* 0x004fe20007f1e0ff */
[----:B------:R-:W-:Y:S01]  /*1b40*/  UMOV UR52, UR76 ;  /* 0x0000004c00347c82 */ /* 0x000fe20008000000 */
[----:B------:R-:W-:Y:S01]  /*1b50*/  UMOV UR53, UR77 ;  /* 0x0000004d00357c82 */ /* 0x000fe20008000000 */
[----:B------:R-:W-:Y:S01]  /*1b60*/  UMOV UR51, UR75 ;  /* 0x0000004b00337c82 */ /* 0x000fe20008000000 */
[----:B------:R-:W-:Y:S01]  /*1b70*/  @P4 R2UR UR9, R0 ;  /* 0x00000000000942ca */ /* 0x000fe200000e0000 */
[--C-:B------:R-:W-:Y:S01]  /*1b80*/  @P4 IMAD.X R5, RZ, RZ, R29.reuse, P0 ;  /* 0x000000ffff054224 */ /* 0x100fe200000e061d */
[----:B------:R-:W-:Y:S01]  /*1b90*/  @P3 IADD3 R4, P0, PT, R28, 0x100, RZ ;  /* 0x000001001c043810 */ /* 0x000fe20007f1e0ff */
[----:B------:R-:W-:Y:S01]  /*1ba0*/  UMOV UR41, UR65 ;  /* 0x0000004100297c82 */ /* 0x000fe20008000000 */
[----:B------:R-:W-:Y:S01]  /*1bb0*/  @P5 R2UR UR11, R2 ;  /* 0x00000000020b52ca */ /* 0x000fe200000e0000 */
[----:B------:R-:W-:Y:S01]  /*1bc0*/  UMOV UR44, UR76 ;  /* 0x0000004c002c7c82 */ /* 0x000fe20008000000 */
[----:B------:R-:W-:Y:S01]  /*1bd0*/  @P4 R2UR UR8, R5 ;  /* 0x00000000050842ca */ /* 0x000fe200000e0000 */
[--C-:B------:R-:W-:Y:S01]  /*1be0*/  @P3 IMAD.X R0, RZ, RZ, R29.reuse, P0 ;  /* 0x000000ffff003224 */ /* 0x100fe200000e061d */
[----:B------:R-:W-:Y:S01]  /*1bf0*/  @P2 IADD3 R2, P0, PT, R28, 0x100, RZ ;  /* 0x000001001c022810 */ /* 0x000fe20007f1e0ff */
[----:B------:R-:W-:Y:S01]  /*1c00*/  IMAD.U32 R6, RZ, RZ, UR12 ;  /* 0x0000000cff067e24 */ /* 0x000fe2000f8e00ff */
[----:B------:R-:W-:Y:S01]  /*1c10*/  @P3 R2UR UR7, R4 ;  /* 0x00000000040732ca */ /* 0x000fe200000e0000 */
[----:B------:R-:W-:Y:S01]  /*1c20*/  UMOV UR45, UR77 ;  /* 0x0000004d002d7c82 */ /* 0x000fe20008000000 */
[----:B------:R-:W-:Y:S01]  /*1c30*/  @P3 R2UR UR6, R0 ;  /* 0x00000000000632ca */ /* 0x000fe200000e0000 */
[----:B------:R-:W-:Y:S01]  /*1c40*/  @P2 IMAD.X R0, RZ, RZ, R29, P0 ;  /* 0x000000ffff002224 */ /* 0x000fe200000e061d */
[----:B------:R-:W-:Y:S01]  /*1c50*/  @P2 R2UR UR5, R2 ;  /* 0x00000000020522ca */ /* 0x000fe200000e0000 */
[----:B------:R-:W-:Y:S01]  /*1c60*/  IMAD.U32 R4, RZ, RZ, UR9 ;  /* 0x00000009ff047e24 */ /* 0x000fe2000f8e00ff */
[----:B------:R-:W-:Y:S01]  /*1c70*/  UMOV UR43, UR75 ;  /* 0x0000004b002b7c82 */ /* 0x000fe20008000000 */
[----:B------:R-:W-:Y:S01]  /*1c80*/  IMAD.U32 R7, RZ, RZ, UR11 ;  /* 0x0000000bff077e24 */ /* 0x000fe2000f8e00ff */
[----:B------:R-:W-:Y:S01]  /*1c90*/  @P2 R2UR UR4, R0 ;  /* 0x00000000000422ca */ /* 0x000fe200000e0000 */
[----:B------:R-:W-:Y:S01]  /*1ca0*/  IMAD.U32 R5, RZ, RZ, UR8 ;  /* 0x00000008ff057e24 */ /* 0x000fe2000f8e00ff */
[----:B------:R-:W-:Y:S01]  /*1cb0*/  @P4 R2UR UR8, R4 ;  /* 0x00000000040842ca */ /* 0x000fe200000e0000 */
[----:B------:R-:W-:-:S02]  /*1cc0*/  @P5 VIADD R0, R12, 0x800 ;  /* 0x000008000c005836 */ /* 0x000fc40000000000 */
[----:B------:R-:W-:Y:S01]  /*1cd0*/  IMAD.U32 R2, RZ, RZ, UR7 ;  /* 0x00000007ff027e24 */ /* 0x000fe2000f8e00ff */
[----:B------:R-:W-:Y:S01]  /*1ce0*/  @P4 R2UR UR9, R5 ;  /* 0x00000000050942ca */ /* 0x000fe200000e0000 */
[----:B------:R-:W-:Y:S01]  /*1cf0*/  IMAD.U32 R3, RZ, RZ, UR6 ;  /* 0x00000006ff037e24 */ /* 0x000fe2000f8e00ff */
[----:B------:R-:W-:Y:S01]  /*1d00*/  @P5 R2UR UR64, R0 ;  /* 0x00000000004052ca */ /* 0x000fe200000e0000 */
[----:B------:R-:W-:Y:S01]  /*1d10*/  @P4 VIADD R5, R12, 0x2800 ;  /* 0x000028000c054836 */ /* 0x000fe20000000000 */
[----:B------:R-:W-:Y:S01]  /*1d20*/  @P3 R2UR UR12, R2 ;  /* 0x00000000020c32ca */ /* 0x000fe200000e0000 */
[----:B------:R-:W-:Y:S01]  /*1d30*/  @P3 VIADD R4, R12, 0x4800 ;  /* 0x000048000c043836 */ /* 0x000fe20000000000 */
[----:B------:R-:W-:Y:S01]  /*1d40*/  @P3 R2UR UR13, R3 ;  /* 0x00000000030d32ca */ /* 0x000fe200000e0000 */
[----:B------:R-:W-:Y:S01]  /*1d50*/  IMAD.U32 R2, RZ, RZ, UR5 ;  /* 0x00000005ff027e24 */ /* 0x000fe2000f8e00ff */
[----:B------:R-:W-:Y:S01]  /*1d60*/  @P5 R2UR UR6, R6 ;  /* 0x00000000060652ca */ /* 0x000fe200000e0000 */
[----:B------:R-:W-:Y:S01]  /*1d70*/  IMAD.U32 R3, RZ, RZ, UR4 ;  /* 0x00000004ff037e24 */ /* 0x000fe2000f8e00ff */
[----:B------:R-:W-:Y:S01]  /*1d80*/  @P5 R2UR UR7, R7 ;  /* 0x00000000070752ca */ /* 0x000fe200000e0000 */
[----:B------:R-:W-:Y:S01]  /*1d90*/  @P2 VIADD R0, R12, 0x6800 ;  /* 0x000068000c002836 */ /* 0x000fe20000000000 */
[----:B------:R-:W-:-:S02]  /*1da0*/  @P4 R2UR UR56, R5 ;  /* 0x00000000053842ca */ /* 0x000fc400000e0000 */
[----:B------:R-:W-:Y:S02]  /*1db0*/  @P3 R2UR UR48, R4 ;  /* 0x00000000043032ca */ /* 0x000fe400000e0000 */
[----:B------:R-:W-:Y:S02]  /*1dc0*/  @P2 R2UR UR4, R2 ;  /* 0x00000000020422ca */ /* 0x000fe400000e0000 */
[----:B------:R-:W-:Y:S02]  /*1dd0*/  @P2 R2UR UR5, R3 ;  /* 0x00000000030522ca */ /* 0x000fe400000e0000 */
[----:B------:R-:W-:Y:S01]  /*1de0*/  @P2 R2UR UR40, R0 ;  /* 0x00000000002822ca */ /* 0x000fe200000e0000 */
[----:B------:R-:W-:Y:S02]  /*1df0*/  IMAD.U32 R0, R35, -0x80000000, RZ ;  /* 0x8000000023007824 */ /* 0x000fe400078e00ff */
[----:B------:R1:W-:Y:S02]  /*1e00*/  UTMALDG.4D.2CTA [UR64], [UR6], desc[URZ] ;  /* 0x0000ff40060075b4 */ /* 0x0003e40008219000 */
[----:B------:R1:W-:Y:S02]  /*1e10*/  UTMALDG.4D.2CTA [UR56], [UR8], desc[URZ] ;  /* 0x0000ff38080075b4 */ /* 0x0003e40008219000 */
[----:B------:R1:W-:Y:S06]  /*1e20*/  UTMALDG.4D.2CTA [UR48], [UR12], desc[URZ] ;  /* 0x0000ff300c0075b4 */ /* 0x0003ec0008219000 */
[----:B------:R1:W-:Y:S01]  /*1e30*/  UTMALDG.4D.2CTA [UR40], [UR4], desc[URZ] ;  /* 0x0000ff28040075b4 */ /* 0x0003e20008219000 */
[----:B------:R-:W2:Y:S02]  /*1e40*/  SYNCS.PHASECHK.TRANS64.TRYWAIT P0, [R12+URZ+0x38], R0 ;  /* 0x000038000c0075a7 */ /* 0x000ea400080011ff */
[----:B-12---:R-:W-:Y:S05]  /*1e50*/  @!P0 BRA `(.L_x_29) ;  /* 0x000001a400b88947 */ /* 0x006fea0003800000 */
.L_x_213:
[----:B------:R-:W-:Y:S05]  /*1e60*/  @P1 BRA `(.L_x_30) ;  /* 0x00000000000c1947 */ /* 0x000fea0003800000 */
[----:B------:R-:W-:-:S13]  /*1e70*/  ELECT P0, URZ, PT ;  /* 0x0000000000ff782f */ /* 0x000fda0003800000 */
[----:B------:R-:W-:-:S04]  /*1e80*/  @P0 MOV R0, 0x10000 ;  /* 0x0001000000000802 */ /* 0x000fc80000000f00 */
[----:B------:R2:W-:Y:S03]  /*1e90*/  @P0 SYNCS.ARRIVE.TRANS64 RZ, [R12+URZ+0x30], R0 ;  /* 0x000030000cff09a7 */ /* 0x0005e600080000ff */
.L_x_30:
        /* <DEDUP_REMOVED lines=20> */
[----:B------:R-:W-:Y:S01]  /*1fe0*/  @P4 IMAD.X R5, RZ, RZ, R29, P0 ;  /* 0x000000ffff054224 */ /* 0x000fe200000e061d */
[----:B------:R-:W-:-:S02]  /*1ff0*/  @P3 IADD3 R4, P0, PT, R28, 0x180, RZ ;  /* 0x000001801c043810 */ /* 0x000fc40007f1e0ff */
[----:B------:R-:W-:Y:S02]  /*2000*/  @P5 R2UR UR11, R2 ;  /* 0x00000000020b52ca */ /* 0x000fe400000e0000 */
[----:B------:R-:W-:Y:S01]  /*2010*/  @P4 R2UR UR8, R5 ;  /* 0x00000000050842ca */ /* 0x000fe200000e0000 */
[--C-:B------:R-:W-:Y:S01]  /*2020*/  @P3 IMAD.X R0, RZ, RZ, R29.reuse, P0 ;  /* 0x000000ffff003224 */ /* 0x100fe200000e061d */
[----:B------:R-:W-:Y:S01]  /*2030*/  @P2 IADD3 R2, P0, PT, R28, 0x180, RZ ;  /* 0x000001801c022810 */ /* 0x000fe20007f1e0ff */
[----:B------:R-:W-:Y:S01]  /*2040*/  IMAD.U32 R6, RZ, RZ, UR12 ;  /* 0x0000000cff067e24 */ /* 0x000fe2000f8e00ff */
[----:B------:R-:W-:Y:S02]  /*2050*/  @P3 R2UR UR7, R4 ;  /* 0x00000000040732ca */ /* 0x000fe400000e0000 */
        /* <DEDUP_REMOVED lines=9> */
[----:B------:R-:W-:Y:S01]  /*20f0*/  @P5 VIADD R0, R12, 0x8800 ;  /* 0x000088000c005836 */ /* 0x000fe20000000000 */
[----:B------:R-:W-:Y:S01]  /*2100*/  UMOV UR11, UR75 ;  /* 0x0000004b000b7c82 */ /* 0x000fe20008000000 */
        /* <DEDUP_REMOVED lines=19> */
[----:B------:R-:W-:Y:S02]  /*2240*/  UTMALDG.4D.2CTA [UR32], [UR6], desc[URZ] ;  /* 0x0000ff20060075b4 */ /* 0x000fe40008219000 */
[----:B------:R1:W-:Y:S02]  /*2250*/  UTMALDG.4D.2CTA [UR24], [UR12], desc[URZ] ;  /* 0x0000ff180c0075b4 */ /* 0x0003e40008219000 */
[----:B------:R2:W-:Y:S01]  /*2260*/  UTMALDG.4D.2CTA [UR16], [UR22], desc[URZ] ;  /* 0x0000ff10160075b4 */ /* 0x0005e20008219000 */
[----:B-1----:R-:W-:Y:S01]  /*2270*/  UMOV UR12, UR76 ;  /* 0x0000004c000c7c82 */ /* 0x002fe20008000000 */
[----:B------:R-:W-:-:S04]  /*2280*/  UMOV UR13, UR77 ;  /* 0x0000004d000d7c82 */ /* 0x000fc80008000000 */
[----:B------:R2:W-:Y:S01]  /*2290*/  UTMALDG.4D.2CTA [UR8], [UR4], desc[URZ] ;  /* 0x0000ff08040075b4 */ /* 0x0005e20008219000 */
[----:B------:R-:W1:Y:S02]  /*22a0*/  SYNCS.PHASECHK.TRANS64.TRYWAIT P0, [R12+URZ+0x18], R0 ;  /* 0x000018000c0075a7 */ /* 0x000e6400080011ff */
[----:B-12---:R-:W-:Y:S05]  /*22b0*/  @!P0 BRA `(.L_x_31) ;  /* 0x000001a000bc8947 */ /* 0x006fea0003800000 */
.L_x_215:
[----:B------:R-:W-:Y:S05]  /*22c0*/  @P1 BRA `(.L_x_32) ;  /* 0x00000000000c1947 */ /* 0x000fea0003800000 */
[----:B------:R-:W-:-:S13]  /*22d0*/  ELECT P0, URZ, PT ;  /* 0x0000000000ff782f */ /* 0x000fda0003800000 */
[----:B------:R-:W-:-:S04]  /*22e0*/  @P0 MOV R0, 0x4000 ;  /* 0x0000400000000802 */ /* 0x000fc80000000f00 */
[----:B------:R2:W-:Y:S03]  /*22f0*/  @P0 SYNCS.ARRIVE.TRANS64 RZ, [R12+URZ+0x10], R0 ;  /* 0x000010000cff09a7 */ /* 0x0005e600080000ff */
.L_x_32:
[----:B------:R-:W-:Y:S02]  /*2300*/  ELECT P2, URZ, PT ;  /* 0x0000000000ff782f */ /* 0x000fe40003840000 */
[----:B------:R-:W-:Y:S01]  /*2310*/  R2UR UR9, R27 ;  /* 0x000000001b0972ca */ /* 0x000fe200000e0000 */
[----:B------:R-:W-:Y:S01]  /*2320*/  UMOV UR12, UR77 ;  /* 0x0000004d000c7c82 */ /* 0x000fe20008000000 */
[----:B------:R-:W-:Y:S02]  /*2330*/  R2UR UR11, R39 ;  /* 0x00000000270b72ca */ /* 0x000fe400000e0000 */
[----:B------:R-:W-:Y:S01]  /*2340*/  MOV.SPILL R4, UR10 ;  /* 0x0000000a00047c02 */ /* 0x000fe20009000f00 */
[----:B------:R-:W-:Y:S01]  /*2350*/  UMOV UR10, URZ ;  /* 0x000000ff000a7c82 */ /* 0x000fe20008000000 */
[----:B------:R-:W-:-:S04]  /*2360*/  MOV.SPILL R5, UR15 ;  /* 0x0000000f00057c02 */ /* 0x000fc80009000f00 */
[----:B------:R-:W-:Y:S02]  /*2370*/  R2UR.FILL UR15, R5 ;  /* 0x00000000050f72ca */ /* 0x000fe400004e0000 */
[----:B------:R-:W-:-:S04]  /*2380*/  @P2 IADD3 R2, P0, PT, R28, 0x200, RZ ;  /* 0x000002001c022810 */ /* 0x000fc80007f1e0ff */
[----:B------:R-:W-:Y:S01]  /*2390*/  @P2 R2UR UR5, R2 ;  /* 0x00000000020522ca */ /* 0x000fe200000e0000 */
[----:B--2---:R-:W-:-:S05]  /*23a0*/  @P2 IMAD.X R0, RZ, RZ, R29, P0 ;  /* 0x000000ffff002224 */ /* 0x004fca00000e061d */
[----:B------:R-:W-:Y:S01]  /*23b0*/  @P2 R2UR UR4, R0 ;  /* 0x00000000000422ca */ /* 0x000fe200000e0000 */
[----:B------:R-:W-:-:S05]  /*23c0*/  @P2 VIADD R0, R12, 0x12800 ;  /* 0x000128000c002836 */ /* 0x000fca0000000000 */
[----:B------:R-:W-:Y:S01]  /*23d0*/  @P2 R2UR UR8, R0 ;  /* 0x00000000000822ca */ /* 0x000fe200000e0000 */
[----:B------:R-:W-:Y:S02]  /*23e0*/  IMAD.U32 R2, RZ, RZ, UR5 ;  /* 0x00000005ff027e24 */ /* 0x000fe4000f8e00ff */
[----:B------:R-:W-:-:S04]  /*23f0*/  IMAD R0, R14, 0x8, R12 ;  /* 0x000000080e007824 */ /* 0x000fc800078e020c */
[----:B-1----:R-:W-:Y:S01]  /*2400*/  IMAD.U32 R3, RZ, RZ, UR4 ;  /* 0x00000004ff037e24 */ /* 0x002fe2000f8e00ff */
[----:B------:R-:W-:Y:S01]  /*2410*/  @P2 R2UR UR4, R2 ;  /* 0x00000000020422ca */ /* 0x000fe200000e0000 */
[----:B------:R-:W-:-:S03]  /*2420*/  IMAD.U32 R2, R21, -0x80000000, RZ ;  /* 0x8000000015027824 */ /* 0x000fc600078e00ff */
[----:B------:R-:W-:-:S13]  /*2430*/  @P2 R2UR UR5, R3 ;  /* 0x00000000030522ca */ /* 0x000fda00000e0000 */
[----:B------:R1:W-:Y:S01]  /*2440*/  UTMALDG.3D.2CTA [UR8], [UR4], desc[URZ] ;  /* 0x0000ff08040075b4 */ /* 0x0003e20008211000 */
[----:B------:R-:W2:Y:S01]  /*2450*/  SYNCS.PHASECHK.TRANS64.TRYWAIT P0, [R0+URZ+0x50], R2 ;  /* 0x00005002000075a7 */ /* 0x000ea200080011ff */
[----:B-1----:R-:W-:Y:S01]  /*2460*/  R2UR.FILL UR10, R4 ;  /* 0x00000000040a72ca */ /* 0x002fe200004e0000 */
[----:B--2---:R-:W-:-:S14]  /*2470*/  @!P0 BRA `(.L_x_33) ;  /* 0x000001a000688947 */ /* 0x004fdc0003800000 */
.L_x_217:
[----:B------:R-:W-:Y:S05]  /*2480*/  @P1 BRA `(.L_x_34) ;  /* 0x00000000000c1947 */ /* 0x000fea0003800000 */
[----:B------:R-:W-:-:S13]  /*2490*/  ELECT P0, URZ, PT ;  /* 0x0000000000ff782f */ /* 0x000fda0003800000 */
[----:B------:R-:W-:-:S04]  /*24a0*/  @P0 MOV R2, 0x10000 ;  /* 0x0001000000020802 */ /* 0x000fc80000000f00 */
[----:B------:R2:W-:Y:S03]  /*24b0*/  @P0 SYNCS.ARRIVE.TRANS64 RZ, [R0+URZ+0x40], R2 ;  /* 0x0000400200ff09a7 */ /* 0x0005e600080000ff */
.L_x_34:
[----:B------:R-:W-:Y:S01]  /*24c0*/  ELECT P5, URZ, PT ;  /* 0x0000000000ff782f */ /* 0x000fe200038a0000 */
[----:B-12---:R-:W-:Y:S01]  /*24d0*/  VIADD R0, R0, 0x40 ;  /* 0x0000004000007836 */ /* 0x006fe20000000000 */
[----:B------:R-:W-:Y:S02]  /*24e0*/  ELECT P4, URZ, PT ;  /* 0x0000000000ff782f */ /* 0x000fe40003880000 */
[----:B------:R-:W-:Y:S02]  /*24f0*/  R2UR UR14, R39 ;  /* 0x00000000270e72ca */ /* 0x000fe400000e0000 */
[----:B------:R-:W-:Y:S02]  /*2500*/  ELECT P3, URZ, PT ;  /* 0x0000000000ff782f */ /* 0x000fe40003860000 */
[----:B------:R-:W-:Y:S02]  /*2510*/  MOV.SPILL R13, UR42 ;  /* 0x0000002a000d7c02 */ /* 0x000fe40009000f00 */
[----:B------:R-:W-:-:S02]  /*2520*/  ELECT P2, URZ, PT ;  /* 0x0000000000ff782f */ /* 0x000fc40003840000 */
[----:B------:R-:W-:Y:S01]  /*2530*/  MOV.SPILL R11, UR34 ;  /* 0x00000022000b7c02 */ /* 0x000fe20009000f00 */
[----:B------:R-:W-:Y:S01]  /*2540*/  UMOV UR42, URZ ;  /* 0x000000ff002a7c82 */ /* 0x000fe20008000000 */
[----:B------:R-:W-:Y:S01]  /*2550*/  MOV.SPILL R10, UR33 ;  /* 0x00000021000a7c02 */ /* 0x000fe20009000f00 */
[----:B------:R-:W-:Y:S01]  /*2560*/  UMOV UR44, UR77 ;  /* 0x0000004d002c7c82 */ /* 0x000fe20008000000 */
[----:B------:R-:W-:Y:S01]  /*2570*/  MOV.SPILL R9, UR26 ;  /* 0x0000001a00097c02 */ /* 0x000fe20009000f00 */
[----:B------:R-:W-:Y:S01]  /*2580*/  UMOV UR34, 0x40 ;  /* 0x0000004000227882 */ /* 0x000fe20000000000 */
[C---:B------:R-:W-:Y:S01]  /*2590*/  @P5 IADD3 R3, P0, PT, R28.reuse, 0x280, RZ ;  /* 0x000002801c035810 */ /* 0x040fe20007f1e0ff */
[----:B------:R-:W-:Y:S01]  /*25a0*/  UMOV UR36, UR77 ;  /* 0x0000004d00247c82 */ /* 0x000fe20008000000 */
[----:B------:R-:W-:Y:S01]  /*25b0*/  MOV.SPILL R8, UR18 ;  /* 0x0000001200087c02 */ /* 0x000fe20009000f00 */
[----:B------:R-:W-:Y:S01]  /*25c0*/  UMOV UR43, UR14 ;  /* 0x0000000e002b7c82 */ /* 0x000fe20008000000 */
[----:B------:R-:W-:Y:S01]  /*25d0*/  @P5 R2UR UR12, R3 ;  /* 0x00000000030c52ca */ /* 0x000fe200000e0000 */
[--C-:B------:R-:W-:Y:S01]  /*25e0*/  @P5 IMAD.X R2, RZ, RZ, R29.reuse, P0 ;  /* 0x000000ffff025224 */ /* 0x100fe200000e061d */
[----:B------:R-:W-:Y:S01]  /*25f0*/  @P4 IADD3 R6, P0, PT, R28, 0x280, RZ ;  /* 0x000002801c064810 */ /* 0x000fe20007f1e0ff */
[----:B------:R-:W-:Y:S01]  /*2600*/  UMOV UR35, UR14 ;  /* 0x0000000e00237c82 */ /* 0x000fe20008000000 */
[----:B------:R-:W-:Y:S01]  /*2610*/  UMOV UR26, 0x80 ;  /* 0x00000080001a7882 */ /* 0x000fe20000000000 */
[----:B------:R-:W-:Y:S01]  /*2620*/  UMOV UR27, UR14 ;  /* 0x0000000e001b7c82 */ /* 0x000fe20008000000 */
[----:B------:R-:W-:Y:S01]  /*2630*/  @P5 R2UR UR11, R2 ;  /* 0x00000000020b52ca */ /* 0x000fe200000e0000 */
[--C-:B------:R-:W-:Y:S01]  /*2640*/  @P4 IMAD.X R7, RZ, RZ, R29.reuse, P0 ;  /* 0x000000ffff074224 */ /* 0x100fe200000e061d */
[----:B------:R-:W-:Y:S01]  /*2650*/  @P3 IADD3 R5, P0, PT, R28, 0x280, RZ ;  /* 0x000002801c053810 */ /* 0x000fe20007f1e0ff */
[----:B------:R-:W-:Y:S01]  /*2660*/  UMOV UR28, UR77 ;  /* 0x0000004d001c7c82 */ /* 0x000fe20008000000 */
[----:B------:R-:W-:Y:S01]  /*2670*/  @P4 R2UR UR9, R6 ;  /* 0x00000000060942ca */ /* 0x000fe200000e0000 */
[----:B------:R-:W-:Y:S01]  /*2680*/  UMOV UR18, 0xc0 ;  /* 0x000000c000127882 */ /* 0x000fe20000000000 */
[----:B------:R-:W-:Y:S01]  /*2690*/  @P3 R2UR UR7, R5 ;  /* 0x00000000050732ca */ /* 0x000fe200000e0000 */
[--C-:B------:R-:W-:Y:S01]  /*26a0*/  @P3 IMAD.X R4, RZ, RZ, R29.reuse, P0 ;  /* 0x000000ffff043224 */ /* 0x100fe200000e061d */
[----:B------:R-:W-:Y:S01]  /*26b0*/  @P2 IADD3 R3, P0, PT, R28, 0x280, RZ ;  /* 0x000002801c032810 */ /* 0x000fe20007f1e0ff */
[----:B------:R-:W-:Y:S01]  /*26c0*/  UMOV UR19, UR14 ;  /* 0x0000000e00137c82 */ /* 0x000fe20008000000 */
[----:B------:R-:W-:Y:S01]  /*26d0*/  @P4 R2UR UR8, R7 ;  /* 0x00000000070842ca */ /* 0x000fe200000e0000 */
[----:B------:R-:W-:Y:S01]  /*26e0*/  UMOV UR20, UR77 ;  /* 0x0000004d00147c82 */ /* 0x000fe20008000000 */
[----:B------:R-:W-:Y:S01]  /*26f0*/  @P2 R2UR UR5, R3 ;  /* 0x00000000030522ca */ /* 0x000fe200000e0000 */
[----:B------:R-:W-:Y:S01]  /*2700*/  @P2 IMAD.X R2, RZ, RZ, R29, P0 ;  /* 0x000000ffff022224 */ /* 0x000fe200000e061d */
[----:B------:R-:W-:Y:S01]  /*2710*/  @P3 R2UR UR6, R4 ;  /* 0x00000000040632ca */ /* 0x000fe200000e0000 */
[----:B------:R-:W-:Y:S01]  /*2720*/  IMAD.U32 R3, RZ, RZ, UR11 ;  /* 0x0000000bff037e24 */ /* 0x000fe2000f8e00ff */
[----:B------:R-:W-:Y:S01]  /*2730*/  R2UR UR11, R0 ;  /* 0x00000000000b72ca */ /* 0x000fe200000e0000 */
[----:B------:R-:W-:Y:S01]  /*2740*/  IMAD R0, R14, 0x8000, R12 ;  /* 0x000080000e007824 */ /* 0x000fe200078e020c */
[----:B------:R-:W-:Y:S01]  /*2750*/  @P2 R2UR UR4, R2 ;  /* 0x00000000020422ca */ /* 0x000fe200000e0000 */
[----:B------:R-:W-:Y:S01]  /*2760*/  IMAD.U32 R2, RZ, RZ, UR12 ;  /* 0x0000000cff027e24 */ /* 0x000fe2000f8e00ff */
[----:B------:R-:W-:Y:S01]  /*2770*/  @P5 R2UR UR13, R3 ;  /* 0x00000000030d52ca */ /* 0x000fe200000e0000 */
[----:B------:R-:W-:-:S02]  /*2780*/  IMAD.U32 R4, RZ, RZ, UR7 ;  /* 0x00000007ff047e24 */ /* 0x000fc4000f8e00ff */
[----:B------:R-:W-:Y:S01]  /*2790*/  IMAD.U32 R7, RZ, RZ, UR8 ;  /* 0x00000008ff077e24 */ /* 0x000fe2000f8e00ff */
[----:B------:R-:W-:Y:S01]  /*27a0*/  @P5 R2UR UR12, R2 ;  /* 0x00000000020c52ca */ /* 0x000fe200000e0000 */
[----:B------:R-:W-:Y:S01]  /*27b0*/  IMAD.U32 R2, RZ, RZ, UR5 ;  /* 0x00000005ff027e24 */ /* 0x000fe2000f8e00ff */
[----:B------:R-:W-:Y:S01]  /*27c0*/  @P3 R2UR UR8, R4 ;  /* 0x00000000040832ca */ /* 0x000fe200000e0000 */
[----:B------:R-:W-:Y:S01]  /*27d0*/  IMAD.U32 R5, RZ, RZ, UR6 ;  /* 0x00000006ff057e24 */ /* 0x000fe2000f8e00ff */
[----:B------:R-:W-:Y:S01]  /*27e0*/  @P4 R2UR UR5, R7 ;  /* 0x00000000070542ca */ /* 0x000fe200000e0000 */
[----:B------:R-:W-:Y:S01]  /*27f0*/  @P5 VIADD R4, R0, 0x14800 ;  /* 0x0001480000045836 */ /* 0x000fe20000000000 */
[----:B------:R-:W-:Y:S01]  /*2800*/  @P2 R2UR UR6, R2 ;  /* 0x00000000020622ca */ /* 0x000fe200000e0000 */
[----:B------:R-:W-:Y:S01]  /*2810*/  IMAD.U32 R3, RZ, RZ, UR4 ;  /* 0x00000004ff037e24 */ /* 0x000fe2000f8e00ff */
[----:B------:R-:W-:Y:S01]  /*2820*/  ULOP3.LUT UR41, UR11, 0xfefffff8, URZ, 0xc0, !UPT ;  /* 0xfefffff80b297892 */ /* 0x000fe2000f8ec0ff */
[----:B------:R-:W-:Y:S01]  /*2830*/  IMAD.U32 R6, RZ, RZ, UR9 ;  /* 0x00000009ff067e24 */ /* 0x000fe2000f8e00ff */
[----:B------:R-:W-:Y:S01]  /*2840*/  @P5 R2UR UR40, R4 ;  /* 0x00000000042852ca */ /* 0x000fe200000e0000 */
[C---:B------:R-:W-:Y:S01]  /*2850*/  @P3 VIADD R2, R0.reuse, 0x18800 ;  /* 0x0001880000023836 */ /* 0x040fe20000000000 */
[----:B------:R-:W-:Y:S01]  /*2860*/  @P2 R2UR UR7, R3 ;  /* 0x00000000030722ca */ /* 0x000fe200000e0000 */
[----:B------:R-:W-:Y:S01]  /*2870*/  @P4 VIADD R3, R0, 0x16800 ;  /* 0x0001680000034836 */ /* 0x000fe20000000000 */
[----:B------:R-:W-:Y:S01]  /*2880*/  @P4 R2UR UR4, R6 ;  /* 0x00000000060442ca */ /* 0x000fe200000e0000 */
[----:B------:R-:W-:Y:S01]  /*2890*/  @P2 VIADD R0, R0, 0x1a800 ;  /* 0x0001a80000002836 */ /* 0x000fe20000000000 */
[----:B------:R-:W-:Y:S01]  /*28a0*/  @P3 R2UR UR9, R5 ;  /* 0x00000000050932ca */ /* 0x000fe200000e0000 */
[----:B------:R-:W-:Y:S01]  /*28b0*/  UMOV UR11, UR41 ;  /* 0x00000029000b7c82 */ /* 0x000fe20008000000 */
[----:B------:R-:W-:Y:S01]  /*28c0*/  @P4 R2UR UR32, R3 ;  /* 0x00000000032042ca */ /* 0x000fe200000e0000 */
[----:B------:R-:W-:Y:S01]  /*28d0*/  UMOV UR33, UR11 ;  /* 0x0000000b00217c82 */ /* 0x000fe20008000000 */
[----:B------:R-:W-:Y:S01]  /*28e0*/  @P3 R2UR UR24, R2 ;  /* 0x00000000021832ca */ /* 0x000fe200000e0000 */
[----:B------:R-:W-:Y:S01]  /*28f0*/  IMAD.U32 R2, R16, -0x80000000, RZ ;  /* 0x8000000010027824 */ /* 0x000fe200078e00ff */
[----:B------:R-:W-:Y:S01]  /*2900*/  @P2 R2UR UR16, R0 ;  /* 0x00000000001022ca */ /* 0x000fe200000e0000 */
[----:B------:R-:W-:Y:S01]  /*2910*/  IMAD R0, R15, 0x8, R12 ;  /* 0x000000080f007824 */ /* 0x000fe200078e020c */
[----:B------:R1:W-:Y:S01]  /*2920*/  UTMALDG.3D.2CTA [UR40], [UR12], desc[URZ] ;  /* 0x0000ff280c0075b4 */ /* 0x0003e20008211000 */
[----:B------:R-:W-:Y:S01]  /*2930*/  UMOV UR25, UR11 ;  /* 0x0000000b00197c82 */ /* 0x000fe20008000000 */
[----:B------:R-:W-:-:S05]  /*2940*/  UMOV UR17, UR11 ;  /* 0x0000000b00117c82 */ /* 0x000fca0008000000 */
[----:B------:R2:W-:Y:S02]  /*2950*/  UTMALDG.3D.2CTA [UR32], [UR4], desc[URZ] ;  /* 0x0000ff20040075b4 */ /* 0x0005e40008211000 */
[----:B------:R3:W-:Y:S02]  /*2960*/  UTMALDG.3D.2CTA [UR24], [UR8], desc[URZ] ;  /* 0x0000ff18080075b4 */ /* 0x0007e40008211000 */
[----:B------:R4:W-:Y:S01]  /*2970*/  UTMALDG.3D.2CTA [UR16], [UR6], desc[URZ] ;  /* 0x0000ff10060075b4 */ /* 0x0009e20008211000 */
[----:B------:R-:W5:Y:S01]  /*2980*/  SYNCS.PHASECHK.TRANS64.TRYWAIT P0, [R0+URZ+0x70], R2 ;  /* 0x00007002000075a7 */ /* 0x000f6200080011ff */
[----:B-1----:R-:W-:Y:S02]  /*2990*/  R2UR.FILL UR42, R13 ;  /* 0x000000000d2a72ca */ /* 0x002fe400004e0000 */
[----:B--2---:R-:W-:Y:S02]  /*29a0*/  R2UR.FILL UR34, R11 ;  /* 0x000000000b2272ca */ /* 0x004fe400004e0000 */
[----:B------:R-:W-:-:S02]  /*29b0*/  R2UR.FILL UR33, R10 ;  /* 0x000000000a2172ca */ /* 0x000fc400004e0000 */
[----:B---3--:R-:W-:Y:S02]  /*29c0*/  R2UR.FILL UR26, R9 ;  /* 0x00000000091a72ca */ /* 0x008fe400004e0000 */
[----:B----4-:R-:W-:Y:S01]  /*29d0*/  R2UR.FILL UR18, R8 ;  /* 0x00000000081272ca */ /* 0x010fe200004e0000 */
[----:B-----5:R-:W-:-:S14]  /*29e0*/  @!P0 BRA `(.L_x_35) ;  /* 0x0000019c00248947 */ /* 0x020fdc0003800000 */
.L_x_219:
[----:B------:R-:W-:Y:S05]  /*29f0*/  @P1 BRA `(.L_x_36) ;  /* 0x00000000000c1947 */ /* 0x000fea0003800000 */
[----:B------:R-:W-:-:S13]  /*2a00*/  ELECT P0, URZ, PT ;  /* 0x0000000000ff782f */ /* 0x000fda0003800000 */
[----:B------:R-:W-:-:S04]  /*2a10*/  @P0 MOV R2, 0x10000 ;  /* 0x0001000000020802 */ /* 0x000fc80000000f00 */
[----:B------:R2:W-:Y:S03]  /*2a20*/  @P0 SYNCS.ARRIVE.TRANS64 RZ, [R0+URZ+0x60], R2 ;  /* 0x0000600200ff09a7 */ /* 0x0005e600080000ff */
.L_x_36:
        /* <DEDUP_REMOVED lines=40> */
[----:B------:R-:W-:Y:S01]  /*2cb0*/  IMAD.U32 R6, RZ, RZ, UR9 ;  /* 0x00000009ff067e24 */ /* 0x000fe2000f8e00ff */
[----:B------:R-:W-:Y:S01]  /*2cc0*/  @P2 R2UR UR4, R2 ;  /* 0x00000000020422ca */ /* 0x000fe200000e0000 */
[----:B------:R-:W-:Y:S01]  /*2cd0*/  IMAD.U32 R2, RZ, RZ, UR12 ;  /* 0x0000000cff027e24 */ /* 0x000fe2000f8e00ff */
[----:B------:R-:W-:Y:S01]  /*2ce0*/  @P5 R2UR UR13, R3 ;  /* 0x00000000030d52ca */ /* 0x000fe200000e0000 */
[----:B------:R-:W-:-:S02]  /*2cf0*/  IMAD R0, R15, 0x8000, R12 ;  /* 0x000080000f007824 */ /* 0x000fc400078e020c */
[----:B------:R-:W-:Y:S01]  /*2d00*/  IMAD.U32 R4, RZ, RZ, UR7 ;  /* 0x00000007ff047e24 */ /* 0x000fe2000f8e00ff */
[----:B------:R-:W-:Y:S01]  /*2d10*/  @P5 R2UR UR12, R2 ;  /* 0x00000000020c52ca */ /* 0x000fe200000e0000 */
[----:B------:R-:W-:Y:S02]  /*2d20*/  IMAD.U32 R2, RZ, RZ, UR5 ;  /* 0x00000005ff027e24 */ /* 0x000fe4000f8e00ff */
[----:B------:R-:W-:Y:S02]  /*2d30*/  IMAD.U32 R5, RZ, RZ, UR6 ;  /* 0x00000006ff057e24 */ /* 0x000fe4000f8e00ff */
[----:B------:R-:W-:Y:S01]  /*2d40*/  IMAD.U32 R7, RZ, RZ, UR8 ;  /* 0x00000008ff077e24 */ /* 0x000fe2000f8e00ff */
[----:B------:R-:W-:Y:S01]  /*2d50*/  @P2 R2UR UR6, R2 ;  /* 0x00000000020622ca */ /* 0x000fe200000e0000 */
[----:B------:R-:W-:Y:S01]  /*2d60*/  IMAD.U32 R3, RZ, RZ, UR4 ;  /* 0x00000004ff037e24 */ /* 0x000fe2000f8e00ff */
[----:B------:R-:W-:Y:S01]  /*2d70*/  @P4 R2UR UR4, R6 ;  /* 0x00000000060442ca */ /* 0x000fe200000e0000 */
[C---:B------:R-:W-:Y:S01]  /*2d80*/  @P5 VIADD R6, R0.reuse, 0x24800 ;  /* 0x0002480000065836 */ /* 0x040fe20000000000 */
[----:B------:R-:W-:Y:S01]  /*2d90*/  @P4 R2UR UR5, R7 ;  /* 0x00000000070542ca */ /* 0x000fe200000e0000 */
[C---:B------:R-:W-:Y:S01]  /*2da0*/  @P3 VIADD R2, R0.reuse, 0x28800 ;  /* 0x0002880000023836 */ /* 0x040fe20000000000 */
[----:B------:R-:W-:Y:S01]  /*2db0*/  @P2 R2UR UR7, R3 ;  /* 0x00000000030722ca */ /* 0x000fe200000e0000 */
[----:B------:R-:W-:Y:S01]  /*2dc0*/  @P4 VIADD R3, R0, 0x26800 ;  /* 0x0002680000034836 */ /* 0x000fe20000000000 */
[----:B------:R-:W-:Y:S01]  /*2dd0*/  @P5 R2UR UR40, R6 ;  /* 0x00000000062852ca */ /* 0x000fe200000e0000 */
[----:B------:R-:W-:Y:S01]  /*2de0*/  @P2 VIADD R0, R0, 0x2a800 ;  /* 0x0002a80000002836 */ /* 0x000fe20000000000 */
[----:B------:R-:W-:Y:S01]  /*2df0*/  @P3 R2UR UR8, R4 ;  /* 0x00000000040832ca */ /* 0x000fe200000e0000 */
[----:B------:R-:W-:Y:S01]  /*2e00*/  ULOP3.LUT UR41, UR11, 0xfefffff8, URZ, 0xc0, !UPT ;  /* 0xfefffff80b297892 */ /* 0x000fe2000f8ec0ff */
[----:B------:R-:W-:Y:S01]  /*2e10*/  @P4 R2UR UR32, R3 ;  /* 0x00000000032042ca */ /* 0x000fe200000e0000 */
[----:B------:R-:W-:Y:S01]  /*2e20*/  IMAD.U32 R4, R38, -0x80000000, RZ ;  /* 0x8000000026047824 */ /* 0x000fe200078e00ff */
[----:B------:R-:W-:-:S02]  /*2e30*/  @P3 R2UR UR9, R5 ;  /* 0x00000000050932ca */ /* 0x000fc400000e0000 */
[----:B------:R-:W-:Y:S01]  /*2e40*/  @P3 R2UR UR24, R2 ;  /* 0x00000000021832ca */ /* 0x000fe200000e0000 */
[----:B------:R-:W-:Y:S01]  /*2e50*/  VIADD R2, R14, 0x1 ;  /* 0x000000010e027836 */ /* 0x000fe20000000000 */
[----:B------:R-:W-:Y:S01]  /*2e60*/  @P2 R2UR UR16, R0 ;  /* 0x00000000001022ca */ /* 0x000fe200000e0000 */
[----:B------:R-:W-:Y:S01]  /*2e70*/  UMOV UR11, UR41 ;  /* 0x00000029000b7c82 */ /* 0x000fe20008000000 */
[----:B------:R-:W-:Y:S01]  /*2e80*/  VIADD R0, R15, 0x1 ;  /* 0x000000010f007836 */ /* 0x000fe20000000000 */
[----:B------:R-:W-:Y:S01]  /*2e90*/  UMOV UR33, UR11 ;  /* 0x0000000b00217c82 */ /* 0x000fe20008000000 */
[----:B------:R1:W-:Y:S01]  /*2ea0*/  UTMALDG.3D.2CTA [UR40], [UR12], desc[URZ] ;  /* 0x0000ff280c0075b4 */ /* 0x0003e20008211000 */
[----:B------:R-:W-:Y:S01]  /*2eb0*/  UMOV UR25, UR11 ;  /* 0x0000000b00197c82 */ /* 0x000fe20008000000 */
[----:B------:R-:W-:Y:S01]  /*2ec0*/  UMOV UR17, UR11 ;  /* 0x0000000b00117c82 */ /* 0x000fe20008000000 */
[----:B------:R-:W-:Y:S02]  /*2ed0*/  ISETP.NE.AND P3, PT, R2, 0x2, PT ;  /* 0x000000020200780c */ /* 0x000fe40003f65270 */
[----:B------:R-:W-:-:S02]  /*2ee0*/  ISETP.NE.AND P2, PT, R0, 0x2, PT ;  /* 0x000000020000780c */ /* 0x000fc40003f45270 */
[----:B------:R-:W-:Y:S01]  /*2ef0*/  SEL R3, RZ, 0x1, P3 ;  /* 0x00000001ff037807 */ /* 0x000fe20001800000 */
[----:B------:R2:W-:Y:S01]  /*2f00*/  UTMALDG.3D.2CTA [UR32], [UR4], desc[URZ] ;  /* 0x0000ff20040075b4 */ /* 0x0005e20008211000 */
[----:B------:R-:W-:Y:S02]  /*2f10*/  SEL R20, RZ, 0x1, P2 ;  /* 0x00000001ff147807 */ /* 0x000fe40001000000 */
[----:B------:R-:W-:Y:S02]  /*2f20*/  LOP3.LUT R21, R21, R3, RZ, 0x3c, !PT ;  /* 0x0000000315157212 */ /* 0x000fe400078e3cff */
[----:B------:R-:W-:Y:S01]  /*2f30*/  LOP3.LUT R20, R16, R20, RZ, 0x3c, !PT ;  /* 0x0000001410147212 */ /* 0x000fe200078e3cff */
[----:B------:R3:W-:Y:S01]  /*2f40*/  UTMALDG.3D.2CTA [UR24], [UR8], desc[URZ] ;  /* 0x0000ff18080075b4 */ /* 0x0007e20008211000 */
[----:B------:R4:W-:Y:S01]  /*2f50*/  UTMALDG.3D.2CTA [UR16], [UR6], desc[URZ] ;  /* 0x0000ff10060075b4 */ /* 0x0009e20008211000 */
[----:B------:R-:W5:Y:S01]  /*2f60*/  SYNCS.PHASECHK.TRANS64.TRYWAIT P0, [R12+URZ+0x1b0], R4 ;  /* 0x0001b0040c0075a7 */ /* 0x000f6200080011ff */
[----:B-1----:R-:W-:-:S02]  /*2f70*/  R2UR.FILL UR42, R13 ;  /* 0x000000000d2a72ca */ /* 0x002fc400004e0000 */
[----:B--2---:R-:W-:Y:S02]  /*2f80*/  R2UR.FILL UR34, R11 ;  /* 0x000000000b2272ca */ /* 0x004fe400004e0000 */
[----:B------:R-:W-:Y:S02]  /*2f90*/  R2UR.FILL UR33, R10 ;  /* 0x000000000a2172ca */ /* 0x000fe400004e0000 */
[----:B---3--:R-:W-:Y:S02]  /*2fa0*/  R2UR.FILL UR26, R9 ;  /* 0x00000000091a72ca */ /* 0x008fe400004e0000 */
[----:B----4-:R-:W-:Y:S01]  /*2fb0*/  R2UR.FILL UR18, R8 ;  /* 0x00000000081272ca */ /* 0x010fe200004e0000 */
[----:B-----5:R-:W-:-:S14]  /*2fc0*/  @!P0 BRA `(.L_x_37) ;  /* 0x0000019400c48947 */ /* 0x020fdc0003800000 */
.L_x_221:
[----:B------:R-:W-:Y:S02]  /*2fd0*/  ISETP.GE.AND P0, PT, R33, 0x1, PT ;  /* 0x000000012100780c */ /* 0x000fe40003f06270 */
[----:B------:R-:W-:Y:S02]  /*2fe0*/  LOP3.LUT R30, R31, 0x1, RZ, 0x3c, !PT ;  /* 0x000000011f1e7812 */ /* 0x000fe400078e3cff */
[----:B------:R-:W-:Y:S02]  /*2ff0*/  LOP3.LUT R36, R36, 0x1, RZ, 0x3c, !PT ;  /* 0x0000000124247812 */ /* 0x000fe400078e3cff */
[----:B------:R-:W-:Y:S02]  /*3000*/  LOP3.LUT R34, R34, 0x1, RZ, 0x3c, !PT ;  /* 0x0000000122227812 */ /* 0x000fe400078e3cff */
[----:B------:R-:W-:Y:S02]  /*3010*/  LOP3.LUT R35, R35, 0x1, RZ, 0x3c, !PT ;  /* 0x0000000123237812 */ /* 0x000fe400078e3cff */
[----:B------:R-:W-:-:S02]  /*3020*/  SEL R16, R2, RZ, P3 ;  /* 0x000000ff02107207 */ /* 0x000fc40001800000 */
[----:B------:R-:W-:Y:S01]  /*3030*/  SEL R17, R0, RZ, P2 ;  /* 0x000000ff00117207 */ /* 0x000fe20001000000 */
[----:B------:R-:W-:Y:S05]  /*3040*/  @!P0 BRA `(.L_x_38) ;  /* 0x0000002800088947 */ /* 0x000fea0003800000 */
[----:B------:R-:W-:Y:S01]  /*3050*/  HFMA2 R22, -RZ, RZ, 0, 0 ;  /* 0x00000000ff167431 */ /* 0x000fe200000001ff */
.L_x_59:
[----:B------:R-:W-:-:S04]  /*3060*/  SHF.L.U32 R0, R30, 0x1f, RZ ;  /* 0x0000001f1e007819 */ /* 0x000fc800000006ff */
[----:B------:R-:W2:Y:S02]  /*3070*/  SYNCS.PHASECHK.TRANS64.TRYWAIT P0, [R12+URZ+0x18], R0 ;  /* 0x000018000c0075a7 */ /* 0x000ea400080011ff */
[----:B--2---:R-:W-:Y:S05]  /*3080*/  @!P0 BRA `(.L_x_39) ;  /* 0x0000019400ac8947 */ /* 0x004fea0003800000 */
.L_x_223:
[----:B------:R-:W-:Y:S05]  /*3090*/  @P1 BRA `(.L_x_40) ;  /* 0x00000000000c1947 */ /* 0x000fea0003800000 */
[----:B------:R-:W-:-:S13]  /*30a0*/  ELECT P0, URZ, PT ;  /* 0x0000000000ff782f */ /* 0x000fda0003800000 */
[----:B------:R-:W-:-:S04]  /*30b0*/  @P0 MOV R0, 0x4000 ;  /* 0x0000400000000802 */ /* 0x000fc80000000f00 */
[----:B------:R3:W-:Y:S03]  /*30c0*/  @P0 SYNCS.ARRIVE.TRANS64 RZ, [R12+URZ+0x10], R0 ;  /* 0x000010000cff09a7 */ /* 0x0007e600080000ff */
.L_x_40:
[----:B------:R-:W-:Y:S02]  /*30d0*/  ELECT P1, URZ, PT ;  /* 0x0000000000ff782f */ /* 0x000fe40003820000 */
[----:B------:R-:W-:Y:S01]  /*30e0*/  R2UR UR4, R22 ;  /* 0x00000000160472ca */ /* 0x000fe200000e0000 */
[----:B------:R-:W-:Y:S01]  /*30f0*/  IMAD R4, R16, 0x8, R12 ;  /* 0x0000000810047824 */ /* 0x000fe200078e020c */
[----:B------:R-:W-:Y:S01]  /*3100*/  R2UR UR7, R32 ;  /* 0x00000000200772ca */ /* 0x000fe200000e0000 */
[----:B------:R-:W-:Y:S01]  /*3110*/  UMOV UR20, UR77 ;  /* 0x0000004d00147c82 */ /* 0x000fe20008000000 */
[----:B------:R-:W-:Y:S02]  /*3120*/  R2UR UR17, R27 ;  /* 0x000000001b1172ca */ /* 0x000fe400000e0000 */
[----:B-1----:R-:W-:Y:S01]  /*3130*/  MOV.SPILL R5, UR18 ;  /* 0x0000001200057c02 */ /* 0x002fe20009000f00 */
[----:B------:R-:W-:-:S04]  /*3140*/  UMOV UR18, URZ ;  /* 0x000000ff00127c82 */ /* 0x000fc80008000000 */
[----:B------:R-:W-:Y:S02]  /*3150*/  @P1 IADD3 R2, P0, PT, R28, 0x200, RZ ;  /* 0x000002001c021810 */ /* 0x000fe40007f1e0ff */
[----:B------:R-:W-:Y:S02]  /*3160*/  UIMAD UR8, UR4, -0x100, UR15 ;  /* 0xffffff00040878a4 */ /* 0x000fe4000f8e020f */
[----:B------:R-:W-:Y:S01]  /*3170*/  @P1 R2UR UR6, R2 ;  /* 0x00000000020612ca */ /* 0x000fe200000e0000 */
[----:B---3--:R-:W-:-:S03]  /*3180*/  @P1 IMAD.X R0, RZ, RZ, R29, P0 ;  /* 0x000000ffff001224 */ /* 0x008fc600000e061d */
[----:B------:R-:W-:Y:S01]  /*3190*/  IMAD.U32 R19, RZ, RZ, UR8 ;  /* 0x00000008ff137e24 */ /* 0x000fe2000f8e00ff */
[----:B------:R-:W-:Y:S01]  /*31a0*/  UIADD3 UR8, UPT, UPT, UR8, -0x80, URZ ;  /* 0xffffff8008087890 */ /* 0x000fe2000fffe0ff */
[----:B------:R-:W-:Y:S01]  /*31b0*/  @P1 R2UR UR5, R0 ;  /* 0x00000000000512ca */ /* 0x000fe200000e0000 */
[----:B------:R-:W-:Y:S02]  /*31c0*/  @P1 VIADD R0, R12, 0x12800 ;  /* 0x000128000c001836 */ /* 0x000fe40000000000 */
[----:B------:R-:W-:Y:S02]  /*31d0*/  UIADD3 UR19, UPT, UPT, UR7, UR8, URZ ;  /* 0x0000000807137290 */ /* 0x000fe4000fffe0ff */
[----:B------:R-:W-:Y:S01]  /*31e0*/  IMAD.U32 R23, RZ, RZ, UR8 ;  /* 0x00000008ff177e24 */ /* 0x000fe2000f8e00ff */
[----:B------:R-:W-:Y:S01]  /*31f0*/  @P1 R2UR UR16, R0 ;  /* 0x00000000001012ca */ /* 0x000fe200000e0000 */
[----:B------:R-:W-:Y:S02]  /*3200*/  IMAD.U32 R2, RZ, RZ, UR6 ;  /* 0x00000006ff027e24 */ /* 0x000fe4000f8e00ff */
[----:B------:R-:W-:-:S02]  /*3210*/  IMAD.U32 R0, R21, -0x80000000, RZ ;  /* 0x8000000015007824 */ /* 0x000fc400078e00ff */
[----:B------:R-:W-:Y:S01]  /*3220*/  IMAD.U32 R18, RZ, RZ, UR19 ;  /* 0x00000013ff127e24 */ /* 0x000fe2000f8e00ff */
[----:B------:R-:W-:Y:S01]  /*3230*/  @P1 R2UR UR4, R2 ;  /* 0x00000000020412ca */ /* 0x000fe200000e0000 */
[----:B--2---:R-:W-:-:S05]  /*3240*/  IMAD.U32 R3, RZ, RZ, UR5 ;  /* 0x00000005ff037e24 */ /* 0x004fca000f8e00ff */
[----:B------:R-:W-:Y:S02]  /*3250*/  @P1 R2UR UR5, R3 ;  /* 0x00000000030512ca */ /* 0x000fe400000e0000 */
[----:B------:R-:W-:-:S11]  /*3260*/  ISETP.NE.AND P1, PT, R104, RZ, PT ;  /* 0x000000ff6800720c */ /* 0x000fd60003f25270 */
[----:B------:R1:W-:Y:S01]  /*3270*/  UTMALDG.3D.2CTA [UR16], [UR4], desc[URZ] ;  /* 0x0000ff10040075b4 */ /* 0x0003e20008211000 */
[----:B------:R-:W2:Y:S01]  /*3280*/  SYNCS.PHASECHK.TRANS64.TRYWAIT P0, [R4+URZ+0x50], R0 ;  /* 0x00005000040075a7 */ /* 0x000ea200080011ff */
[----:B-1----:R-:W-:Y:S01]  /*3290*/  R2UR.FILL UR18, R5 ;  /* 0x00000000051272ca */ /* 0x002fe200004e0000 */
[----:B--2---:R-:W-:-:S14]  /*32a0*/  @!P0 BRA `(.L_x_41) ;  /* 0x0000019400408947 */ /* 0x004fdc0003800000 */
.L_x_225:
[----:B------:R-:W-:Y:S05]  /*32b0*/  @P1 BRA `(.L_x_42) ;  /* 0x00000000000c1947 */ /* 0x000fea0003800000 */
[----:B------:R-:W-:-:S13]  /*32c0*/  ELECT P0, URZ, PT ;  /* 0x0000000000ff782f */ /* 0x000fda0003800000 */
[----:B------:R-:W-:-:S04]  /*32d0*/  @P0 MOV R0, 0x10000 ;  /* 0x0001000000000802 */ /* 0x000fc80000000f00 */
[----:B------:R2:W-:Y:S03]  /*32e0*/  @P0 SYNCS.ARRIVE.TRANS64 RZ, [R4+URZ+0x40], R0 ;  /* 0x0000400004ff09a7 */ /* 0x0005e600080000ff */
.L_x_42:
[----:B------:R-:W-:Y:S01]  /*32f0*/  ELECT P5, URZ, PT ;  /* 0x0000000000ff782f */ /* 0x000fe200038a0000 */
[----:B-12---:R-:W-:Y:S01]  /*3300*/  VIADD R4, R4, 0x40 ;  /* 0x0000004004047836 */ /* 0x006fe20000000000 */
[----:B------:R-:W-:Y:S01]  /*3310*/  ELECT P4, URZ, PT ;  /* 0x0000000000ff782f */ /* 0x000fe20003880000 */
[----:B------:R-:W-:Y:S01]  /*3320*/  IMAD R8, R16, 0x8000, R12 ;  /* 0x0000800010087824 */ /* 0x000fe200078e020c */
[----:B------:R-:W-:Y:S02]  /*3330*/  ELECT P3, URZ, PT ;  /* 0x0000000000ff782f */ /* 0x000fe40003860000 */
[----:B------:R-:W-:Y:S02]  /*3340*/  R2UR UR19, R18 ;  /* 0x00000000121372ca */ /* 0x000fe400000e0000 */
[----:B------:R-:W-:Y:S02]  /*3350*/  ELECT P2, URZ, PT ;  /* 0x0000000000ff782f */ /* 0x000fe40003840000 */
[----:B------:R-:W-:Y:S01]  /*3360*/  R2UR UR14, R4 ;  /* 0x00000000040e72ca */ /* 0x000fe200000e0000 */
[----:B------:R-:W-:Y:S01]  /*3370*/  UMOV UR44, UR77 ;  /* 0x0000004d002c7c82 */ /* 0x000fe20008000000 */
[----:B------:R-:W-:Y:S01]  /*3380*/  MOV.SPILL R9, UR42 ;  /* 0x0000002a00097c02 */ /* 0x000fe20009000f00 */
[----:B------:R-:W-:Y:S01]  /*3390*/  UMOV UR42, URZ ;  /* 0x000000ff002a7c82 */ /* 0x000fe20008000000 */
[----:B------:R-:W-:Y:S01]  /*33a0*/  MOV.SPILL R14, UR34 ;  /* 0x00000022000e7c02 */ /* 0x000fe20009000f00 */
[----:B------:R-:W-:Y:S01]  /*33b0*/  UMOV UR34, 0x40 ;  /* 0x0000004000227882 */ /* 0x000fe20000000000 */
[----:B------:R-:W-:Y:S01]  /*33c0*/  @P5 IADD3 R2, P0, PT, R28, 0x280, RZ ;  /* 0x000002801c025810 */ /* 0x000fe20007f1e0ff */
[----:B------:R-:W-:Y:S01]  /*33d0*/  UMOV UR36, UR77 ;  /* 0x0000004d00247c82 */ /* 0x000fe20008000000 */
[----:B------:R-:W-:Y:S01]  /*33e0*/  MOV.SPILL R13, UR33 ;  /* 0x00000021000d7c02 */ /* 0x000fe20009000f00 */
[----:B------:R-:W-:Y:S01]  /*33f0*/  UMOV UR28, UR77 ;  /* 0x0000004d001c7c82 */ /* 0x000fe20008000000 */
[----:B------:R-:W-:Y:S01]  /*3400*/  @P5 R2UR UR5, R2 ;  /* 0x00000000020552ca */ /* 0x000fe200000e0000 */
[--C-:B------:R-:W-:Y:S01]  /*3410*/  @P5 IMAD.X R0, RZ, RZ, R29.reuse, P0 ;  /* 0x000000ffff005224 */ /* 0x100fe200000e061d */
[----:B------:R-:W-:Y:S01]  /*3420*/  @P4 IADD3 R3, P0, PT, R28, 0x280, RZ ;  /* 0x000002801c034810 */ /* 0x000fe20007f1e0ff */
[----:B------:R-:W-:Y:S01]  /*3430*/  ULOP3.LUT UR41, UR14, 0xfefffff8, URZ, 0xc0, !UPT ;  /* 0xfefffff80e297892 */ /* 0x000fe2000f8ec0ff */
[----:B------:R-:W-:Y:S01]  /*3440*/  MOV.SPILL R11, UR26 ;  /* 0x0000001a000b7c02 */ /* 0x000fe20009000f00 */
        /* <DEDUP_REMOVED lines=17> */
[----:B------:R-:W-:Y:S01]  /*3560*/  MOV.SPILL R10, UR18 ;  /* 0x00000012000a7c02 */ /* 0x000fe20009000f00 */
[----:B------:R-:W-:Y:S01]  /*3570*/  IMAD.U32 R2, RZ, RZ, UR5 ;  /* 0x00000005ff027e24 */ /* 0x000fe2000f8e00ff */
[----:B------:R-:W-:Y:S01]  /*3580*/  @P2 R2UR UR4, R4 ;  /* 0x00000000040422ca */ /* 0x000fe200000e0000 */
[----:B------:R-:W-:Y:S01]  /*3590*/  @P5 VIADD R0, R8, 0x14800 ;  /* 0x0001480008005836 */ /* 0x000fe20000000000 */
[----:B------:R-:W-:Y:S01]  /*35a0*/  UMOV UR18, 0xc0 ;  /* 0x000000c000127882 */ /* 0x000fe20000000000 */
[----:B------:R-:W-:Y:S01]  /*35b0*/  IMAD.U32 R7, RZ, RZ, UR8 ;  /* 0x00000008ff077e24 */ /* 0x000fe2000f8e00ff */
[----:B------:R-:W-:Y:S01]  /*35c0*/  @P5 R2UR UR8, R2 ;  /* 0x00000000020852ca */ /* 0x000fe200000e0000 */
        /* <DEDUP_REMOVED lines=15> */
[----:B------:R1:W-:Y:S01]  /*36c0*/  UTMALDG.3D.2CTA [UR40], [UR8], desc[URZ] ;  /* 0x0000ff28080075b4 */ /* 0x0003e20008211000 */
[----:B------:R-:W-:-:S02]  /*36d0*/  @P3 R2UR UR13, R5 ;  /* 0x00000000050d32ca */ /* 0x000fc400000e0000 */
[----:B------:R-:W-:Y:S01]  /*36e0*/  @P3 R2UR UR24, R2 ;  /* 0x00000000021832ca */ /* 0x000fe200000e0000 */
[----:B------:R-:W-:Y:S01]  /*36f0*/  IMAD.U32 R2, R20, -0x80000000, RZ ;  /* 0x8000000014027824 */ /* 0x000fe200078e00ff */
[----:B------:R-:W-:Y:S02]  /*3700*/  @P2 R2UR UR5, R3 ;  /* 0x00000000030522ca */ /* 0x000fe400000e0000 */
[----:B------:R-:W-:Y:S01]  /*3710*/  @P2 R2UR UR16, R0 ;  /* 0x00000000001022ca */ /* 0x000fe200000e0000 */
[----:B------:R-:W-:Y:S01]  /*3720*/  IMAD R0, R17, 0x8, R12 ;  /* 0x0000000811007824 */ /* 0x000fe200078e020c */
[----:B-1----:R-:W-:Y:S01]  /*3730*/  UMOV UR8, UR41 ;  /* 0x0000002900087c82 */ /* 0x002fe20008000000 */
[----:B------:R-:W-:Y:S01]  /*3740*/  R2UR.FILL UR42, R9 ;  /* 0x00000000092a72ca */ /* 0x000fe200004e0000 */
[----:B------:R-:W-:Y:S01]  /*3750*/  UMOV UR33, UR8 ;  /* 0x0000000800217c82 */ /* 0x000fe20008000000 */
[----:B------:R-:W-:Y:S01]  /*3760*/  UMOV UR25, UR8 ;  /* 0x0000000800197c82 */ /* 0x000fe20008000000 */
[----:B------:R1:W-:Y:S01]  /*3770*/  UTMALDG.3D.2CTA [UR32], [UR6], desc[URZ] ;  /* 0x0000ff20060075b4 */ /* 0x0003e20008211000 */
[----:B------:R-:W-:-:S02]  /*3780*/  UMOV UR17, UR8 ;  /* 0x0000000800117c82 */ /* 0x000fc40008000000 */
[----:B------:R2:W-:Y:S04]  /*3790*/  UTMALDG.3D.2CTA [UR24], [UR12], desc[URZ] ;  /* 0x0000ff180c0075b4 */ /* 0x0005e80008211000 */
[----:B------:R3:W-:Y:S01]  /*37a0*/  UTMALDG.3D.2CTA [UR16], [UR4], desc[URZ] ;  /* 0x0000ff10040075b4 */ /* 0x0007e20008211000 */
[----:B------:R-:W4:Y:S01]  /*37b0*/  SYNCS.PHASECHK.TRANS64.TRYWAIT P0, [R0+URZ+0x70], R2 ;  /* 0x00007002000075a7 */ /* 0x000f2200080011ff */
[----:B-1----:R-:W-:Y:S02]  /*37c0*/  R2UR.FILL UR34, R14 ;  /* 0x000000000e2272ca */ /* 0x002fe400004e0000 */
[----:B------:R-:W-:Y:S02]  /*37d0*/  R2UR.FILL UR33, R13 ;  /* 0x000000000d2172ca */ /* 0x000fe400004e0000 */
[----:B--2---:R-:W-:-:S02]  /*37e0*/  R2UR.FILL UR26, R11 ;  /* 0x000000000b1a72ca */ /* 0x004fc400004e0000 */
[----:B---3--:R-:W-:Y:S01]  /*37f0*/  R2UR.FILL UR18, R10 ;  /* 0x000000000a1272ca */ /* 0x008fe200004e0000 */
[----:B----4-:R-:W-:-:S14]  /*3800*/  @!P0 BRA `(.L_x_43) ;  /* 0x0000019000048947 */ /* 0x010fdc0003800000 */
.L_x_227:
[----:B------:R-:W-:Y:S05]  /*3810*/  @P1 BRA `(.L_x_44) ;  /* 0x00000000000c1947 */ /* 0x000fea0003800000 */
[----:B------:R-:W-:-:S13]  /*3820*/  ELECT P0, URZ, PT ;  /* 0x0000000000ff782f */ /* 0x000fda0003800000 */
[----:B------:R-:W-:-:S04]  /*3830*/  @P0 MOV R2, 0x10000 ;  /* 0x0001000000020802 */ /* 0x000fc80000000f00 */
[----:B------:R2:W-:Y:S03]  /*3840*/  @P0 SYNCS.ARRIVE.TRANS64 RZ, [R0+URZ+0x60], R2 ;  /* 0x0000600200ff09a7 */ /* 0x0005e600080000ff */
.L_x_44:
[----:B------:R-:W-:Y:S01]  /*3850*/  ELECT P5, URZ, PT ;  /* 0x0000000000ff782f */ /* 0x000fe200038a0000 */
[----:B-12---:R-:W-:Y:S01]  /*3860*/  VIADD R0, R0, 0x60 ;  /* 0x0000006000007836 */ /* 0x006fe20000000000 */
[----:B------:R-:W-:Y:S01]  /*3870*/  ELECT P4, URZ, PT ;  /* 0x0000000000ff782f */ /* 0x000fe20003880000 */
[----:B------:R-:W-:Y:S01]  /*3880*/  VIADD R9, R16, 0x1 ;  /* 0x0000000110097836 */ /* 0x000fe20000000000 */
[----:B------:R-:W-:Y:S01]  /*3890*/  ELECT P3, URZ, PT ;  /* 0x0000000000ff782f */ /* 0x000fe20003860000 */
[----:B------:R-:W-:Y:S01]  /*38a0*/  IMAD R8, R17, 0x8000, R12 ;  /* 0x0000800011087824 */ /* 0x000fe200078e020c */
[----:B------:R-:W-:Y:S02]  /*38b0*/  ELECT P2, URZ, PT ;  /* 0x0000000000ff782f */ /* 0x000fe40003840000 */
[----:B------:R-:W-:Y:S01]  /*38c0*/  R2UR UR14, R0 ;  /* 0x00000000000e72ca */ /* 0x000fe200000e0000 */
[----:B------:R-:W-:Y:S01]  /*38d0*/  UMOV UR44, UR77 ;  /* 0x0000004d002c7c82 */ /* 0x000fe20008000000 */
[----:B------:R-:W-:Y:S01]  /*38e0*/  R2UR UR19, R18 ;  /* 0x00000000121372ca */ /* 0x000fe200000e0000 */
[----:B------:R-:W-:Y:S01]  /*38f0*/  UMOV UR36, UR77 ;  /* 0x0000004d00247c82 */ /* 0x000fe20008000000 */
[----:B------:R-:W-:Y:S01]  /*3900*/  MOV.SPILL R10, UR42 ;  /* 0x0000002a000a7c02 */ /* 0x000fe20009000f00 */
[----:B------:R-:W-:Y:S01]  /*3910*/  UMOV UR42, URZ ;  /* 0x000000ff002a7c82 */ /* 0x000fe20008000000 */
[C---:B------:R-:W-:Y:S01]  /*3920*/  @P5 IADD3 R3, P0, PT, R28.reuse, 0x300, RZ ;  /* 0x000003001c035810 */ /* 0x040fe20007f1e0ff */
[----:B------:R-:W-:Y:S01]  /*3930*/  UMOV UR28, UR77 ;  /* 0x0000004d001c7c82 */ /* 0x000fe20008000000 */
[----:B------:R-:W-:Y:S01]  /*3940*/  MOV.SPILL R13, UR34 ;  /* 0x00000022000d7c02 */ /* 0x000fe20009000f00 */
[----:B------:R-:W-:Y:S01]  /*3950*/  UMOV UR34, 0x40 ;  /* 0x0000004000227882 */ /* 0x000fe20000000000 */
        /* <DEDUP_REMOVED lines=15> */
[----:B------:R-:W-:Y:S01]  /*3a50*/  UMOV UR20, UR77 ;  /* 0x0000004d00147c82 */ /* 0x000fe20008000000 */
[----:B------:R-:W-:Y:S01]  /*3a60*/  @P3 R2UR UR9, R4 ;  /* 0x00000000040932ca */ /* 0x000fe200000e0000 */
[----:B------:R-:W-:Y:S01]  /*3a70*/  @P5 VIADD R4, R8, 0x24800 ;  /* 0x0002480008045836 */ /* 0x000fe20000000000 */
[----:B------:R-:W-:Y:S01]  /*3a80*/  @P2 R2UR UR7, R0 ;  /* 0x00000000000722ca */ /* 0x000fe200000e0000 */
[----:B------:R-:W-:Y:S01]  /*3a90*/  @P2 IMAD.X R0, RZ, RZ, R29, P0 ;  /* 0x000000ffff002224 */ /* 0x000fe200000e061d */
[----:B------:R-:W-:Y:S01]  /*3aa0*/  ISETP.NE.AND P0, PT, R9, 0x2, PT ;  /* 0x000000020900780c */ /* 0x000fe20003f05270 */
[----:B------:R-:W-:Y:S01]  /*3ab0*/  IMAD.U32 R6, RZ, RZ, UR12 ;  /* 0x0000000cff067e24 */ /* 0x000fe2000f8e00ff */
[----:B------:R-:W-:Y:S01]  /*3ac0*/  @P3 R2UR UR8, R2 ;  /* 0x00000000020832ca */ /* 0x000fe200000e0000 */
[----:B------:R-:W-:Y:S01]  /*3ad0*/  IMAD.U32 R2, RZ, RZ, UR5 ;  /* 0x00000005ff027e24 */ /* 0x000fe2000f8e00ff */
[----:B------:R-:W-:Y:S01]  /*3ae0*/  @P2 R2UR UR6, R0 ;  /* 0x00000000000622ca */ /* 0x000fe200000e0000 */
[----:B------:R-:W-:Y:S01]  /*3af0*/  IMAD.U32 R3, RZ, RZ, UR4 ;  /* 0x00000004ff037e24 */ /* 0x000fe2000f8e00ff */
[----:B------:R-:W-:Y:S01]  /*3b00*/  SEL R0, RZ, 0x1, P0 ;  /* 0x00000001ff007807 */ /* 0x000fe20000000000 */
[----:B------:R-:W-:Y:S01]  /*3b10*/  IMAD.U32 R7, RZ, RZ, UR11 ;  /* 0x0000000bff077e24 */ /* 0x000fe2000f8e00ff */
[----:B------:R-:W-:-:S02]  /*3b20*/  @P5 R2UR UR4, R2 ;  /* 0x00000000020452ca */ /* 0x000fc400000e0000 */
[----:B------:R-:W-:Y:S01]  /*3b30*/  LOP3.LUT R21, R21, R0, RZ, 0x3c, !PT ;  /* 0x0000000015157212 */ /* 0x000fe200078e3cff */
[----:B------:R-:W-:Y:S01]  /*3b40*/  IMAD.U32 R2, RZ, RZ, UR7 ;  /* 0x00000007ff027e24 */ /* 0x000fe2000f8e00ff */
[----:B------:R-:W-:Y:S01]  /*3b50*/  @P5 R2UR UR5, R3 ;  /* 0x00000000030552ca */ /* 0x000fe200000e0000 */
[----:B------:R-:W-:Y:S01]  /*3b60*/  @P4 VIADD R0, R8, 0x26800 ;  /* 0x0002680008004836 */ /* 0x000fe20000000000 */
[----:B------:R-:W-:Y:S01]  /*3b70*/  @P5 R2UR UR40, R4 ;  /* 0x00000000042852ca */ /* 0x000fe200000e0000 */
        /* <DEDUP_REMOVED lines=9> */
[----:B------:R-:W-:-:S02]  /*3c10*/  @P3 R2UR UR12, R4 ;  /* 0x00000000040c32ca */ /* 0x000fc400000e0000 */
[----:B------:R-:W-:Y:S01]  /*3c20*/  @P3 R2UR UR13, R5 ;  /* 0x00000000050d32ca */ /* 0x000fe200000e0000 */
[----:B------:R1:W-:Y:S01]  /*3c30*/  UTMALDG.3D.2CTA [UR40], [UR4], desc[URZ] ;  /* 0x0000ff28040075b4 */ /* 0x0003e20008211000 */
[----:B------:R-:W-:Y:S01]  /*3c40*/  @P3 R2UR UR24, R2 ;  /* 0x00000000021832ca */ /* 0x000fe200000e0000 */
[----:B------:R-:W-:Y:S01]  /*3c50*/  IMAD.U32 R2, R21, -0x80000000, RZ ;  /* 0x8000000015027824 */ /* 0x000fe200078e00ff */
[----:B------:R-:W-:Y:S02]  /*3c60*/  @P2 R2UR UR7, R3 ;  /* 0x00000000030722ca */ /* 0x000fe400000e0000 */
[----:B------:R-:W-:Y:S02]  /*3c70*/  @P2 R2UR UR16, R0 ;  /* 0x00000000001022ca */ /* 0x000fe400000e0000 */
[----:B------:R-:W-:Y:S02]  /*3c80*/  SEL R9, R9, RZ, P0 ;  /* 0x000000ff09097207 */ /* 0x000fe40000000000 */
[----:B------:R-:W-:Y:S01]  /*3c90*/  MOV.SPILL R15, UR26 ;  /* 0x0000001a000f7c02 */ /* 0x000fe20009000f00 */
[----:B------:R-:W-:Y:S01]  /*3ca0*/  UMOV UR26, 0x80 ;  /* 0x00000080001a7882 */ /* 0x000fe20000000000 */
[----:B------:R-:W-:Y:S01]  /*3cb0*/  MOV.SPILL R14, UR18 ;  /* 0x00000012000e7c02 */ /* 0x000fe20009000f00 */
[----:B------:R-:W-:Y:S01]  /*3cc0*/  IMAD R0, R9, 0x8, R12 ;  /* 0x0000000809007824 */ /* 0x000fe200078e020c */
[----:B------:R-:W-:Y:S01]  /*3cd0*/  UMOV UR18, 0xc0 ;  /* 0x000000c000127882 */ /* 0x000fe20000000000 */
[----:B-1----:R-:W-:Y:S01]  /*3ce0*/  UMOV UR4, UR41 ;  /* 0x0000002900047c82 */ /* 0x002fe20008000000 */
[----:B------:R-:W-:Y:S01]  /*3cf0*/  R2UR.FILL UR42, R10 ;  /* 0x000000000a2a72ca */ /* 0x000fe200004e0000 */
[----:B------:R-:W-:Y:S01]  /*3d00*/  UMOV UR33, UR4 ;  /* 0x0000000400217c82 */ /* 0x000fe20008000000 */
[----:B------:R-:W-:Y:S01]  /*3d10*/  UMOV UR25, UR4 ;  /* 0x0000000400197c82 */ /* 0x000fe20008000000 */
[----:B------:R1:W-:Y:S01]  /*3d20*/  UTMALDG.3D.2CTA [UR32], [UR8], desc[URZ] ;  /* 0x0000ff20080075b4 */ /* 0x0003e20008211000 */
[----:B------:R-:W-:Y:S01]  /*3d30*/  UMOV UR17, UR4 ;  /* 0x0000000400117c82 */ /* 0x000fe20008000000 */
[----:B------:R2:W-:Y:S01]  /*3d40*/  UTMALDG.3D.2CTA [UR24], [UR12], desc[URZ] ;  /* 0x0000ff180c0075b4 */ /* 0x0005e20008211000 */
[----:B------:R3:W-:Y:S01]  /*3d50*/  UTMALDG.3D.2CTA [UR16], [UR6], desc[URZ] ;  /* 0x0000ff10060075b4 */ /* 0x0007e20008211000 */
[----:B------:R-:W4:Y:S01]  /*3d60*/  SYNCS.PHASECHK.TRANS64.TRYWAIT P0, [R0+URZ+0x50], R2 ;  /* 0x00005002000075a7 */ /* 0x000f2200080011ff */
[----:B-1----:R-:W-:-:S02]  /*3d70*/  R2UR.FILL UR34, R13 ;  /* 0x000000000d2272ca */ /* 0x002fc400004e0000 */
[----:B------:R-:W-:Y:S02]  /*3d80*/  R2UR.FILL UR33, R11 ;  /* 0x000000000b2172ca */ /* 0x000fe400004e0000 */
[----:B--2---:R-:W-:Y:S02]  /*3d90*/  R2UR.FILL UR26, R15 ;  /* 0x000000000f1a72ca */ /* 0x004fe400004e0000 */
[----:B---3--:R-:W-:Y:S01]  /*3da0*/  R2UR.FILL UR18, R14 ;  /* 0x000000000e1272ca */ /* 0x008fe200004e0000 */
[----:B----4-:R-:W-:-:S14]  /*3db0*/  @!P0 BRA `(.L_x_45) ;  /* 0x0000018800b08947 */ /* 0x010fdc0003800000 */
.L_x_229:
[----:B------:R-:W-:Y:S05]  /*3dc0*/  @P1 BRA `(.L_x_46) ;  /* 0x00000000000c1947 */ /* 0x000fea0003800000 */
[----:B------:R-:W-:-:S13]  /*3dd0*/  ELECT P0, URZ, PT ;  /* 0x0000000000ff782f */ /* 0x000fda0003800000 */
[----:B------:R-:W-:-:S04]  /*3de0*/  @P0 MOV R2, 0x10000 ;  /* 0x0001000000020802 */ /* 0x000fc80000000f00 */
[----:B------:R2:W-:Y:S03]  /*3df0*/  @P0 SYNCS.ARRIVE.TRANS64 RZ, [R0+URZ+0x40], R2 ;  /* 0x0000400200ff09a7 */ /* 0x0005e600080000ff */
.L_x_46:
[----:B------:R-:W-:Y:S01]  /*3e00*/  ELECT P4, URZ, PT ;  /* 0x0000000000ff782f */ /* 0x000fe20003880000 */
[----:B-12---:R-:W-:Y:S01]  /*3e10*/  VIADD R0, R0, 0x40 ;  /* 0x0000004000007836 */ /* 0x006fe20000000000 */
[----:B------:R-:W-:Y:S01]  /*3e20*/  ELECT P3, URZ, PT ;  /* 0x0000000000ff782f */ /* 0x000fe20003860000 */
[----:B------:R-:W-:Y:S01]  /*3e30*/  VIADD R6, R17, 0x1 ;  /* 0x0000000111067836 */ /* 0x000fe20000000000 */
[----:B------:R-:W-:Y:S01]  /*3e40*/  MOV.SPILL R8, UR26 ;  /* 0x0000001a00087c02 */ /* 0x000fe20009000f00 */
[----:B------:R-:W-:Y:S01]  /*3e50*/  UMOV UR28, UR77 ;  /* 0x0000004d001c7c82 */ /* 0x000fe20008000000 */
[----:B------:R-:W-:Y:S01]  /*3e60*/  R2UR UR8, R0 ;  /* 0x00000000000872ca */ /* 0x000fe200000e0000 */
[----:B------:R-:W-:Y:S01]  /*3e70*/  IMAD R0, R9, 0x8000, R12 ;  /* 0x0000800009007824 */ /* 0x000fe200078e020c */
[----:B------:R-:W-:Y:S01]  /*3e80*/  R2UR UR27, R19 ;  /* 0x00000000131b72ca */ /* 0x000fe200000e0000 */
[----:B------:R-:W-:Y:S01]  /*3e90*/  UMOV UR20, UR77 ;  /* 0x0000004d00147c82 */ /* 0x000fe20008000000 */
[----:B------:R-:W-:-:S02]  /*3ea0*/  R2UR UR26, R26 ;  /* 0x000000001a1a72ca */ /* 0x000fc400000e0000 */
[----:B------:R-:W-:Y:S02]  /*3eb0*/  MOV.SPILL R7, UR18 ;  /* 0x0000001200077c02 */ /* 0x000fe40009000f00 */
[C---:B------:R-:W-:Y:S02]  /*3ec0*/  @P4 IADD3 R2, P2, PT, R28.reuse, 0x380, RZ ;  /* 0x000003801c024810 */ /* 0x040fe40007f5e0ff */
[----:B------:R-:W-:Y:S02]  /*3ed0*/  @P3 IADD3 R3, P0, PT, R28, 0x380, RZ ;  /* 0x000003801c033810 */ /* 0x000fe40007f1e0ff */
[----:B------:R-:W-:Y:S01]  /*3ee0*/  @P4 R2UR UR7, R2 ;  /* 0x00000000020742ca */ /* 0x000fe200000e0000 */
[--C-:B------:R-:W-:Y:S01]  /*3ef0*/  @P4 IMAD.X R4, RZ, RZ, R29.reuse, P2 ;  /* 0x000000ffff044224 */ /* 0x100fe200010e061d */
[----:B------:R-:W-:Y:S01]  /*3f00*/  @P3 R2UR UR5, R3 ;  /* 0x00000000030532ca */ /* 0x000fe200000e0000 */
[----:B------:R-:W-:Y:S01]  /*3f10*/  @P3 IMAD.X R2, RZ, RZ, R29, P0 ;  /* 0x000000ffff023224 */ /* 0x000fe200000e061d */
[----:B------:R-:W-:Y:S01]  /*3f20*/  ISETP.NE.AND P0, PT, R6, 0x2, PT ;  /* 0x000000020600780c */ /* 0x000fe20003f05270 */
[----:B------:R-:W-:Y:S01]  /*3f30*/  ULOP3.LUT UR25, UR8, 0xfefffff8, URZ, 0xc0, !UPT ;  /* 0xfefffff808197892 */ /* 0x000fe2000f8ec0ff */
[----:B------:R-:W-:Y:S01]  /*3f40*/  @P4 R2UR UR6, R4 ;  /* 0x00000000040642ca */ /* 0x000fe200000e0000 */
[----:B------:R-:W-:Y:S01]  /*3f50*/  UMOV UR19, UR27 ;  /* 0x0000001b00137c82 */ /* 0x000fe20008000000 */
[----:B------:R-:W-:-:S02]  /*3f60*/  @P3 R2UR UR4, R2 ;  /* 0x00000000020432ca */ /* 0x000fc400000e0000 */
[----:B------:R-:W-:Y:S02]  /*3f70*/  R2UR UR18, R25 ;  /* 0x00000000191272ca */ /* 0x000fe400000e0000 */
[----:B------:R-:W-:Y:S01]  /*3f80*/  SEL R11, R6, RZ, P0 ;  /* 0x000000ff060b7207 */ /* 0x000fe20000000000 */
[----:B------:R-:W-:Y:S01]  /*3f90*/  IMAD.U32 R4, RZ, RZ, UR7 ;  /* 0x00000007ff047e24 */ /* 0x000fe2000f8e00ff */
[----:B------:R-:W-:Y:S01]  /*3fa0*/  UMOV UR17, UR25 ;  /* 0x0000001900117c82 */ /* 0x000fe20008000000 */
[----:B------:R-:W-:-:S04]  /*3fb0*/  IMAD.U32 R2, RZ, RZ, UR5 ;  /* 0x00000005ff027e24 */ /* 0x000fc8000f8e00ff */
[----:B------:R-:W-:Y:S01]  /*3fc0*/  IMAD.U32 R5, RZ, RZ, UR6 ;  /* 0x00000006ff057e24 */ /* 0x000fe2000f8e00ff */
[----:B------:R-:W-:Y:S01]  /*3fd0*/  @P4 R2UR UR6, R4 ;  /* 0x00000000040642ca */ /* 0x000fe200000e0000 */
[C---:B------:R-:W-:Y:S02]  /*3fe0*/  @P4 VIADD R4, R0.reuse, 0x14800 ;  /* 0x0001480000044836 */ /* 0x040fe40000000000 */
[----:B------:R-:W-:Y:S01]  /*3ff0*/  IMAD.U32 R3, RZ, RZ, UR4 ;  /* 0x00000004ff037e24 */ /* 0x000fe2000f8e00ff */
[----:B------:R-:W-:Y:S01]  /*4000*/  @P4 R2UR UR7, R5 ;  /* 0x00000000050742ca */ /* 0x000fe200000e0000 */
[----:B------:R-:W-:Y:S01]  /*4010*/  @P3 VIADD R0, R0, 0x18800 ;  /* 0x0001880000003836 */ /* 0x000fe20000000000 */
[----:B------:R-:W-:Y:S02]  /*4020*/  @P4 R2UR UR24, R4 ;  /* 0x00000000041842ca */ /* 0x000fe400000e0000 */
[----:B------:R-:W-:Y:S02]  /*4030*/  @P3 R2UR UR4, R2 ;  /* 0x00000000020432ca */ /* 0x000fe400000e0000 */
[----:B------:R-:W-:-:S02]  /*4040*/  @P3 R2UR UR5, R3 ;  /* 0x00000000030532ca */ /* 0x000fc400000e0000 */
[----:B------:R-:W-:Y:S02]  /*4050*/  @P3 R2UR UR16, R0 ;  /* 0x00000000001032ca */ /* 0x000fe400000e0000 */
[----:B------:R-:W-:-:S04]  /*4060*/  SEL R0, RZ, 0x1, P0 ;  /* 0x00000001ff007807 */ /* 0x000fc80000000000 */
[----:B------:R-:W-:Y:S01]  /*4070*/  LOP3.LUT R20, R20, R0, RZ, 0x3c, !PT ;  /* 0x0000000014147212 */ /* 0x000fe200078e3cff */
[----:B------:R-:W-:Y:S01]  /*4080*/  IMAD R0, R11, 0x8, R12 ;  /* 0x000000080b007824 */ /* 0x000fe200078e020c */
[----:B------:R1:W-:Y:S03]  /*4090*/  UTMALDG.3D.2CTA [UR24], [UR6], desc[URZ] ;  /* 0x0000ff18060075b4 */ /* 0x0003e60008211000 */
[----:B------:R-:W-:Y:S02]  /*40a0*/  IMAD.U32 R2, R20, -0x80000000, RZ ;  /* 0x8000000014027824 */ /* 0x000fe400078e00ff */
[----:B------:R2:W-:Y:S02]  /*40b0*/  UTMALDG.3D.2CTA [UR16], [UR4], desc[URZ] ;  /* 0x0000ff10040075b4 */ /* 0x0005e40008211000 */
[----:B------:R-:W3:Y:S01]  /*40c0*/  SYNCS.PHASECHK.TRANS64.TRYWAIT P0, [R0+URZ+0x70], R2 ;  /* 0x00007002000075a7 */ /* 0x000ee200080011ff */
[----:B-1----:R-:W-:-:S02]  /*40d0*/  R2UR.FILL UR26, R8 ;  /* 0x00000000081a72ca */ /* 0x002fc400004e0000 */
[----:B--2---:R-:W-:Y:S01]  /*40e0*/  R2UR.FILL UR18, R7 ;  /* 0x00000000071272ca */ /* 0x004fe200004e0000 */
[----:B---3--:R-:W-:-:S14]  /*40f0*/  @!P0 BRA `(.L_x_47) ;  /* 0x0000018400f88947 */ /* 0x008fdc0003800000 */
.L_x_231:
[----:B------:R-:W-:Y:S05]  /*4100*/  @P1 BRA `(.L_x_48) ;  /* 0x00000000000c1947 */ /* 0x000fea0003800000 */
[----:B------:R-:W-:-:S13]  /*4110*/  ELECT P0, URZ, PT ;  /* 0x0000000000ff782f */ /* 0x000fda0003800000 */
[----:B------:R-:W-:-:S04]  /*4120*/  @P0 MOV R2, 0x10000 ;  /* 0x0001000000020802 */ /* 0x000fc80000000f00 */
[----:B------:R2:W-:Y:S03]  /*4130*/  @P0 SYNCS.ARRIVE.TRANS64 RZ, [R0+URZ+0x60], R2 ;  /* 0x0000600200ff09a7 */ /* 0x0005e600080000ff */
.L_x_48:
[----:B------:R-:W-:Y:S01]  /*4140*/  ELECT P4, URZ, PT ;  /* 0x0000000000ff782f */ /* 0x000fe20003880000 */
[----:B-12---:R-:W-:Y:S01]  /*4150*/  VIADD R0, R0, 0x60 ;  /* 0x0000006000007836 */ /* 0x006fe20000000000 */
[----:B------:R-:W-:Y:S02]  /*4160*/  ELECT P3, URZ, PT ;  /* 0x0000000000ff782f */ /* 0x000fe40003860000 */
[----:B------:R-:W-:Y:S01]  /*4170*/  R2UR UR9, R19 ;  /* 0x00000000130972ca */ /* 0x000fe200000e0000 */
[----:B------:R-:W-:Y:S01]  /*4180*/  UMOV UR28, UR77 ;  /* 0x0000004d001c7c82 */ /* 0x000fe20008000000 */
[----:B------:R-:W-:Y:S01]  /*4190*/  MOV.SPILL R7, UR26 ;  /* 0x0000001a00077c02 */ /* 0x000fe20009000f00 */
[----:B------:R-:W-:Y:S01]  /*41a0*/  UMOV UR20, UR77 ;  /* 0x0000004d00147c82 */ /* 0x000fe20008000000 */
[----:B------:R-:W-:Y:S01]  /*41b0*/  R2UR UR8, R0 ;  /* 0x00000000000872ca */ /* 0x000fe200000e0000 */
[----:B------:R-:W-:Y:S01]  /*41c0*/  IMAD R0, R11, 0x8000, R12 ;  /* 0x000080000b007824 */ /* 0x000fe200078e020c */
[----:B------:R-:W-:-:S02]  /*41d0*/  MOV.SPILL R6, UR18 ;  /* 0x0000001200067c02 */ /* 0x000fc40009000f00 */
[----:B------:R-:W-:Y:S02]  /*41e0*/  R2UR UR26, R26 ;  /* 0x000000001a1a72ca */ /* 0x000fe400000e0000 */
[C---:B------:R-:W-:Y:S02]  /*41f0*/  @P4 IADD3 R2, P2, PT, R28.reuse, 0x400, RZ ;  /* 0x000004001c024810 */ /* 0x040fe40007f5e0ff */
[----:B------:R-:W-:Y:S01]  /*4200*/  @P3 IADD3 R3, P0, PT, R28, 0x400, RZ ;  /* 0x000004001c033810 */ /* 0x000fe20007f1e0ff */
[----:B------:R-:W-:Y:S01]  /*4210*/  UMOV UR27, UR9 ;  /* 0x00000009001b7c82 */ /* 0x000fe20008000000 */
[----:B------:R-:W-:Y:S01]  /*4220*/  @P4 R2UR UR7, R2 ;  /* 0x00000000020742ca */ /* 0x000fe200000e0000 */
[--C-:B------:R-:W-:Y:S01]  /*4230*/  @P4 IMAD.X R4, RZ, RZ, R29.reuse, P2 ;  /* 0x000000ffff044224 */ /* 0x100fe200010e061d */
[----:B------:R-:W-:Y:S01]  /*4240*/  @P3 R2UR UR5, R3 ;  /* 0x00000000030532ca */ /* 0x000fe200000e0000 */
[----:B------:R-:W-:Y:S01]  /*4250*/  @P3 IMAD.X R2, RZ, RZ, R29, P0 ;  /* 0x000000ffff023224 */ /* 0x000fe200000e061d */
[----:B------:R-:W-:Y:S01]  /*4260*/  R2UR UR18, R25 ;  /* 0x00000000191272ca */ /* 0x000fe200000e0000 */
[----:B------:R-:W-:Y:S01]  /*4270*/  ULOP3.LUT UR25, UR8, 0xfefffff8, URZ, 0xc0, !UPT ;  /* 0xfefffff808197892 */ /* 0x000fe2000f8ec0ff */
[----:B------:R-:W-:Y:S01]  /*4280*/  @P4 R2UR UR6, R4 ;  /* 0x00000000040642ca */ /* 0x000fe200000e0000 */
[----:B------:R-:W-:Y:S01]  /*4290*/  UMOV UR19, UR9 ;  /* 0x0000000900137c82 */ /* 0x000fe20008000000 */
[----:B------:R-:W-:-:S04]  /*42a0*/  @P3 R2UR UR4, R2 ;  /* 0x00000000020432ca */ /* 0x000fc800000e0000 */
[----:B------:R-:W-:Y:S01]  /*42b0*/  UMOV UR17, UR25 ;  /* 0x0000001900117c82 */ /* 0x000fe20008000000 */
[----:B------:R-:W-:Y:S02]  /*42c0*/  IMAD.U32 R4, RZ, RZ, UR7 ;  /* 0x00000007ff047e24 */ /* 0x000fe4000f8e00ff */
        /* <DEDUP_REMOVED lines=10> */
[----:B------:R-:W-:Y:S01]  /*4370*/  @P3 R2UR UR16, R0 ;  /* 0x00000000001032ca */ /* 0x000fe200000e0000 */
[----:B------:R-:W-:-:S06]  /*4380*/  IMAD.U32 R0, R31, -0x80000000, RZ ;  /* 0x800000001f007824 */ /* 0x000fcc00078e00ff */
[----:B------:R1:W-:Y:S06]  /*4390*/  UTMALDG.3D.2CTA [UR24], [UR6], desc[URZ] ;  /* 0x0000ff18060075b4 */ /* 0x0003ec0008211000 */
[----:B------:R2:W-:Y:S01]  /*43a0*/  UTMALDG.3D.2CTA [UR16], [UR4], desc[URZ] ;  /* 0x0000ff10040075b4 */ /* 0x0005e20008211000 */
[----:B------:R-:W3:Y:S01]  /*43b0*/  SYNCS.PHASECHK.TRANS64.TRYWAIT P0, [R12+URZ+0x18], R0 ;  /* 0x000018000c0075a7 */ /* 0x000ee200080011ff */
[----:B-1----:R-:W-:Y:S02]  /*43c0*/  R2UR.FILL UR26, R7 ;  /* 0x00000000071a72ca */ /* 0x002fe400004e0000 */
[----:B--2---:R-:W-:Y:S01]  /*43d0*/  R2UR.FILL UR18, R6 ;  /* 0x00000000061272ca */ /* 0x004fe200004e0000 */
[----:B---3--:R-:W-:-:S14]  /*43e0*/  @!P0 BRA `(.L_x_49) ;  /* 0x0000018400548947 */ /* 0x008fdc0003800000 */
.L_x_233:
[----:B------:R-:W-:Y:S05]  /*43f0*/  @P1 BRA `(.L_x_50) ;  /* 0x00000000000c1947 */ /* 0x000fea0003800000 */
[----:B------:R-:W-:-:S13]  /*4400*/  ELECT P0, URZ, PT ;  /* 0x0000000000ff782f */ /* 0x000fda0003800000 */
[----:B------:R-:W-:-:S04]  /*4410*/  @P0 MOV R0, 0x4000 ;  /* 0x0000400000000802 */ /* 0x000fc80000000f00 */
[----:B------:R2:W-:Y:S03]  /*4420*/  @P0 SYNCS.ARRIVE.TRANS64 RZ, [R12+URZ+0x10], R0 ;  /* 0x000010000cff09a7 */ /* 0x0005e600080000ff */
.L_x_50:
[----:B------:R-:W-:Y:S02]  /*4430*/  ELECT P2, URZ, PT ;  /* 0x0000000000ff782f */ /* 0x000fe40003840000 */
[----:B------:R-:W-:Y:S01]  /*4440*/  R2UR UR6, R18 ;  /* 0x00000000120672ca */ /* 0x000fe200000e0000 */
[----:B------:R-:W-:Y:S01]  /*4450*/  VIADD R4, R9, 0x1 ;  /* 0x0000000109047836 */ /* 0x000fe20000000000 */
[----:B------:R-:W-:Y:S01]  /*4460*/  R2UR UR9, R27 ;  /* 0x000000001b0972ca */ /* 0x000fe200000e0000 */
[----:B------:R-:W-:Y:S01]  /*4470*/  UMOV UR12, UR77 ;  /* 0x0000004d000c7c82 */ /* 0x000fe20008000000 */
[----:B------:R-:W-:Y:S01]  /*4480*/  MOV.SPILL R5, UR10 ;  /* 0x0000000a00057c02 */ /* 0x000fe20009000f00 */
[----:B------:R-:W-:Y:S01]  /*4490*/  UMOV UR10, URZ ;  /* 0x000000ff000a7c82 */ /* 0x000fe20008000000 */
[----:B------:R-:W-:-:S04]  /*44a0*/  MOV.SPILL R6, UR15 ;  /* 0x0000000f00067c02 */ /* 0x000fc80009000f00 */
[----:B------:R-:W-:Y:S02]  /*44b0*/  R2UR.FILL UR15, R6 ;  /* 0x00000000060f72ca */ /* 0x000fe400004e0000 */
[----:B------:R-:W-:Y:S01]  /*44c0*/  @P2 IADD3 R2, P0, PT, R28, 0x200, RZ ;  /* 0x000002001c022810 */ /* 0x000fe20007f1e0ff */
[----:B------:R-:W-:-:S03]  /*44d0*/  UIADD3 UR11, UPT, UPT, UR6, -0x80, URZ ;  /* 0xffffff80060b7890 */ /* 0x000fc6000fffe0ff */
[----:B------:R-:W-:Y:S01]  /*44e0*/  @P2 R2UR UR5, R2 ;  /* 0x00000000020522ca */ /* 0x000fe200000e0000 */
[----:B--2---:R-:W-:Y:S01]  /*44f0*/  @P2 IMAD.X R0, RZ, RZ, R29, P0 ;  /* 0x000000ffff002224 */ /* 0x004fe200000e061d */
[----:B------:R-:W-:Y:S01]  /*4500*/  ISETP.NE.AND P0, PT, R4, 0x2, PT ;  /* 0x000000020400780c */ /* 0x000fe20003f05270 */
[----:B------:R-:W-:-:S03]  /*4510*/  IMAD.U32 R14, RZ, RZ, UR11 ;  /* 0x0000000bff0e7e24 */ /* 0x000fc6000f8e00ff */
[----:B------:R-:W-:Y:S01]  /*4520*/  @P2 R2UR UR4, R0 ;  /* 0x00000000000422ca */ /* 0x000fe200000e0000 */
[----:B------:R-:W-:Y:S01]  /*4530*/  @P2 VIADD R0, R12, 0x12800 ;  /* 0x000128000c002836 */ /* 0x000fe20000000000 */
[----:B------:R-:W-:-:S04]  /*4540*/  SEL R13, R4, RZ, P0 ;  /* 0x000000ff040d7207 */ /* 0x000fc80000000000 */
[----:B------:R-:W-:Y:S01]  /*4550*/  @P2 R2UR UR8, R0 ;  /* 0x00000000000822ca */ /* 0x000fe200000e0000 */
[----:B------:R-:W-:Y:S01]  /*4560*/  IMAD.U32 R2, RZ, RZ, UR5 ;  /* 0x00000005ff027e24 */ /* 0x000fe2000f8e00ff */
[----:B------:R-:W-:-:S04]  /*4570*/  SEL R0, RZ, 0x1, P0 ;  /* 0x00000001ff007807 */ /* 0x000fc80000000000 */
[----:B------:R-:W-:Y:S01]  /*4580*/  LOP3.LUT R21, R21, R0, RZ, 0x3c, !PT ;  /* 0x0000000015157212 */ /* 0x000fe200078e3cff */
[----:B-1----:R-:W-:Y:S01]  /*4590*/  IMAD.U32 R3, RZ, RZ, UR4 ;  /* 0x00000004ff037e24 */ /* 0x002fe2000f8e00ff */
[----:B------:R-:W-:Y:S01]  /*45a0*/  @P2 R2UR UR4, R2 ;  /* 0x00000000020422ca */ /* 0x000fe200000e0000 */
[----:B------:R-:W-:Y:S02]  /*45b0*/  IMAD R0, R13, 0x8, R12 ;  /* 0x000000080d007824 */ /* 0x000fe400078e020c */
[----:B------:R-:W-:Y:S01]  /*45c0*/  IMAD.U32 R2, R21, -0x80000000, RZ ;  /* 0x8000000015027824 */ /* 0x000fe200078e00ff */
[----:B------:R-:W-:-:S13]  /*45d0*/  @P2 R2UR UR5, R3 ;  /* 0x00000000030522ca */ /* 0x000fda00000e0000 */
[----:B------:R1:W-:Y:S01]  /*45e0*/  UTMALDG.3D.2CTA [UR8], [UR4], desc[URZ] ;  /* 0x0000ff08040075b4 */ /* 0x0003e20008211000 */
[----:B------:R-:W2:Y:S01]  /*45f0*/  SYNCS.PHASECHK.TRANS64.TRYWAIT P0, [R0+URZ+0x50], R2 ;  /* 0x00005002000075a7 */ /* 0x000ea200080011ff */
[----:B-1----:R-:W-:Y:S01]  /*4600*/  R2UR.FILL UR10, R5 ;  /* 0x00000000050a72ca */ /* 0x002fe200004e0000 */
[----:B--2---:R-:W-:-:S14]  /*4610*/  @!P0 BRA `(.L_x_51) ;  /* 0x0000018000e48947 */ /* 0x004fdc0003800000 */
.L_x_235:
[----:B------:R-:W-:Y:S05]  /*4620*/  @P1 BRA `(.L_x_52) ;  /* 0x00000000000c1947 */ /* 0x000fea0003800000 */
[----:B------:R-:W-:-:S13]  /*4630*/  ELECT P0, URZ, PT ;  /* 0x0000000000ff782f */ /* 0x000fda0003800000 */
[----:B------:R-:W-:-:S04]  /*4640*/  @P0 MOV R2, 0x10000 ;  /* 0x0001000000020802 */ /* 0x000fc80000000f00 */
[----:B------:R2:W-:Y:S03]  /*4650*/  @P0 SYNCS.ARRIVE.TRANS64 RZ, [R0+URZ+0x40], R2 ;  /* 0x0000400200ff09a7 */ /* 0x0005e600080000ff */
.L_x_52:
[----:B------:R-:W-:Y:S01]  /*4660*/  ELECT P5, URZ, PT ;  /* 0x0000000000ff782f */ /* 0x000fe200038a0000 */
[----:B------:R-:W-:Y:S01]  /*4670*/  VIADD R11, R11, 0x1 ;  /* 0x000000010b0b7836 */ /* 0x000fe20000000000 */
[----:B------:R-:W-:Y:S01]  /*4680*/  ELECT P4, URZ, PT ;  /* 0x0000000000ff782f */ /* 0x000fe20003880000 */
[----:B-12---:R-:W-:Y:S01]  /*4690*/  VIADD R0, R0, 0x40 ;  /* 0x0000004000007836 */ /* 0x006fe20000000000 */
[----:B------:R-:W-:Y:S02]  /*46a0*/  ELECT P3, URZ, PT ;  /* 0x0000000000ff782f */ /* 0x000fe40003860000 */
[----:B------:R-:W-:Y:S02]  /*46b0*/  R2UR UR17, R14 ;  /* 0x000000000e1172ca */ /* 0x000fe400000e0000 */
[----:B------:R-:W-:Y:S02]  /*46c0*/  ELECT P2, URZ, PT ;  /* 0x0000000000ff782f */ /* 0x000fe40003840000 */
[----:B------:R-:W-:Y:S01]  /*46d0*/  MOV.SPILL R15, UR42 ;  /* 0x0000002a000f7c02 */ /* 0x000fe20009000f00 */
[----:B------:R-:W-:Y:S01]  /*46e0*/  UMOV UR42, URZ ;  /* 0x000000ff002a7c82 */ /* 0x000fe20008000000 */
[----:B------:R-:W-:Y:S01]  /*46f0*/  R2UR UR14, R0 ;  /* 0x00000000000e72ca */ /* 0x000fe200000e0000 */
        /* <DEDUP_REMOVED lines=11> */
[----:B------:R-:W-:Y:S01]  /*47b0*/  MOV.SPILL R19, UR26 ;  /* 0x0000001a00137c02 */ /* 0x000fe20009000f00 */
[----:B------:R-:W-:Y:S01]  /*47c0*/  ULOP3.LUT UR41, UR14, 0xfefffff8, URZ, 0xc0, !UPT ;  /* 0xfefffff80e297892 */ /* 0x000fe2000f8ec0ff */
[----:B------:R-:W-:Y:S01]  /*47d0*/  @P5 R2UR UR4, R6 ;  /* 0x00000000060452ca */ /* 0x000fe200000e0000 */
[--C-:B------:R-:W-:Y:S01]  /*47e0*/  @P4 IMAD.X R4, RZ, RZ, R29.reuse, P0 ;  /* 0x000000ffff044224 */ /* 0x100fe200000e061d */
[C---:B------:R-:W-:Y:S01]  /*47f0*/  @P3 IADD3 R3, P0, PT, R28.reuse, 0x280, RZ ;  /* 0x000002801c033810 */ /* 0x040fe20007f1e0ff */
        /* <DEDUP_REMOVED lines=11> */
[----:B------:R-:W-:Y:S01]  /*48b0*/  ISETP.NE.AND P0, PT, R11, 0x2, PT ;  /* 0x000000020b00780c */ /* 0x000fe20003f05270 */
[----:B------:R-:W-:Y:S01]  /*48c0*/  IMAD.U32 R3, RZ, RZ, UR4 ;  /* 0x00000004ff037e24 */ /* 0x000fe2000f8e00ff */
[----:B------:R-:W-:Y:S01]  /*48d0*/  @P2 R2UR UR7, R2 ;  /* 0x00000000020722ca */ /* 0x000fe200000e0000 */
[----:B------:R-:W-:Y:S01]  /*48e0*/  IMAD.U32 R2, RZ, RZ, UR5 ;  /* 0x00000005ff027e24 */ /* 0x000fe2000f8e00ff */
[----:B------:R-:W-:Y:S01]  /*48f0*/  SEL R8, RZ, 0x1, P0 ;  /* 0x00000001ff087807 */ /* 0x000fe20000000000 */
[----:B------:R-:W-:Y:S01]  /*4900*/  IMAD.U32 R6, RZ, RZ, UR12 ;  /* 0x0000000cff067e24 */ /* 0x000fe2000f8e00ff */
[----:B------:R-:W-:Y:S01]  /*4910*/  @P2 R2UR UR6, R9 ;  /* 0x00000000090622ca */ /* 0x000fe200000e0000 */
[----:B------:R-:W-:Y:S01]  /*4920*/  UMOV UR20, UR77 ;  /* 0x0000004d00147c82 */ /* 0x000fe20008000000 */
[----:B------:R-:W-:Y:S01]  /*4930*/  LOP3.LUT R20, R20, R8, RZ, 0x3c, !PT ;  /* 0x0000000814147212 */ /* 0x000fe200078e3cff */
[----:B------:R-:W-:Y:S01]  /*4940*/  IMAD R8, R13, 0x8000, R12 ;  /* 0x000080000d087824 */ /* 0x000fe200078e020c */
[----:B------:R-:W-:Y:S01]  /*4950*/  @P5 R2UR UR4, R2 ;  /* 0x00000000020452ca */ /* 0x000fe200000e0000 */
[----:B------:R-:W-:Y:S01]  /*4960*/  IMAD.U32 R7, RZ, RZ, UR11 ;  /* 0x0000000bff077e24 */ /* 0x000fe2000f8e00ff */
[----:B------:R-:W-:Y:S01]  /*4970*/  @P5 R2UR UR5, R3 ;  /* 0x00000000030552ca */ /* 0x000fe200000e0000 */
[C---:B------:R-:W-:Y:S01]  /*4980*/  @P5 VIADD R4, R8.reuse, 0x14800 ;  /* 0x0001480008045836 */ /* 0x040fe20000000000 */
[----:B------:R-:W-:Y:S01]  /*4990*/  SEL R11, R11, RZ, P0 ;  /* 0x000000ff0b0b7207 */ /* 0x000fe20000000000 */
[----:B------:R-:W-:Y:S01]  /*49a0*/  @P4 VIADD R0, R8, 0x16800 ;  /* 0x0001680008004836 */ /* 0x000fe20000000000 */
[----:B------:R-:W-:Y:S01]  /*49b0*/  MOV.SPILL R18, UR18 ;  /* 0x0000001200127c02 */ /* 0x000fe20009000f00 */
[----:B------:R-:W-:Y:S01]  /*49c0*/  IMAD.U32 R5, RZ, RZ, UR8 ;  /* 0x00000008ff057e24 */ /* 0x000fe2000f8e00ff */
[----:B------:R-:W-:Y:S01]  /*49d0*/  @P5 R2UR UR40, R4 ;  /* 0x00000000042852ca */ /* 0x000fe200000e0000 */
[----:B------:R-:W-:Y:S01]  /*49e0*/  IMAD.U32 R4, RZ, RZ, UR9 ;  /* 0x00000009ff047e24 */ /* 0x000fe2000f8e00ff */
[----:B------:R-:W-:Y:S01]  /*49f0*/  @P4 R2UR UR32, R0 ;  /* 0x00000000002042ca */ /* 0x000fe200000e0000 */
[----:B------:R-:W-:Y:S01]  /*4a00*/  IMAD.U32 R2, RZ, RZ, UR7 ;  /* 0x00000007ff027e24 */ /* 0x000fe2000f8e00ff */
[----:B------:R-:W-:Y:S01]  /*4a10*/  @P4 R2UR UR8, R6 ;  /* 0x00000000060842ca */ /* 0x000fe200000e0000 */
[----:B------:R-:W-:Y:S01]  /*4a20*/  IMAD.U32 R3, RZ, RZ, UR6 ;  /* 0x00000006ff037e24 */ /* 0x000fe2000f8e00ff */
[----:B------:R-:W-:Y:S01]  /*4a30*/  @P3 R2UR UR12, R4 ;  /* 0x00000000040c32ca */ /* 0x000fe200000e0000 */
[C---:B------:R-:W-:Y:S01]  /*4a40*/  @P3 VIADD R4, R8.reuse, 0x18800 ;  /* 0x0001880008043836 */ /* 0x040fe20000000000 */
[----:B------:R-:W-:Y:S01]  /*4a50*/  @P4 R2UR UR9, R7 ;  /* 0x00000000070942ca */ /* 0x000fe200000e0000 */
[----:B------:R-:W-:Y:S01]  /*4a60*/  @P2 VIADD R0, R8, 0x1a800 ;  /* 0x0001a80008002836 */ /* 0x000fe20000000000 */
[----:B------:R-:W-:Y:S01]  /*4a70*/  @P3 R2UR UR13, R5 ;  /* 0x00000000050d32ca */ /* 0x000fe200000e0000 */
[----:B------:R-:W-:Y:S01]  /*4a80*/  UMOV UR18, 0xc0 ;  /* 0x000000c000127882 */ /* 0x000fe20000000000 */
[----:B------:R-:W-:Y:S01]  /*4a90*/  @P3 R2UR UR24, R4 ;  /* 0x00000000041832ca */ /* 0x000fe200000e0000 */
[----:B------:R1:W-:Y:S01]  /*4aa0*/  UTMALDG.3D.2CTA [UR40], [UR4], desc[URZ] ;  /* 0x0000ff28040075b4 */ /* 0x0003e20008211000 */
[----:B------:R-:W-:Y:S01]  /*4ab0*/  @P2 R2UR UR6, R2 ;  /* 0x00000000020622ca */ /* 0x000fe200000e0000 */
[----:B------:R-:W-:Y:S01]  /*4ac0*/  IMAD.U32 R2, R20, -0x80000000, RZ ;  /* 0x8000000014027824 */ /* 0x000fe200078e00ff */
[----:B------:R-:W-:-:S02]  /*4ad0*/  @P2 R2UR UR7, R3 ;  /* 0x00000000030722ca */ /* 0x000fc400000e0000 */
[----:B------:R-:W-:Y:S01]  /*4ae0*/  @P2 R2UR UR16, R0 ;  /* 0x00000000001022ca */ /* 0x000fe200000e0000 */
[----:B------:R-:W-:Y:S01]  /*4af0*/  IMAD R0, R11, 0x8, R12 ;  /* 0x000000080b007824 */ /* 0x000fe200078e020c */
[----:B-1----:R-:W-:Y:S01]  /*4b00*/  UMOV UR4, UR41 ;  /* 0x0000002900047c82 */ /* 0x002fe20008000000 */
[----:B------:R-:W-:Y:S01]  /*4b10*/  R2UR.FILL UR42, R15 ;  /* 0x000000000f2a72ca */ /* 0x000fe200004e0000 */
[----:B------:R-:W-:Y:S01]  /*4b20*/  UMOV UR33, UR4 ;  /* 0x0000000400217c82 */ /* 0x000fe20008000000 */
[----:B------:R-:W-:Y:S01]  /*4b30*/  UMOV UR25, UR4 ;  /* 0x0000000400197c82 */ /* 0x000fe20008000000 */
[----:B------:R1:W-:Y:S01]  /*4b40*/  UTMALDG.3D.2CTA [UR32], [UR8], desc[URZ] ;  /* 0x0000ff20080075b4 */ /* 0x0003e20008211000 */
[----:B------:R-:W-:Y:S01]  /*4b50*/  UMOV UR17, UR4 ;  /* 0x0000000400117c82 */ /* 0x000fe20008000000 */
[----:B------:R2:W-:Y:S05]  /*4b60*/  UTMALDG.3D.2CTA [UR24], [UR12], desc[URZ] ;  /* 0x0000ff180c0075b4 */ /* 0x0005ea0008211000 */
[----:B------:R3:W-:Y:S01]  /*4b70*/  UTMALDG.3D.2CTA [UR16], [UR6], desc[URZ] ;  /* 0x0000ff10060075b4 */ /* 0x0007e20008211000 */
[----:B------:R-:W4:Y:S01]  /*4b80*/  SYNCS.PHASECHK.TRANS64.TRYWAIT P0, [R0+URZ+0x70], R2 ;  /* 0x00007002000075a7 */ /* 0x000f2200080011ff */
[----:B-1----:R-:W-:-:S02]  /*4b90*/  R2UR.FILL UR34, R17 ;  /* 0x00000000112272ca */ /* 0x002fc400004e0000 */
[----:B------:R-:W-:Y:S02]  /*4ba0*/  R2UR.FILL UR33, R16 ;  /* 0x00000000102172ca */ /* 0x000fe400004e0000 */
[----:B--2---:R-:W-:Y:S02]  /*4bb0*/  R2UR.FILL UR26, R19 ;  /* 0x00000000131a72ca */ /* 0x004fe400004e0000 */
[----:B---3--:R-:W-:Y:S01]  /*4bc0*/  R2UR.FILL UR18, R18 ;  /* 0x00000000121272ca */ /* 0x008fe200004e0000 */
[----:B----4-:R-:W-:-:S14]  /*4bd0*/  @!P0 BRA `(.L_x_53) ;  /* 0x0000017c008c8947 */ /* 0x010fdc0003800000 */
.L_x_237:
[----:B------:R-:W-:Y:S05]  /*4be0*/  @P1 BRA `(.L_x_54) ;  /* 0x00000000000c1947 */ /* 0x000fea0003800000 */
[----:B------:R-:W-:-:S13]  /*4bf0*/  ELECT P0, URZ, PT ;  /* 0x0000000000ff782f */ /* 0x000fda0003800000 */
[----:B------:R-:W-:-:S04]  /*4c00*/  @P0 MOV R2, 0x10000 ;  /* 0x0001000000020802 */ /* 0x000fc80000000f00 */
[----:B------:R2:W-:Y:S03]  /*4c10*/  @P0 SYNCS.ARRIVE.TRANS64 RZ, [R0+URZ+0x60], R2 ;  /* 0x0000600200ff09a7 */ /* 0x0005e600080000ff */
.L_x_54:
        /* <DEDUP_REMOVED lines=32> */
[----:B------:R-:W-:Y:S01]  /*4e20*/  @P5 VIADD R4, R8, 0x24800 ;  /* 0x0002480008045836 */ /* 0x000fe20000000000 */
        /* <DEDUP_REMOVED lines=11> */
[----:B------:R-:W-:Y:S01]  /*4ee0*/  UMOV UR20, UR77 ;  /* 0x0000004d00147c82 */ /* 0x000fe20008000000 */
[----:B------:R-:W-:Y:S01]  /*4ef0*/  @P5 R2UR UR40, R4 ;  /* 0x00000000042852ca */ /* 0x000fe200000e0000 */
[----:B------:R-:W-:Y:S01]  /*4f00*/  IMAD.U32 R4, RZ, RZ, UR9 ;  /* 0x00000009ff047e24 */ /* 0x000fe2000f8e00ff */
[----:B------:R-:W-:Y:S01]  /*4f10*/  LOP3.LUT R13, R21, R0, RZ, 0x3c, !PT ;  /* 0x00000000150d7212 */ /* 0x000fe200078e3cff */
[----:B------:R-:W-:Y:S01]  /*4f20*/  @P4 VIADD R0, R8, 0x26800 ;  /* 0x0002680008004836 */ /* 0x000fe20000000000 */
        /* <DEDUP_REMOVED lines=39> */
.L_x_239:
[----:B------:R-:W-:Y:S05]  /*51a0*/  @P1 BRA `(.L_x_56) ;  /* 0x00000000000c1947 */ /* 0x000fea0003800000 */
[----:B------:R-:W-:-:S13]  /*51b0*/  ELECT P0, URZ, PT ;  /* 0x0000000000ff782f */ /* 0x000fda0003800000 */
[----:B------:R-:W-:-:S04]  /*51c0*/  @P0 MOV R2, 0x10000 ;  /* 0x0001000000020802 */ /* 0x000fc80000000f00 */
[----:B------:R2:W-:Y:S03]  /*51d0*/  @P0 SYNCS.ARRIVE.TRANS64 RZ, [R0+URZ+0x40], R2 ;  /* 0x0000400200ff09a7 */ /* 0x0005e600080000ff */
.L_x_56:
        /* <DEDUP_REMOVED lines=10> */
[----:B------:R-:W-:Y:S01]  /*5280*/  MOV.SPILL R8, UR18 ;  /* 0x0000001200087c02 */ /* 0x000fe20009000f00 */
[----:B------:R-:W-:Y:S01]  /*5290*/  VIADD R22, R22, 0x1 ;  /* 0x0000000116167836 */ /* 0x000fe20000000000 */
[----:B------:R-:W-:-:S02]  /*52a0*/  R2UR UR26, R26 ;  /* 0x000000001a1a72ca */ /* 0x000fc400000e0000 */
        /* <DEDUP_REMOVED lines=24> */
[----:B------:R-:W-:Y:S01]  /*5430*/  VIADD R2, R7, 0x1 ;  /* 0x0000000107027836 */ /* 0x000fe20000000000 */
[----:B------:R-:W-:Y:S02]  /*5440*/  @P3 R2UR UR16, R4 ;  /* 0x00000000041032ca */ /* 0x000fe400000e0000 */
[----:B------:R-:W-:-:S02]  /*5450*/  @P4 R2UR UR24, R5 ;  /* 0x00000000051842ca */ /* 0x000fc400000e0000 */
[----:B------:R-:W-:Y:S02]  /*5460*/  SEL R0, RZ, 0x1, P0 ;  /* 0x00000001ff007807 */ /* 0x000fe40000000000 */
[----:B------:R-:W-:Y:S02]  /*5470*/  ISETP.NE.AND P0, PT, R2, 0x2, PT ;  /* 0x000000020200780c */ /* 0x000fe40003f05270 */
[----:B------:R-:W-:Y:S01]  /*5480*/  LOP3.LUT R10, R20, R0, RZ, 0x3c, !PT ;  /* 0x00000000140a7212 */ /* 0x000fe200078e3cff */
[----:B------:R-:W-:Y:S01]  /*5490*/  IMAD R0, R6, 0x8, R12 ;  /* 0x0000000806007824 */ /* 0x000fe200078e020c */
[----:B------:R-:W-:Y:S02]  /*54a0*/  ISETP.NE.AND P3, PT, R22, R33, PT ;  /* 0x000000211600720c */ /* 0x000fe40003f65270 */
[----:B------:R-:W-:Y:S01]  /*54b0*/  SEL R4, RZ, 0x1, P0 ;  /* 0x00000001ff047807 */ /* 0x000fe20000000000 */
[----:B------:R-:W-:Y:S02]  /*54c0*/  IMAD.U32 R3, R10, -0x80000000, RZ ;  /* 0x800000000a037824 */ /* 0x000fe400078e00ff */
[----:B------:R1:W-:Y:S01]  /*54d0*/  UTMALDG.3D.2CTA [UR24], [UR6], desc[URZ] ;  /* 0x0000ff18060075b4 */ /* 0x0003e20008211000 */
[----:B------:R2:W-:Y:S01]  /*54e0*/  UTMALDG.3D.2CTA [UR16], [UR4], desc[URZ] ;  /* 0x0000ff10040075b4 */ /* 0x0005e20008211000 */
[----:B------:R-:W3:Y:S01]  /*54f0*/  SYNCS.PHASECHK.TRANS64.TRYWAIT P2, [R0+URZ+0x70], R3 ;  /* 0x00007003000075a7 */ /* 0x000ee200080411ff */
[----:B-1----:R-:W-:-:S02]  /*5500*/  R2UR.FILL UR26, R9 ;  /* 0x00000000091a72ca */ /* 0x002fc400004e0000 */
[----:B--2---:R-:W-:Y:S01]  /*5510*/  R2UR.FILL UR18, R8 ;  /* 0x00000000081272ca */ /* 0x004fe200004e0000 */
[----:B---3--:R-:W-:-:S14]  /*5520*/  @!P2 BRA `(.L_x_57) ;  /* 0x000001740068a947 */ /* 0x008fdc0003800000 */
.L_x_241:
[----:B------:R-:W-:Y:S02]  /*5530*/  LOP3.LUT R21, R13, R4, RZ, 0x3c, !PT ;  /* 0x000000040d157212 */ /* 0x000fe400078e3cff */
[----:B------:R-:W-:Y:S01]  /*5540*/  SEL R16, R2, RZ, P0 ;  /* 0x000000ff02107207 */ /* 0x000fe20000000000 */
[----:B------:R-:W-:Y:S06]  /*5550*/  @P1 BRA `(.L_x_58) ;  /* 0x00000000000c1947 */ /* 0x000fec0003800000 */
[----:B------:R-:W-:-:S13]  /*5560*/  ELECT P0, URZ, PT ;  /* 0x0000000000ff782f */ /* 0x000fda0003800000 */
[----:B------:R-:W-:-:S04]  /*5570*/  @P0 MOV R2, 0x10000 ;  /* 0x0001000000020802 */ /* 0x000fc80000000f00 */
[----:B------:R2:W-:Y:S03]  /*5580*/  @P0 SYNCS.ARRIVE.TRANS64 RZ, [R0+URZ+0x60], R2 ;  /* 0x0000600200ff09a7 */ /* 0x0005e600080000ff */
.L_x_58:
        /* <DEDUP_REMOVED lines=36> */
[----:B------:R-:W-:-:S05]  /*57d0*/  VIADD R0, R6, 0x1 ;  /* 0x0000000106007836 */ /* 0x000fca0000000000 */
[C---:B------:R-:W-:Y:S01]  /*57e0*/  ISETP.NE.AND P0, PT, R0.reuse, 0x2, PT ;  /* 0x000000020000780c */ /* 0x040fe20003f05270 */
[----:B------:R1:W-:Y:S03]  /*57f0*/  UTMALDG.3D.2CTA [UR24], [UR6], desc[URZ] ;  /* 0x0000ff18060075b4 */ /* 0x0003e60008211000 */
[----:B------:R-:W-:Y:S02]  /*5800*/  SEL R2, RZ, 0x1, P0 ;  /* 0x00000001ff027807 */ /* 0x000fe40000000000 */
[----:B------:R-:W-:Y:S02]  /*5810*/  SEL R17, R0, RZ, P0 ;  /* 0x000000ff00117207 */ /* 0x000fe40000000000 */
[----:B------:R-:W-:Y:S01]  /*5820*/  LOP3.LUT R20, R10, R2, RZ, 0x3c, !PT ;  /* 0x000000020a147212 */ /* 0x000fe200078e3cff */
[----:B------:R2:W-:Y:S01]  /*5830*/  UTMALDG.3D.2CTA [UR16], [UR4], desc[URZ] ;  /* 0x0000ff10040075b4 */ /* 0x0005e20008211000 */
[----:B-1----:R-:W-:-:S02]  /*5840*/  R2UR.FILL UR26, R8 ;  /* 0x00000000081a72ca */ /* 0x002fc400004e0000 */
[----:B--2---:R-:W-:Y:S01]  /*5850*/  R2UR.FILL UR18, R7 ;  /* 0x00000000071272ca */ /* 0x004fe200004e0000 */
[----:B------:R-:W-:-:S14]  /*5860*/  @P3 BRA `(.L_x_59) ;  /* 0xffffffd400fc3947 */ /* 0x000fdc000383ffff */
.L_x_38:
[----:B------:R-:W-:Y:S05]  /*5870*/  @!P6 BRA `(.L_x_60) ;  /* 0x0000000c0050e947 */ /* 0x000fea0003800000 */
[----:B------:R-:W-:-:S04]  /*5880*/  SHF.L.U32 R0, R30, 0x1f, RZ ;  /* 0x0000001f1e007819 */ /* 0x000fc800000006ff */
[----:B------:R-:W2:Y:S02]  /*5890*/  SYNCS.PHASECHK.TRANS64.TRYWAIT P0, [R12+URZ+0x18], R0 ;  /* 0x000018000c0075a7 */ /* 0x000ea400080011ff */
[----:B--2---:R-:W-:Y:S05]  /*58a0*/  @!P0 BRA `(.L_x_61) ;  /* 0x0000017000a48947 */ /* 0x004fea0003800000 */
.L_x_243:
[----:B------:R-:W-:Y:S05]  /*58b0*/  @P1 BRA `(.L_x_62) ;  /* 0x00000000000c1947 */ /* 0x000fea0003800000 */
[----:B------:R-:W-:-:S13]  /*58c0*/  ELECT P0, URZ, PT ;  /* 0x0000000000ff782f */ /* 0x000fda0003800000 */
[----:B------:R-:W-:-:S04]  /*58d0*/  @P0 MOV R0, 0x4000 ;  /* 0x0000400000000802 */ /* 0x000fc80000000f00 */
[----:B------:R3:W-:Y:S03]  /*58e0*/  @P0 SYNCS.ARRIVE.TRANS64 RZ, [R12+URZ+0x10], R0 ;  /* 0x000010000cff09a7 */ /* 0x0007e600080000ff */
.L_x_62:
[----:B------:R-:W-:Y:S02]  /*58f0*/  ELECT P2, URZ, PT ;  /* 0x0000000000ff782f */ /* 0x000fe40003840000 */
[----:B------:R-:W-:Y:S01]  /*5900*/  R2UR UR11, R32 ;  /* 0x00000000200b72ca */ /* 0x000fe200000e0000 */
[----:B------:R-:W-:Y:S01]  /*5910*/  UMOV UR12, UR77 ;  /* 0x0000004d000c7c82 */ /* 0x000fe20008000000 */
[----:B------:R-:W-:Y:S02]  /*5920*/  R2UR UR9, R27 ;  /* 0x000000001b0972ca */ /* 0x000fe400000e0000 */
[----:B------:R-:W-:Y:S01]  /*5930*/  MOV.SPILL R4, UR10 ;  /* 0x0000000a00047c02 */ /* 0x000fe20009000f00 */
[----:B------:R-:W-:Y:S01]  /*5940*/  UMOV UR10, URZ ;  /* 0x000000ff000a7c82 */ /* 0x000fe20008000000 */
[----:B-1----:R-:W-:-:S04]  /*5950*/  MOV.SPILL R5, UR15 ;  /* 0x0000000f00057c02 */ /* 0x002fc80009000f00 */
[----:B------:R-:W-:Y:S02]  /*5960*/  R2UR.FILL UR15, R5 ;  /* 0x00000000050f72ca */ /* 0x000fe400004e0000 */
[----:B------:R-:W-:-:S04]  /*5970*/  @P2 IADD3 R2, P0, PT, R28, 0x200, RZ ;  /* 0x000002001c022810 */ /* 0x000fc80007f1e0ff */
[----:B------:R-:W-:Y:S01]  /*5980*/  @P2 R2UR UR5, R2 ;  /* 0x00000000020522ca */ /* 0x000fe200000e0000 */
[----:B---3--:R-:W-:-:S05]  /*5990*/  @P2 IMAD.X R0, RZ, RZ, R29, P0 ;  /* 0x000000ffff002224 */ /* 0x008fca00000e061d */
[----:B------:R-:W-:Y:S01]  /*59a0*/  @P2 R2UR UR4, R0 ;  /* 0x00000000000422ca */ /* 0x000fe200000e0000 */
[----:B------:R-:W-:-:S05]  /*59b0*/  @P2 VIADD R0, R12, 0x12800 ;  /* 0x000128000c002836 */ /* 0x000fca0000000000 */
[----:B------:R-:W-:Y:S01]  /*59c0*/  @P2 R2UR UR8, R0 ;  /* 0x00000000000822ca */ /* 0x000fe200000e0000 */
[----:B------:R-:W-:Y:S02]  /*59d0*/  IMAD.U32 R2, RZ, RZ, UR5 ;  /* 0x00000005ff027e24 */ /* 0x000fe4000f8e00ff */
[----:B------:R-:W-:-:S04]  /*59e0*/  IMAD R0, R16, 0x8, R12 ;  /* 0x0000000810007824 */ /* 0x000fc800078e020c */
[----:B--2---:R-:W-:Y:S01]  /*59f0*/  IMAD.U32 R3, RZ, RZ, UR4 ;  /* 0x00000004ff037e24 */ /* 0x004fe2000f8e00ff */
[----:B------:R-:W-:Y:S01]  /*5a00*/  @P2 R2UR UR4, R2 ;  /* 0x00000000020422ca */ /* 0x000fe200000e0000 */
[----:B------:R-:W-:-:S03]  /*5a10*/  IMAD.U32 R2, R21, -0x80000000, RZ ;  /* 0x8000000015027824 */ /* 0x000fc600078e00ff */
[----:B------:R-:W-:-:S13]  /*5a20*/  @P2 R2UR UR5, R3 ;  /* 0x00000000030522ca */ /* 0x000fda00000e0000 */
[----:B------:R1:W-:Y:S01]  /*5a30*/  UTMALDG.3D.2CTA [UR8], [UR4], desc[URZ] ;  /* 0x0000ff08040075b4 */ /* 0x0003e20008211000 */
[----:B------:R-:W2:Y:S01]  /*5a40*/  SYNCS.PHASECHK.TRANS64.TRYWAIT P0, [R0+URZ+0x50], R2 ;  /* 0x00005002000075a7 */ /* 0x000ea200080011ff */
[----:B-1----:R-:W-:Y:S01]  /*5a50*/  R2UR.FILL UR10, R4 ;  /* 0x00000000040a72ca */ /* 0x002fe200004e0000 */
[----:B--2---:R-:W-:-:S14]  /*5a60*/  @!P0 BRA `(.L_x_63) ;  /* 0x0000017000508947 */ /* 0x004fdc0003800000 */
.L_x_245:
[----:B------:R-:W-:Y:S05]  /*5a70*/  @P1 BRA `(.L_x_64) ;  /* 0x00000000000c1947 */ /* 0x000fea0003800000 */
[----:B------:R-:W-:-:S13]  /*5a80*/  ELECT P0, URZ, PT ;  /* 0x0000000000ff782f */ /* 0x000fda0003800000 */
[----:B------:R-:W-:-:S04]  /*5a90*/  @P0 MOV R2, 0x10000 ;  /* 0x0001000000020802 */ /* 0x000fc80000000f00 */
[----:B------:R2:W-:Y:S03]  /*5aa0*/  @P0 SYNCS.ARRIVE.TRANS64 RZ, [R0+URZ+0x40], R2 ;  /* 0x0000400200ff09a7 */ /* 0x0005e600080000ff */
.L_x_64:
        /* <DEDUP_REMOVED lines=83> */
.L_x_247:
[----:B------:R-:W-:Y:S05]  /*5fe0*/  @P1 BRA `(.L_x_66) ;  /* 0x00000000000c1947 */ /* 0x000fea0003800000 */
[----:B------:R-:W-:-:S13]  /*5ff0*/  ELECT P0, URZ, PT ;  /* 0x0000000000ff782f */ /* 0x000fda0003800000 */
[----:B------:R-:W-:-:S04]  /*6000*/  @P0 MOV R2, 0x10000 ;  /* 0x0001000000020802 */ /* 0x000fc80000000f00 */
[----:B------:R2:W-:Y:S03]  /*6010*/  @P0 SYNCS.ARRIVE.TRANS64 RZ, [R0+URZ+0x60], R2 ;  /* 0x0000600200ff09a7 */ /* 0x0005e600080000ff */
.L_x_66:
[----:B------:R-:W-:Y:S02]  /*6020*/  ELECT P5, URZ, PT ;  /* 0x0000000000ff782f */ /* 0x000fe400038a0000 */
[----:B------:R-:W-:Y:S02]  /*6030*/  R2UR UR14, R32 ;  /* 0x00000000200e72ca */ /* 0x000fe400000e0000 */
[----:B------:R-:W-:Y:S02]  /*6040*/  ELECT P4, URZ, PT ;  /* 0x0000000000ff782f */ /* 0x000fe40003880000 */
[----:B------:R-:W-:Y:S02]  /*6050*/  MOV.SPILL R13, UR50 ;  /* 0x00000032000d7c02 */ /* 0x000fe40009000f00 */
[----:B------:R-:W-:Y:S02]  /*6060*/  ELECT P3, URZ, PT ;  /* 0x0000000000ff782f */ /* 0x000fe40003860000 */
[----:B------:R-:W-:-:S02]  /*6070*/  MOV.SPILL R11, UR42 ;  /* 0x0000002a000b7c02 */ /* 0x000fc40009000f00 */
[----:B------:R-:W-:Y:S02]  /*6080*/  ELECT P2, URZ, PT ;  /* 0x0000000000ff782f */ /* 0x000fe40003840000 */
[----:B------:R-:W-:Y:S01]  /*6090*/  MOV.SPILL R10, UR34 ;  /* 0x00000022000a7c02 */ /* 0x000fe20009000f00 */
[----:B------:R-:W-:Y:S01]  /*60a0*/  UMOV UR50, URZ ;  /* 0x000000ff00327c82 */ /* 0x000fe20008000000 */
[----:B------:R-:W-:Y:S01]  /*60b0*/  UMOV UR52, UR77 ;  /* 0x0000004d00347c82 */ /* 0x000fe20008000000 */
[----:B------:R-:W-:Y:S01]  /*60c0*/  MOV.SPILL R9, UR33 ;  /* 0x0000002100097c02 */ /* 0x000fe20009000f00 */
[----:B------:R-:W-:Y:S01]  /*60d0*/  UMOV UR42, 0x40 ;  /* 0x00000040002a7882 */ /* 0x000fe20000000000 */
[----:B------:R-:W-:Y:S01]  /*60e0*/  UMOV UR44, UR77 ;  /* 0x0000004d002c7c82 */ /* 0x000fe20008000000 */
[C---:B------:R-:W-:Y:S01]  /*60f0*/  @P5 IADD3 R4, P0, PT, R28.reuse, 0x300, RZ ;  /* 0x000003001c045810 */ /* 0x040fe20007f1e0ff */
[----:B------:R-:W-:Y:S01]  /*6100*/  UMOV UR51, UR14 ;  /* 0x0000000e00337c82 */ /* 0x000fe20008000000 */
[----:B------:R-:W-:Y:S01]  /*6110*/  UMOV UR43, UR14 ;  /* 0x0000000e002b7c82 */ /* 0x000fe20008000000 */
[----:B------:R-:W-:Y:S01]  /*6120*/  MOV.SPILL R8, UR26 ;  /* 0x0000001a00087c02 */ /* 0x000fe20009000f00 */
[----:B------:R-:W-:Y:S01]  /*6130*/  UMOV UR34, 0x80 ;  /* 0x0000008000227882 */ /* 0x000fe20000000000 */
[--C-:B------:R-:W-:Y:S01]  /*6140*/  @P5 IMAD.X R6, RZ, RZ, R29.reuse, P0 ;  /* 0x000000ffff065224 */ /* 0x100fe200000e061d */
[----:B-1----:R-:W-:Y:S01]  /*6150*/  @P4 IADD3 R3, P0, PT, R28, 0x300, RZ ;  /* 0x000003001c034810 */ /* 0x002fe20007f1e0ff */
[----:B------:R-:W-:Y:S01]  /*6160*/  UMOV UR35, UR14 ;  /* 0x0000000e00237c82 */ /* 0x000fe20008000000 */
[----:B------:R-:W-:Y:S01]  /*6170*/  @P5 R2UR UR9, R4 ;  /* 0x00000000040952ca */ /* 0x000fe200000e0000 */
[----:B------:R-:W-:Y:S01]  /*6180*/  UMOV UR36, UR77 ;  /* 0x0000004d00247c82 */ /* 0x000fe20008000000 */
[----:B------:R-:W-:Y:S01]  /*6190*/  @P4 R2UR UR7, R3 ;  /* 0x00000000030742ca */ /* 0x000fe200000e0000 */
[--C-:B------:R-:W-:Y:S01]  /*61a0*/  @P4 IMAD.X R5, RZ, RZ, R29.reuse, P0 ;  /* 0x000000ffff054224 */ /* 0x100fe200000e061d */
[----:B--2---:R-:W-:Y:S01]  /*61b0*/  @P3 IADD3 R2, P0, PT, R28, 0x300, RZ ;  /* 0x000003001c023810 */ /* 0x004fe20007f1e0ff */
[----:B------:R-:W-:Y:S01]  /*61c0*/  UMOV UR26, 0xc0 ;  /* 0x000000c0001a7882 */ /* 0x000fe20000000000 */
[----:B------:R-:W-:Y:S01]  /*61d0*/  @P5 R2UR UR8, R6 ;  /* 0x00000000060852ca */ /* 0x000fe200000e0000 */
[----:B------:R-:W-:Y:S01]  /*61e0*/  UMOV UR27, UR14 ;  /* 0x0000000e001b7c82 */ /* 0x000fe20008000000 */
[----:B------:R-:W-:Y:S01]  /*61f0*/  @P3 R2UR UR5, R2 ;  /* 0x00000000020532ca */ /* 0x000fe200000e0000 */
[--C-:B------:R-:W-:Y:S01]  /*6200*/  @P3 IMAD.X R2, RZ, RZ, R29.reuse, P0 ;  /* 0x000000ffff023224 */ /* 0x100fe200000e061d */
[----:B------:R-:W-:Y:S01]  /*6210*/  @P2 IADD3 R3, P0, PT, R28, 0x300, RZ ;  /* 0x000003001c032810 */ /* 0x000fe20007f1e0ff */
[----:B------:R-:W-:Y:S01]  /*6220*/  UMOV UR28, UR77 ;  /* 0x0000004d001c7c82 */ /* 0x000fe20008000000 */
[----:B------:R-:W-:Y:S01]  /*6230*/  @P4 R2UR UR6, R5 ;  /* 0x00000000050642ca */ /* 0x000fe200000e0000 */
[----:B------:R-:W-:Y:S01]  /*6240*/  IMAD.U32 R6, RZ, RZ, UR9 ;  /* 0x00000009ff067e24 */ /* 0x000fe2000f8e00ff */
[----:B------:R-:W-:Y:S01]  /*6250*/  @P3 R2UR UR4, R2 ;  /* 0x00000000020432ca */ /* 0x000fe200000e0000 */
[----:B------:R-:W-:Y:S01]  /*6260*/  VIADD R2, R0, 0x60 ;  /* 0x0000006000027836 */ /* 0x000fe20000000000 */
[----:B------:R-:W-:Y:S01]  /*6270*/  @P2 R2UR UR12, R3 ;  /* 0x00000000030c22ca */ /* 0x000fe200000e0000 */
[----:B------:R-:W-:-:S02]  /*6280*/  @P2 IMAD.X R0, RZ, RZ, R29, P0 ;  /* 0x000000ffff002224 */ /* 0x000fc400000e061d */
[----:B------:R-:W-:Y:S01]  /*6290*/  IMAD.U32 R7, RZ, RZ, UR8 ;  /* 0x00000008ff077e24 */ /* 0x000fe2000f8e00ff */
[----:B------:R-:W-:Y:S01]  /*62a0*/  R2UR UR13, R2 ;  /* 0x00000000020d72ca */ /* 0x000fe200000e0000 */
[----:B------:R-:W-:Y:S01]  /*62b0*/  IMAD.U32 R4, RZ, RZ, UR7 ;  /* 0x00000007ff047e24 */ /* 0x000fe2000f8e00ff */
[----:B------:R-:W-:Y:S01]  /*62c0*/  @P2 R2UR UR11, R0 ;  /* 0x00000000000b22ca */ /* 0x000fe200000e0000 */
[----:B------:R-:W-:Y:S02]  /*62d0*/  IMAD R0, R17, 0x8000, R12 ;  /* 0x0000800011007824 */ /* 0x000fe400078e020c */
[----:B------:R-:W-:Y:S01]  /*62e0*/  IMAD.U32 R5, RZ, RZ, UR6 ;  /* 0x00000006ff057e24 */ /* 0x000fe2000f8e00ff */
[----:B------:R-:W-:Y:S01]  /*62f0*/  @P4 R2UR UR8, R4 ;  /* 0x00000000040842ca */ /* 0x000fe200000e0000 */
[----:B------:R-:W-:Y:S01]  /*6300*/  IMAD.U32 R3, RZ, RZ, UR4 ;  /* 0x00000004ff037e24 */ /* 0x000fe2000f8e00ff */
[----:B------:R-:W-:Y:S01]  /*6310*/  @P5 R2UR UR4, R6 ;  /* 0x00000000060452ca */ /* 0x000fe200000e0000 */
[C---:B------:R-:W-:Y:S01]  /*6320*/  @P5 VIADD R6, R0.reuse, 0x24800 ;  /* 0x0002480000065836 */ /* 0x040fe20000000000 */
        /* <DEDUP_REMOVED lines=10> */
[----:B------:R-:W-:Y:S01]  /*63d0*/  ULOP3.LUT UR49, UR13, 0xfefffff8, URZ, 0xc0, !UPT ;  /* 0xfefffff80d317892 */ /* 0x000fe2000f8ec0ff */
[----:B------:R-:W-:Y:S01]  /*63e0*/  @P2 VIADD R0, R0, 0x2a800 ;  /* 0x0002a80000002836 */ /* 0x000fe20000000000 */
[----:B------:R-:W-:Y:S01]  /*63f0*/  @P4 R2UR UR40, R5 ;  /* 0x00000000052842ca */ /* 0x000fe200000e0000 */
[----:B------:R-:W-:Y:S01]  /*6400*/  IMAD.MOV.U32 R30, RZ, RZ, R31 ;  /* 0x000000ffff1e7224 */ /* 0x000fe200078e001f */
[----:B------:R-:W-:-:S02]  /*6410*/  @P3 R2UR UR32, R4 ;  /* 0x00000000042032ca */ /* 0x000fc400000e0000 */
[----:B------:R-:W-:Y:S01]  /*6420*/  @P2 R2UR UR6, R2 ;  /* 0x00000000020622ca */ /* 0x000fe200000e0000 */
[----:B------:R-:W-:Y:S01]  /*6430*/  VIADD R2, R17, 0x1 ;  /* 0x0000000111027836 */ /* 0x000fe20000000000 */
[----:B------:R-:W-:Y:S01]  /*6440*/  @P2 R2UR UR7, R3 ;  /* 0x00000000030722ca */ /* 0x000fe200000e0000 */
[----:B------:R1:W-:Y:S01]  /*6450*/  UTMALDG.3D.2CTA [UR48], [UR4], desc[URZ] ;  /* 0x0000ff30040075b4 */ /* 0x0003e20008211000 */
[----:B------:R-:W-:Y:S01]  /*6460*/  @P2 R2UR UR24, R0 ;  /* 0x00000000001822ca */ /* 0x000fe200000e0000 */
[----:B------:R-:W-:Y:S01]  /*6470*/  VIADD R0, R16, 0x1 ;  /* 0x0000000110007836 */ /* 0x000fe20000000000 */
[----:B------:R-:W-:-:S04]  /*6480*/  ISETP.NE.AND P0, PT, R2, 0x2, PT ;  /* 0x000000020200780c */ /* 0x000fc80003f05270 */
[----:B------:R-:W-:Y:S02]  /*6490*/  ISETP.NE.AND P2, PT, R0, 0x2, PT ;  /* 0x000000020000780c */ /* 0x000fe40003f45270 */
[----:B------:R-:W-:Y:S02]  /*64a0*/  SEL R4, RZ, 0x1, P0 ;  /* 0x00000001ff047807 */ /* 0x000fe40000000000 */
[----:B------:R-:W-:Y:S02]  /*64b0*/  SEL R3, RZ, 0x1, P2 ;  /* 0x00000001ff037807 */ /* 0x000fe40001000000 */
[----:B------:R-:W-:Y:S02]  /*64c0*/  LOP3.LUT R20, R20, R4, RZ, 0x3c, !PT ;  /* 0x0000000414147212 */ /* 0x000fe400078e3cff */
[----:B------:R-:W-:Y:S02]  /*64d0*/  LOP3.LUT R21, R21, R3, RZ, 0x3c, !PT ;  /* 0x0000000315157212 */ /* 0x000fe400078e3cff */
[----:B------:R-:W-:-:S02]  /*64e0*/  SEL R16, R0, RZ, P2 ;  /* 0x000000ff00107207 */ /* 0x000fc40001000000 */
[----:B------:R-:W-:Y:S01]  /*64f0*/  SEL R17, R2, RZ, P0 ;  /* 0x000000ff02117207 */ /* 0x000fe20000000000 */
        /* <DEDUP_REMOVED lines=8> */
[----:B-1----:R-:W-:Y:S02]  /*6580*/  R2UR.FILL UR42, R11 ;  /* 0x000000000b2a72ca */ /* 0x002fe400004e0000 */
[----:B--2---:R-:W-:-:S02]  /*6590*/  R2UR.FILL UR34, R10 ;  /* 0x000000000a2272ca */ /* 0x004fc400004e0000 */
[----:B------:R-:W-:Y:S02]  /*65a0*/  R2UR.FILL UR33, R9 ;  /* 0x00000000092172ca */ /* 0x000fe400004e0000 */
[----:B---3--:R-:W-:-:S15]  /*65b0*/  R2UR.FILL UR26, R8 ;  /* 0x00000000081a72ca */ /* 0x008fde00004e0000 */
.L_x_60:
[----:B------:R-:W-:Y:S02]  /*65c0*/  LEA R0, R16, R12, 0x3 ;  /* 0x0000000c10007211 */ /* 0x000fe400078e18ff */
[----:B------:R-:W-:-:S04]  /*65d0*/  SHF.L.U32 R2, R21, 0x1f, RZ ;  /* 0x0000001f15027819 */ /* 0x000fc800000006ff */
[----:B------:R-:W2:Y:S02]  /*65e0*/  SYNCS.PHASECHK.TRANS64.TRYWAIT P0, [R0+URZ+0x50], R2 ;  /* 0x00005002000075a7 */ /* 0x000ea400080011ff */
[----:B--2---:R-:W-:Y:S05]  /*65f0*/  @!P0 BRA `(.L_x_67) ;  /* 0x00000164009c8947 */ /* 0x004fea0003800000 */
.L_x_249:
[----:B------:R-:W-:Y:S05]  /*6600*/  @P1 BRA `(.L_x_68) ;  /* 0x00000000000c1947 */ /* 0x000fea0003800000 */
[----:B------:R-:W-:-:S13]  /*6610*/  ELECT P0, URZ, PT ;  /* 0x0000000000ff782f */ /* 0x000fda0003800000 */
[----:B------:R-:W-:-:S04]  /*6620*/  @P0 MOV R2, 0x10000 ;  /* 0x0001000000020802 */ /* 0x000fc80000000f00 */
[----:B------:R3:W-:Y:S03]  /*6630*/  @P0 SYNCS.ARRIVE.TRANS64 RZ, [R0+URZ+0x40], R2 ;  /* 0x0000400200ff09a7 */ /* 0x0007e600080000ff */
.L_x_68:
[----:B------:R-:W-:Y:S01]  /*6640*/  ELECT P4, URZ, PT ;  /* 0x0000000000ff782f */ /* 0x000fe20003880000 */
[----:B--23--:R-:W-:Y:S01]  /*6650*/  VIADD R0, R0, 0x40 ;  /* 0x0000004000007836 */ /* 0x00cfe20000000000 */
[----:B------:R-:W-:Y:S02]  /*6660*/  ELECT P3, URZ, PT ;  /* 0x0000000000ff782f */ /* 0x000fe40003860000 */
[----:B------:R-:W-:Y:S01]  /*6670*/  MOV.SPILL R7, UR26 ;  /* 0x0000001a00077c02 */ /* 0x000fe20009000f00 */
[----:B------:R-:W-:Y:S01]  /*6680*/  UMOV UR28, UR77 ;  /* 0x0000004d001c7c82 */ /* 0x000fe20008000000 */
[----:B------:R-:W-:Y:S01]  /*6690*/  R2UR UR27, R41 ;  /* 0x00000000291b72ca */ /* 0x000fe200000e0000 */
[----:B------:R-:W-:Y:S01]  /*66a0*/  UMOV UR20, UR77 ;  /* 0x0000004d00147c82 */ /* 0x000fe20008000000 */
[----:B------:R-:W-:Y:S01]  /*66b0*/  R2UR UR8, R0 ;  /* 0x00000000000872ca */ /* 0x000fe200000e0000 */
[----:B------:R-:W-:Y:S01]  /*66c0*/  IMAD R0, R16, 0x8000, R12 ;  /* 0x0000800010007824 */ /* 0x000fe200078e020c */
[----:B------:R-:W-:-:S02]  /*66d0*/  MOV.SPILL R6, UR18 ;  /* 0x0000001200067c02 */ /* 0x000fc40009000f00 */
[----:B------:R-:W-:Y:S02]  /*66e0*/  R2UR UR26, R26 ;  /* 0x000000001a1a72ca */ /* 0x000fe400000e0000 */
[C---:B------:R-:W-:Y:S02]  /*66f0*/  @P4 IADD3 R2, P2, PT, R28.reuse, 0x380, RZ ;  /* 0x000003801c024810 */ /* 0x040fe40007f5e0ff */
[----:B------:R-:W-:Y:S02]  /*6700*/  @P3 IADD3 R3, P0, PT, R28, 0x380, RZ ;  /* 0x000003801c033810 */ /* 0x000fe40007f1e0ff */
        /* <DEDUP_REMOVED lines=12> */
[----:B-1----:R-:W-:Y:S01]  /*67d0*/  IMAD.U32 R5, RZ, RZ, UR6 ;  /* 0x00000006ff057e24 */ /* 0x002fe2000f8e00ff */
[----:B------:R-:W-:Y:S01]  /*67e0*/  @P4 R2UR UR6, R4 ;  /* 0x00000000040642ca */ /* 0x000fe200000e0000 */
[C---:B------:R-:W-:Y:S02]  /*67f0*/  @P4 VIADD R4, R0.reuse, 0x14800 ;  /* 0x0001480000044836 */ /* 0x040fe40000000000 */
[----:B------:R-:W-:Y:S01]  /*6800*/  IMAD.U32 R3, RZ, RZ, UR4 ;  /* 0x00000004ff037e24 */ /* 0x000fe2000f8e00ff */
[----:B------:R-:W-:Y:S01]  /*6810*/  @P4 R2UR UR7, R5 ;  /* 0x00000000050742ca */ /* 0x000fe200000e0000 */
[----:B------:R-:W-:Y:S01]  /*6820*/  @P3 VIADD R0, R0, 0x18800 ;  /* 0x0001880000003836 */ /* 0x000fe20000000000 */
[----:B------:R-:W-:Y:S02]  /*6830*/  @P4 R2UR UR24, R4 ;  /* 0x00000000041842ca */ /* 0x000fe400000e0000 */
[----:B------:R-:W-:Y:S01]  /*6840*/  @P3 R2UR UR4, R2 ;  /* 0x00000000020432ca */ /* 0x000fe200000e0000 */
[----:B------:R-:W-:Y:S01]  /*6850*/  IMAD.U32 R2, R20, -0x80000000, RZ ;  /* 0x8000000014027824 */ /* 0x000fe200078e00ff */
[----:B------:R-:W-:-:S02]  /*6860*/  @P3 R2UR UR5, R3 ;  /* 0x00000000030532ca */ /* 0x000fc400000e0000 */
[----:B------:R-:W-:Y:S01]  /*6870*/  @P3 R2UR UR16, R0 ;  /* 0x00000000001032ca */ /* 0x000fe200000e0000 */
[----:B------:R-:W-:-:S06]  /*6880*/  IMAD R0, R17, 0x8, R12 ;  /* 0x0000000811007824 */ /* 0x000fcc00078e020c */
[----:B------:R1:W-:Y:S06]  /*6890*/  UTMALDG.3D.2CTA [UR24], [UR6], desc[URZ] ;  /* 0x0000ff18060075b4 */ /* 0x0003ec0008211000 */
[----:B------:R2:W-:Y:S01]  /*68a0*/  UTMALDG.3D.2CTA [UR16], [UR4], desc[URZ] ;  /* 0x0000ff10040075b4 */ /* 0x0005e20008211000 */
[----:B------:R-:W3:Y:S01]  /*68b0*/  SYNCS.PHASECHK.TRANS64.TRYWAIT P0, [R0+URZ+0x70], R2 ;  /* 0x00007002000075a7 */ /* 0x000ee200080011ff */
[----:B-1----:R-:W-:Y:S02]  /*68c0*/  R2UR.FILL UR26, R7 ;  /* 0x00000000071a72ca */ /* 0x002fe400004e0000 */
[----:B--2---:R-:W-:Y:S01]  /*68d0*/  R2UR.FILL UR18, R6 ;  /* 0x00000000061272ca */ /* 0x004fe200004e0000 */
[----:B---3--:R-:W-:-:S14]  /*68e0*/  @!P0 BRA `(.L_x_69) ;  /* 0x0000016000f88947 */ /* 0x008fdc0003800000 */
.L_x_251:
[----:B------:R-:W-:Y:S05]  /*68f0*/  @P1 BRA `(.L_x_70) ;  /* 0x00000000000c1947 */ /* 0x000fea0003800000 */
[----:B------:R-:W-:-:S13]  /*6900*/  ELECT P0, URZ, PT ;  /* 0x0000000000ff782f */ /* 0x000fda0003800000 */
[----:B------:R-:W-:-:S04]  /*6910*/  @P0 MOV R2, 0x10000 ;  /* 0x0001000000020802 */ /* 0x000fc80000000f00 */
[----:B------:R2:W-:Y:S03]  /*6920*/  @P0 SYNCS.ARRIVE.TRANS64 RZ, [R0+URZ+0x60], R2 ;  /* 0x0000600200ff09a7 */ /* 0x0005e600080000ff */
.L_x_70:
        /* <DEDUP_REMOVED lines=33> */
[----:B------:R-:W-:Y:S01]  /*6b40*/  @P3 R2UR UR4, R2 ;  /* 0x00000000020432ca */ /* 0x000fe200000e0000 */
[----:B------:R-:W-:Y:S01]  /*6b50*/  VIADD R2, R16, 0x1 ;  /* 0x0000000110027836 */ /* 0x000fe20000000000 */
[----:B------:R-:W-:-:S02]  /*6b60*/  @P3 R2UR UR5, R3 ;  /* 0x00000000030532ca */ /* 0x000fc400000e0000 */
[----:B------:R-:W-:Y:S01]  /*6b70*/  @P3 R2UR UR16, R0 ;  /* 0x00000000001032ca */ /* 0x000fe200000e0000 */
[----:B------:R-:W-:Y:S01]  /*6b80*/  VIADD R0, R17, 0x1 ;  /* 0x0000000111007836 */ /* 0x000fe20000000000 */
[----:B------:R-:W-:-:S04]  /*6b90*/  ISETP.NE.AND P2, PT, R2, 0x2, PT ;  /* 0x000000020200780c */ /* 0x000fc80003f45270 */
[----:B------:R-:W-:Y:S01]  /*6ba0*/  ISETP.NE.AND P0, PT, R0, 0x2, PT ;  /* 0x000000020000780c */ /* 0x000fe20003f05270 */
[----:B------:R1:W-:Y:S01]  /*6bb0*/  UTMALDG.3D.2CTA [UR24], [UR6], desc[URZ] ;  /* 0x0000ff18060075b4 */ /* 0x0003e20008211000 */
[----:B------:R-:W-:Y:S02]  /*6bc0*/  SEL R4, RZ, 0x1, P2 ;  /* 0x00000001ff047807 */ /* 0x000fe40001000000 */
[----:B------:R-:W-:Y:S02]  /*6bd0*/  SEL R3, RZ, 0x1, P0 ;  /* 0x00000001ff037807 */ /* 0x000fe40000000000 */
[----:B------:R-:W-:Y:S02]  /*6be0*/  LOP3.LUT R21, R21, R4, RZ, 0x3c, !PT ;  /* 0x0000000415157212 */ /* 0x000fe400078e3cff */
[----:B------:R-:W-:Y:S01]  /*6bf0*/  LOP3.LUT R16, R20, R3, RZ, 0x3c, !PT ;  /* 0x0000000314107212 */ /* 0x000fe200078e3cff */
[----:B------:R2:W-:Y:S01]  /*6c00*/  UTMALDG.3D.2CTA [UR16], [UR4], desc[URZ] ;  /* 0x0000ff10040075b4 */ /* 0x0005e20008211000 */
[----:B------:R-:W-:-:S02]  /*6c10*/  SEL R14, R2, RZ, P2 ;  /* 0x000000ff020e7207 */ /* 0x000fc40001000000 */
[----:B------:R-:W-:Y:S02]  /*6c20*/  SEL R15, R0, RZ, P0 ;  /* 0x000000ff000f7207 */ /* 0x000fe40000000000 */
[----:B-1----:R-:W-:Y:S02]  /*6c30*/  R2UR.FILL UR26, R7 ;  /* 0x00000000071a72ca */ /* 0x002fe400004e0000 */
[----:B--2---:R-:W-:Y:S01]  /*6c40*/  R2UR.FILL UR18, R6 ;  /* 0x00000000061272ca */ /* 0x004fe200004e0000 */
[----:B------:R-:W-:-:S14]  /*6c50*/  @!P6 BRA `(.L_x_71) ;  /* 0x0000000400a4e947 */ /* 0x000fdc0003800000 */
[----:B------:R-:W-:Y:S02]  /*6c60*/  LEA R0, R14, R12, 0x3 ;  /* 0x0000000c0e007211 */ /* 0x000fe400078e18ff */
[----:B------:R-:W-:-:S04]  /*6c70*/  SHF.L.U32 R2, R21, 0x1f, RZ ;  /* 0x0000001f15027819 */ /* 0x000fc800000006ff */
[----:B------:R-:W1:Y:S02]  /*6c80*/  SYNCS.PHASECHK.TRANS64.TRYWAIT P0, [R0+URZ+0x50], R2 ;  /* 0x00005002000075a7 */ /* 0x000e6400080011ff */
[----:B-1----:R-:W-:Y:S05]  /*6c90*/  @!P0 BRA `(.L_x_72) ;  /* 0x0000016000248947 */ /* 0x002fea0003800000 */
.L_x_253:
[----:B------:R-:W-:Y:S05]  /*6ca0*/  @P1 BRA `(.L_x_73) ;  /* 0x00000000000c1947 */ /* 0x000fea0003800000 */
[----:B------:R-:W-:-:S13]  /*6cb0*/  ELECT P0, URZ, PT ;  /* 0x0000000000ff782f */ /* 0x000fda0003800000 */
[----:B------:R-:W-:-:S04]  /*6cc0*/  @P0 MOV R2, 0x10000 ;  /* 0x0001000000020802 */ /* 0x000fc80000000f00 */
[----:B------:R2:W-:Y:S03]  /*6cd0*/  @P0 SYNCS.ARRIVE.TRANS64 RZ, [R0+URZ+0x40], R2 ;  /* 0x0000400200ff09a7 */ /* 0x0005e600080000ff */
.L_x_73:
[----:B------:R-:W-:Y:S01]  /*6ce0*/  ELECT P4, URZ, PT ;  /* 0x0000000000ff782f */ /* 0x000fe20003880000 */
[----:B-12---:R-:W-:Y:S01]  /*6cf0*/  VIADD R0, R0, 0x40 ;  /* 0x0000004000007836 */ /* 0x006fe20000000000 */
        /* <DEDUP_REMOVED lines=41> */
.L_x_255:
[----:B------:R-:W-:Y:S05]  /*6f90*/  @P1 BRA `(.L_x_75) ;  /* 0x00000000000c1947 */ /* 0x000fea0003800000 */
[----:B------:R-:W-:-:S13]  /*6fa0*/  ELECT P0, URZ, PT ;  /* 0x0000000000ff782f */ /* 0x000fda0003800000 */
[----:B------:R-:W-:-:S04]  /*6fb0*/  @P0 MOV R2, 0x10000 ;  /* 0x0001000000020802 */ /* 0x000fc80000000f00 */
[----:B------:R2:W-:Y:S03]  /*6fc0*/  @P0 SYNCS.ARRIVE.TRANS64 RZ, [R0+URZ+0x60], R2 ;  /* 0x0000600200ff09a7 */ /* 0x0005e600080000ff */
.L_x_75:
        /* <DEDUP_REMOVED lines=49> */
[----:B--2---:R-:W-:-:S15]  /*72e0*/  R2UR.FILL UR18, R6 ;  /* 0x00000000061272ca */ /* 0x004fde00004e0000 */
.L_x_71:
[----:B------:R-:W-:-:S04]  /*72f0*/  SHF.L.U32 R0, R37, 0x1f, RZ ;  /* 0x0000001f25007819 */ /* 0x000fc800000006ff */
[----:B------:R-:W1:Y:S02]  /*7300*/  SYNCS.PHASECHK.TRANS64.TRYWAIT P0, [R12+URZ+0x190], R0 ;  /* 0x000190000c0075a7 */ /* 0x000e6400080011ff */
[----:B-1----:R-:W-:Y:S05]  /*7310*/  @!P0 BRA `(.L_x_76) ;  /* 0x0000015800b48947 */ /* 0x002fea0003800000 */
.L_x_257:
[----:B-1----:R-:W1:Y:S01]  /*7320*/  S2R R12, SR_CgaCtaId ;  /* 0x00000000000c7919 */ /* 0x002e620000008800 */
[----:B------:R-:W-:Y:S01]  /*7330*/  MOV R0, 0x400 ;  /* 0x0000040000007802 */ /* 0x000fe20000000f00 */
[----:B------:R-:W-:Y:S01]  /*7340*/  IMAD.MOV.U32 R31, RZ, RZ, R30 ;  /* 0x000000ffff1f7224 */ /* 0x000fe200078e001e */
[----:B------:R-:W-:Y:S02]  /*7350*/  LOP3.LUT R37, R37, 0x1, RZ, 0x3c, !PT ;  /* 0x0000000125257812 */ /* 0x000fe400078e3cff */
[----:B------:R-:W-:Y:S02]  /*7360*/  LOP3.LUT R38, R38, 0x1, RZ, 0x3c, !PT ;  /* 0x0000000126267812 */ /* 0x000fe400078e3cff */
[----:B-1----:R-:W-:-:S05]  /*7370*/  LEA R12, R12, R0, 0x18 ;  /* 0x000000000c0c7211 */ /* 0x002fca00078ec0ff */
[----:B------:R-:W1:Y:S01]  /*7380*/  LDS.128 R4, [R12+0x1a0] ;  /* 0x0001a0000c047984 */ /* 0x000e620000000c00 */
[----:B------:R2:W-:Y:S06]  /*7390*/  MEMBAR.ALL.CTA ;  /* 0x0000000000007992 */ /* 0x0005ec0000008000 */
[----:B--2---:R-:W2:Y:S02]  /*73a0*/  FENCE.VIEW.ASYNC.S ;  /* 0x00000000000073c6 */ /* 0x004ea40000000000 */
[----:B--2---:R2:W-:Y:S01]  /*73b0*/  SYNCS.ARRIVE.TRANS64.RED.ART0 RZ, [R42+URZ], R44 ;  /* 0x0000002c2aff79a7 */ /* 0x0045e200085004ff */
[----:B-1----:R-:W-:-:S02]  /*73c0*/  MOV R0, R4 ;  /* 0x0000000400007202 */ /* 0x002fc40000000f00 */
[----:B------:R-:W-:-:S03]  /*73d0*/  LOP3.LUT P2, RZ, R6, 0x1, RZ, 0xc0, !PT ;  /* 0x0000000106ff7812 */ /* 0x000fc6000784c0ff */
[----:B------:R-:W-:-:S05]  /*73e0*/  IMAD.IADD R0, R104, 0x1, R0 ;  /* 0x0000000168007824 */ /* 0x000fca00078e0200 */
[----:B------:R-:W-:-:S04]  /*73f0*/  LEA.HI R2, R0, R0, RZ, 0x1 ;  /* 0x0000000000027211 */ /* 0x000fc800078f08ff */
[----:B------:R-:W-:Y:S02]  /*7400*/  LOP3.LUT R3, R2, 0xfffffffe, RZ, 0xc0, !PT ;  /* 0xfffffffe02037812 */ /* 0x000fe400078ec0ff */
[----:B------:R-:W-:Y:S02]  /*7410*/  SHF.R.U32.HI R2, RZ, 0x1, R2 ;  /* 0x00000001ff027819 */ /* 0x000fe40000011602 */
[C---:B------:R-:W-:Y:S02]  /*7420*/  ISETP.NE.AND P0, PT, R0.reuse, R3, PT ;  /* 0x000000030000720c */ /* 0x040fe40003f05270 */
[----:B------:R-:W-:Y:S02]  /*7430*/  LOP3.LUT R3, R5, 0xffff, RZ, 0xc0, !PT ;  /* 0x0000ffff05037812 */ /* 0x000fe400078ec0ff */
[----:B------:R-:W-:Y:S02]  /*7440*/  ISETP.LT.AND P0, PT, R0, RZ, P0 ;  /* 0x000000ff0000720c */ /* 0x000fe40000701270 */
[----:B------:R-:W-:-:S02]  /*7450*/  SHF.R.U32.HI R0, RZ, 0x10, R5 ;  /* 0x00000010ff007819 */ /* 0x000fc40000011605 */
[----:B------:R-:W-:Y:S02]  /*7460*/  R2UR UR76, R3 ;  /* 0x00000000034c72ca */ /* 0x000fe400000e0000 */
[----:B------:R-:W-:Y:S01]  /*7470*/  R2UR UR77, R0 ;  /* 0x00000000004d72ca */ /* 0x000fe200000e0000 */
[----:B------:R-:W-:-:S06]  /*7480*/  VIADD R0, R2, 0xffffffff ;  /* 0xffffffff02007836 */ /* 0x000fcc0000000000 */
[----:B------:R-:W-:-:S04]  /*7490*/  @!P0 IMAD.MOV R0, RZ, RZ, R2 ;  /* 0x000000ffff008224 */ /* 0x000fc800078e0202 */
[----:B------:R-:W-:Y:S01]  /*74a0*/  IMAD.IADD R0, R0, 0x1, R0 ;  /* 0x0000000100007824 */ /* 0x000fe200078e0200 */
[----:B--2---:R-:W-:Y:S06]  /*74b0*/  @P2 BRA `(.L_x_77) ;  /* 0xffffffa000c82947 */ /* 0x004fec000383ffff */
[----:B------:R-:W-:-:S04]  /*74c0*/  SHF.L.U32 R2, R36, 0x1f, RZ ;  /* 0x0000001f24027819 */ /* 0x000fc800000006ff */
[----:B------:R-:W1:Y:S02]  /*74d0*/  SYNCS.PHASECHK.TRANS64.TRYWAIT P0, [R12+URZ+0x8], R2 ;  /* 0x000008020c0075a7 */ /* 0x000e6400080011ff */
[----:B-1----:R-:W-:Y:S05]  /*74e0*/  @!P0 BRA `(.L_x_78) ;  /* 0x00000158005c8947 */ /* 0x002fea0003800000 */
.L_x_259:
[----:B------:R-:W-:Y:S04]  /*74f0*/  BSSY.RECONVERGENT B0, `(.L_x_79) ;  /* 0x0000022000007945 */ /* 0x000fe80003800200 */
[----:B------:R-:W-:Y:S05]  /*7500*/  @P1 BRA `(.L_x_80) ;  /* 0x00000000005c1947 */ /* 0x000fea0003800000 */
[----:B------:R-:W-:Y:S02]  /*7510*/  ELECT P0, URZ, PT ;  /* 0x0000000000ff782f */ /* 0x000fe40003800000 */
[----:B------:R-:W-:-:S11]  /*7520*/  SHF.L.U32 R2, R34, 0x1f, RZ ;  /* 0x0000001f22027819 */ /* 0x000fd600000006ff */
[----:B------:R-:W-:-:S04]  /*7530*/  @P0 IMAD.MOV.U32 R0, RZ, RZ, 0x4000 ;  /* 0x00004000ff000424 */ /* 0x000fc800078e00ff */
[----:B------:R2:W-:Y:S01]  /*7540*/  @P0 SYNCS.ARRIVE.TRANS64 RZ, [R12+URZ], R0 ;  /* 0x000000000cff09a7 */ /* 0x0005e200080000ff */
[----:B------:R-:W3:Y:S02]  /*7550*/  SYNCS.PHASECHK.TRANS64.TRYWAIT P0, [R12+URZ+0x28], R2 ;  /* 0x000028020c0075a7 */ /* 0x000ee400080011ff */
[----:B--23--:R-:W-:Y:S05]  /*7560*/  @!P0 BRA `(.L_x_81) ;  /* 0x0000015800548947 */ /* 0x00cfea0003800000 */
.L_x_261:
[----:B------:R-:W-:Y:S02]  /*7570*/  ELECT P0, URZ, PT ;  /* 0x0000000000ff782f */ /* 0x000fe40003800000 */
[----:B------:R-:W-:-:S11]  /*7580*/  SHF.L.U32 R2, R35, 0x1f, RZ ;  /* 0x0000001f23027819 */ /* 0x000fd600000006ff */
[----:B------:R-:W-:-:S04]  /*7590*/  @P0 IMAD.MOV.U32 R0, RZ, RZ, 0x10000 ;  /* 0x00010000ff000424 */ /* 0x000fc800078e00ff */
[----:B------:R2:W-:Y:S01]  /*75a0*/  @P0 SYNCS.ARRIVE.TRANS64 RZ, [R12+URZ+0x20], R0 ;  /* 0x000020000cff09a7 */ /* 0x0005e200080000ff */
[----:B------:R-:W3:Y:S02]  /*75b0*/  SYNCS.PHASECHK.TRANS64.TRYWAIT P0, [R12+URZ+0x38], R2 ;  /* 0x000038020c0075a7 */ /* 0x000ee400080011ff */
[----:B--23--:R-:W-:Y:S05]  /*75c0*/  @!P0 BRA `(.L_x_82) ;  /* 0x0000015800548947 */ /* 0x00cfea0003800000 */
.L_x_263:
[----:B------:R-:W-:Y:S02]  /*75d0*/  ELECT P0, URZ, PT ;  /* 0x0000000000ff782f */ /* 0x000fe40003800000 */
[----:B------:R-:W-:-:S11]  /*75e0*/  SHF.L.U32 R2, R30, 0x1f, RZ ;  /* 0x0000001f1e027819 */ /* 0x000fd600000006ff */
[----:B------:R-:W-:-:S04]  /*75f0*/  @P0 IMAD.MOV.U32 R0, RZ, RZ, 0x10000 ;  /* 0x00010000ff000424 */ /* 0x000fc800078e00ff */
[----:B------:R2:W-:Y:S01]  /*7600*/  @P0 SYNCS.ARRIVE.TRANS64 RZ, [R12+URZ+0x30], R0 ;  /* 0x000030000cff09a7 */ /* 0x0005e200080000ff */
[----:B------:R-:W3:Y:S02]  /*7610*/  SYNCS.PHASECHK.TRANS64.TRYWAIT P0, [R12+URZ+0x18], R2 ;  /* 0x000018020c0075a7 */ /* 0x000ee400080011ff */
[----:B--23--:R-:W-:Y:S05]  /*7620*/  @!P0 BRA `(.L_x_83) ;  /* 0x0000015800548947 */ /* 0x00cfea0003800000 */
.L_x_265:
[----:B------:R-:W-:-:S13]  /*7630*/  ELECT P0, URZ, PT ;  /* 0x0000000000ff782f */ /* 0x000fda0003800000 */
[----:B------:R-:W-:Y:S05]  /*7640*/  @!P0 BRA `(.L_x_84) ;  /* 0x0000000000308947 */ /* 0x000fea0003800000 */
[----:B------:R-:W-:-:S04]  /*7650*/  HFMA2 R0, -RZ, RZ, 0, 2 ;  /* 0x00004000ff007431 */ /* 0x000fc800000001ff */
[----:B------:R3:W-:Y:S01]  /*7660*/  SYNCS.ARRIVE.TRANS64 RZ, [R12+URZ+0x10], R0 ;  /* 0x000010000cff79a7 */ /* 0x0007e200080000ff */
[----:B------:R-:W-:Y:S05]  /*7670*/  BRA `(.L_x_84) ;  /* 0x0000000000247947 */ /* 0x000fea0003800000 */
.L_x_80:
[----:B------:R-:W-:Y:S02]  /*7680*/  SHF.L.U32 R2, R34, 0x1f, RZ ;  /* 0x0000001f22027819 */ /* 0x000fe400000006ff */
[----:B------:R-:W-:Y:S02]  /*7690*/  SHF.L.U32 R4, R35, 0x1f, RZ ;  /* 0x0000001f23047819 */ /* 0x000fe400000006ff */
[----:B------:R-:W2:Y:S02]  /*76a0*/  SYNCS.PHASECHK.TRANS64.TRYWAIT P0, [R12+URZ+0x28], R2 ;  /* 0x000028020c0075a7 */ /* 0x000ea400080011ff */
[----:B--2---:R-:W-:Y:S05]  /*76b0*/  @!P0 BRA `(.L_x_85) ;  /* 0x0000015800488947 */ /* 0x004fea0003800000 */
.L_x_267:
[----:B------:R-:W2:Y:S01]  /*76c0*/  SYNCS.PHASECHK.TRANS64.TRYWAIT P0, [R12+URZ+0x38], R4 ;  /* 0x000038040c0075a7 */ /* 0x000ea200080011ff */
[----:B------:R-:W-:Y:S01]  /*76d0*/  SHF.L.U32 R2, R30, 0x1f, RZ ;  /* 0x0000001f1e027819 */ /* 0x000fe200000006ff */
[----:B--2---:R-:W-:Y:S06]  /*76e0*/  @!P0 BRA `(.L_x_86) ;  /* 0x0000015800548947 */ /* 0x004fec0003800000 */
.L_x_269:
[----:B------:R-:W3:Y:S02]  /*76f0*/  SYNCS.PHASECHK.TRANS64.TRYWAIT P0, [R12+URZ+0x18], R2 ;  /* 0x000018020c0075a7 */ /* 0x000ee400080011ff */
[----:B---3--:R-:W-:Y:S05]  /*7700*/  @!P0 BRA `(.L_x_87) ;  /* 0x0000015800648947 */ /* 0x008fea0003800000 */
.L_x_84:
[----:B------:R-:W-:Y:S05]  /*7710*/  BSYNC.RECONVERGENT B0 ;  /* 0x0000000000007941 */ /* 0x000fea0003800200 */
.L_x_79:
[----:B---3--:R-:W-:Y:S02]  /*7720*/  VIADD R0, R14, 0x1 ;  /* 0x000000010e007836 */ /* 0x008fe40000000000 */
[----:B------:R-:W-:-:S03]  /*7730*/  VIADD R15, R15, 0x1 ;  /* 0x000000010f0f7836 */ /* 0x000fc60000000000 */
[----:B------:R-:W-:-:S04]  /*7740*/  ISETP.NE.AND P0, PT, R0, 0x2, PT ;  /* 0x000000020000780c */ /* 0x000fc80003f05270 */
[----:B------:R-:W-:Y:S02]  /*7750*/  SEL R4, RZ, 0x1, P0 ;  /* 0x00000001ff047807 */ /* 0x000fe40000000000 */
[----:B------:R-:W-:Y:S02]  /*7760*/  SEL R0, R0, RZ, P0 ;  /* 0x000000ff00007207 */ /* 0x000fe40000000000 */
[----:B------:R-:W-:Y:S02]  /*7770*/  LOP3.LUT R4, R21, R4, RZ, 0x3c, !PT ;  /* 0x0000000415047212 */ /* 0x000fe400078e3cff */
[----:B------:R-:W-:Y:S01]  /*7780*/  ISETP.NE.AND P0, PT, R15, 0x2, PT ;  /* 0x000000020f00780c */ /* 0x000fe20003f05270 */
[----:B------:R-:W-:Y:S02]  /*7790*/  IMAD R0, R0, 0x8, R12 ;  /* 0x0000000800007824 */ /* 0x000fe400078e020c */
[----:B------:R-:W-:Y:S01]  /*77a0*/  IMAD.U32 R4, R4, -0x80000000, RZ ;  /* 0x8000000004047824 */ /* 0x000fe200078e00ff */
[----:B------:R-:W-:-:S02]  /*77b0*/  SEL R2, RZ, 0x1, P0 ;  /* 0x00000001ff027807 */ /* 0x000fc40000000000 */
[----:B------:R-:W-:Y:S01]  /*77c0*/  SEL R15, R15, RZ, P0 ;  /* 0x000000ff0f0f7207 */ /* 0x000fe20000000000 */
[----:B------:R-:W3:Y:S01]  /*77d0*/  SYNCS.PHASECHK.TRANS64.TRYWAIT P2, [R0+URZ+0x50], R4 ;  /* 0x00005004000075a7 */ /* 0x000ee200080411ff */
[----:B------:R-:W-:-:S03]  /*77e0*/  LOP3.LUT R2, R16, R2, RZ, 0x3c, !PT ;  /* 0x0000000210027212 */ /* 0x000fc600078e3cff */
[----:B-12---:R-:W-:Y:S02]  /*77f0*/  IMAD R12, R15, 0x8, R12 ;  /* 0x000000080f0c7824 */ /* 0x006fe400078e020c */
[----:B------:R-:W-:Y:S01]  /*7800*/  IMAD.U32 R2, R2, -0x80000000, RZ ;  /* 0x8000000002027824 */ /* 0x000fe200078e00ff */
[----:B---3--:R-:W-:Y:S06]  /*7810*/  @!P2 BRA `(.L_x_88) ;  /* 0x000001580038a947 */ /* 0x008fec0003800000 */
.L_x_272:
[----:B------:R-:W-:Y:S05]  /*7820*/  @P1 BRA `(.L_x_89) ;  /* 0x00000000000c1947 */ /* 0x000fea0003800000 */
[----:B------:R-:W-:-:S13]  /*7830*/  ELECT P0, URZ, PT ;  /* 0x0000000000ff782f */ /* 0x000fda0003800000 */
[----:B------:R-:W-:-:S04]  /*7840*/  @P0 MOV R4, 0x10000 ;  /* 0x0001000000040802 */ /* 0x000fc80000000f00 */
[----:B------:R2:W-:Y:S03]  /*7850*/  @P0 SYNCS.ARRIVE.TRANS64 RZ, [R0+URZ+0x40], R4 ;  /* 0x0000400400ff09a7 */ /* 0x0005e600080000ff */
.L_x_89:
[----:B------:R-:W3:Y:S02]  /*7860*/  SYNCS.PHASECHK.TRANS64.TRYWAIT P0, [R12+URZ+0x70], R2 ;  /* 0x000070020c0075a7 */ /* 0x000ee400080011ff */
[----:B---3--:R-:W-:Y:S05]  /*7870*/  @!P0 BRA `(.L_x_90) ;  /* 0x0000015800388947 */ /* 0x008fea0003800000 */
.L_x_274:
[----:B------:R-:W-:Y:S05]  /*7880*/  @P1 BRA `(.L_x_24) ;  /* 0x00000000000c1947 */ /* 0x000fea0003800000 */
[----:B------:R-:W-:-:S13]  /*7890*/  ELECT P0, URZ, PT ;  /* 0x0000000000ff782f */ /* 0x000fda0003800000 */
[----:B-12---:R-:W-:-:S04]  /*78a0*/  @P0 MOV R0, 0x10000 ;  /* 0x0001000000000802 */ /* 0x006fc80000000f00 */
[----:B------:R4:W-:Y:S03]  /*78b0*/  @P0 SYNCS.ARRIVE.TRANS64 RZ, [R12+URZ+0x60], R0 ;  /* 0x000060000cff09a7 */ /* 0x0009e600080000ff */
.L_x_24:
[----:B-12-4-:R-:W1:Y:S02]  /*78c0*/  S2R R0, SR_TID.X ;  /* 0x0000000000007919 */ /* 0x016e640000002100 */
[----:B-1----:R-:W-:-:S04]  /*78d0*/  SHF.R.U32.HI R0, RZ, 0x5, R0 ;  /* 0x00000005ff007819 */ /* 0x002fc80000011600 */
[----:B------:R-:W-:-:S13]  /*78e0*/  ISETP.NE.AND P0, PT, R0, 0x9, PT ;  /* 0x000000090000780c */ /* 0x000fda0003f05270 */
[----:B------:R-:W-:Y:S01]  /*78f0*/  @P0 NOP ;  /* 0x0000000000000918 */ /* 0x000fe20000000000 */
[----:B------:R-:W-:Y:S05]  /*7900*/  @P0 BRA `(.L_x_91) ;  /* 0x000000a800640947 */ /* 0x000fea0003800000 */
[----:B------:R-:W-:Y:S01]  /*7910*/  ELECT P0, URZ, PT ;  /* 0x0000000000ff782f */ /* 0x000fe20003800000 */
[----:B------:R-:W-:Y:S02]  /*7920*/  UMOV UR4, 0x20 ;  /* 0x0000002000047882 */ /* 0x000fe40000000000 */
[----:B------:R-:W-:-:S04]  /*7930*/  UIADD3 UR4, UPT, UPT, -UR4, 0x100000, URZ ;  /* 0x0010000004047890 */ /* 0x000fc8000fffe1ff */
[----:B------:R-:W-:Y:S02]  /*7940*/  USHF.L.U32 UR5, UR4, 0xb, URZ ;  /* 0x0000000b04057899 */ /* 0x000fe400080006ff */
[----:B------:R-:W-:-:S04]  /*7950*/  USHF.L.U32 UR4, UR4, 0x1, URZ ;  /* 0x0000000104047899 */ /* 0x000fc800080006ff */
[----:B------:R-:W1:Y:S01]  /*7960*/  @P0 S2R R0, SR_CgaCtaId ;  /* 0x0000000000000919 */ /* 0x000e620000008800 */
[----:B------:R-:W-:-:S04]  /*7970*/  @P0 MOV R2, 0x400 ;  /* 0x0000040000020802 */ /* 0x000fc80000000f00 */
[----:B-1----:R-:W-:-:S04]  /*7980*/  @P0 LEA R0, R0, R2, 0x18 ;  /* 0x0000000200000211 */ /* 0x002fc800078ec0ff */
[----:B------:R-:W-:Y:S01]  /*7990*/  @P0 R2UR UR6, R0 ;  /* 0x00000000000602ca */ /* 0x000fe200000e0000 */
[----:B------:R-:W1:-:S12]  /*79a0*/  FENCE.VIEW.ASYNC.S ;  /* 0x00000000000073c6 */ /* 0x000e580000000000 */
[----:B-1----:R1:W2:Y:S01]  /*79b0*/  SYNCS.EXCH.64 URZ, [UR6+0x180], UR4 ;  /* 0x0001800406ff75b2 */ /* 0x0022a20008000100 */
[----:B------:R-:W-:Y:S01]  /*79c0*/  NOP ;  /* 0x0000000000007918 */ /* 0x000fe20000000000 */
[----:B------:R-:W4:Y:S01]  /*79d0*/  S2R R9, SR_CgaCtaId ;  /* 0x0000000000097919 */ /* 0x000f220000008800 */
[----:B--2---:R-:W-:Y:S01]  /*79e0*/  NOP ;  /* 0x0000000000007918 */ /* 0x004fe20000000000 */
[----:B------:R-:W-:Y:S02]  /*79f0*/  MOV R0, 0x40 ;  /* 0x0000004000007802 */ /* 0x000fe40000000f00 */
[----:B------:R-:W-:Y:S02]  /*7a00*/  MOV R8, 0x400 ;  /* 0x0000040000087802 */ /* 0x000fe40000000f00 */
[C---:B----4-:R-:W-:Y:S02]  /*7a10*/  LEA R0, R9.reuse, R0, 0x18 ;  /* 0x0000000009007211 */ /* 0x050fe400078ec0ff */
[----:B------:R-:W-:-:S04]  /*7a20*/  LEA R8, R9, R8, 0x18 ;  /* 0x0000000809087211 */ /* 0x000fc800078ec0ff */
[----:B------:R-:W2:Y:S02]  /*7a30*/  LDS.U8 R0, [R0] ;  /* 0x0000000000007984 */ /* 0x000ea40000000000 */
[----:B--2---:R-:W-:-:S13]  /*7a40*/  ISETP.NE.AND P0, PT, R0, RZ, PT ;  /* 0x000000ff0000720c */ /* 0x004fda0003f05270 */
[----:B-1----:R-:W-:Y:S05]  /*7a50*/  @P0 BRA `(.L_x_92) ;  /* 0x0000000400480947 */ /* 0x002fea0003800000 */
[C---:B------:R-:W-:Y:S02]  /*7a60*/  LOP3.LUT R0, R9.reuse, 0x1, RZ, 0xc0, !PT ;  /* 0x0000000109007812 */ /* 0x040fe400078ec0ff */
[----:B------:R-:W-:Y:S02]  /*7a70*/  LOP3.LUT R10, R9, 0x1, RZ, 0x3c, !PT ;  /* 0x00000001090a7812 */ /* 0x000fe400078e3cff */
[----:B------:R-:W-:-:S13]  /*7a80*/  ISETP.NE.U32.AND P1, PT, R0, 0x1, PT ;  /* 0x000000010000780c */ /* 0x000fda0003f25070 */
[----:B------:R-:W-:Y:S05]  /*7a90*/  @!P1 BRA `(.L_x_93) ;  /* 0x0000000000c09947 */ /* 0x000fea0003800000 */
[----:B------:R-:W-:Y:S01]  /*7aa0*/  ELECT P0, URZ, PT ;  /* 0x0000000000ff782f */ /* 0x000fe20003800000 */
[----:B------:R-:W-:-:S12]  /*7ab0*/  BSSY B0, `(.L_x_93) ;  /* 0x000002e000007945 */ /* 0x000fd80003800000 */
[----:B------:R-:W-:Y:S05]  /*7ac0*/  @!P0 BRA `(.L_x_94) ;  /* 0x0000000000b08947 */ /* 0x000fea0003800000 */
[----:B------:R-:W-:-:S05]  /*7ad0*/  UMOV UR4, 0x10 ;  /* 0x0000001000047882 */ /* 0x000fca0000000000 */
[----:B------:R-:W-:Y:S04]  /*7ae0*/  DEPBAR.LE SB1, 0x36 ;  /* 0x00009d800000791a */ /* 0x000fe80000000000 */
[----:B------:R-:W1:Y:S02]  /*7af0*/  UTCATOMSWS.2CTA.FIND_AND_SET.ALIGN UP0, UR4, UR4 ;  /* 0x00000004000475e3 */ /* 0x000e640008200800 */
[----:B-1----:R-:W-:-:S04]  /*7b00*/  PLOP3.LUT P0, PT, PT, PT, UP0, 0x80, 0x8 ;  /* 0x000000000008781c */ /* 0x002fc80003f0f008 */
[----:B------:R-:W-:-:S04]  /*7b10*/  SEL R0, RZ, 0xffffffff, !P0 ;  /* 0xffffffffff007807 */ /* 0x000fc80004000000 */
[----:B------:R-:W-:Y:S01]  /*7b20*/  ISETP.NE.AND P0, PT, R0, RZ, PT ;  /* 0x000000ff0000720c */ /* 0x000fe20003f05270 */
[----:B------:R-:W-:-:S12]  /*7b30*/  IMAD.U32 R0, RZ, RZ, UR4 ;  /* 0x00000004ff007e24 */ /* 0x000fd8000f8e00ff */
[----:B------:R-:W-:Y:S05]  /*7b40*/  @P0 BRA `(.L_x_95) ;  /* 0x0000000000240947 */ /* 0x000fea0003800000 */
.L_x_96:
[----:B------:R-:W-:Y:S05]  /*7b50*/  NANOSLEEP 0x64 ;  /* 0x000000640000795d */ /* 0x000fea0003800000 */
[----:B------:R-:W-:-:S05]  /*7b60*/  UMOV UR4, 0x10 ;  /* 0x0000001000047882 */ /* 0x000fca0000000000 */
[----:B------:R-:W-:Y:S04]  /*7b70*/  DEPBAR.LE SB1, 0x36 ;  /* 0x00009d800000791a */ /* 0x000fe80000000000 */
[----:B------:R-:W1:Y:S02]  /*7b80*/  UTCATOMSWS.2CTA.FIND_AND_SET.ALIGN UP0, UR4, UR4 ;  /* 0x00000004000475e3 */ /* 0x000e640008200800 */
[----:B-1----:R-:W-:-:S04]  /*7b90*/  PLOP3.LUT P0, PT, PT, PT, UP0, 0x80, 0x8 ;  /* 0x000000000008781c */ /* 0x002fc80003f0f008 */
[----:B------:R-:W-:-:S04]  /*7ba0*/  SEL R0, RZ, 0xffffffff, !P0 ;  /* 0xffffffffff007807 */ /* 0x000fc80004000000 */
[----:B------:R-:W-:Y:S01]  /*7bb0*/  ISETP.NE.AND P0, PT, R0, RZ, PT ;  /* 0x000000ff0000720c */ /* 0x000fe20003f05270 */
[----:B------:R-:W-:-:S12]  /*7bc0*/  IMAD.U32 R0, RZ, RZ, UR4 ;  /* 0x00000004ff007e24 */ /* 0x000fd8000f8e00ff */
[----:B------:R-:W-:Y:S05]  /*7bd0*/  @!P0 BRA `(.L_x_96) ;  /* 0xfffffffc00dc8947 */ /* 0x000fea000383ffff */
.L_x_95:
[----:B------:R-:W-:Y:S01]  /*7be0*/  MOV R2, 0x60 ;  /* 0x0000006000027802 */ /* 0x000fe20000000f00 */
[----:B------:R-:W-:Y:S01]  /*7bf0*/  VIADD R7, R8, 0x188 ;  /* 0x0000018808077836 */ /* 0x000fe20000000000 */
[----:B------:R-:W-:Y:S01]  /*7c00*/  MOV R4, 0x58 ;  /* 0x0000005800047802 */ /* 0x000fe20000000f00 */
[----:B---3--:R-:W-:Y:S01]  /*7c10*/  IMAD.MOV.U32 R12, RZ, RZ, 0x4 ;  /* 0x00000004ff0c7424 */ /* 0x008fe200078e00ff */
[C---:B------:R-:W-:Y:S02]  /*7c20*/  LEA R6, R9.reuse, R2, 0x18 ;  /* 0x0000000209067211 */ /* 0x040fe400078ec0ff */
[----:B------:R-:W-:-:S03]  /*7c30*/  LEA R4, R9, R4, 0x18 ;  /* 0x0000000409047211 */ /* 0x000fc600078ec0ff */
[----:B------:R-:W1:Y:S02]  /*7c40*/  LDS R2, [R6] ;  /* 0x0000000006027984 */ /* 0x000e640000000800 */
[----:B-1----:R-:W-:-:S04]  /*7c50*/  IMAD.U32 R2, R2, -0x80000000, RZ ;  /* 0x8000000002027824 */ /* 0x002fc800078e00ff */
[----:B------:R-:W1:Y:S02]  /*7c60*/  SYNCS.PHASECHK.TRANS64.TRYWAIT P0, [R4+URZ], R2 ;  /* 0x00000002040075a7 */ /* 0x000e6400080011ff */
[----:B-1----:R-:W-:Y:S05]  /*7c70*/  @P0 BRA `(.L_x_97) ;  /* 0x0000000000080947 */ /* 0x002fea0003800000 */
[----:B------:R-:W1:Y:S02]  /*7c80*/  SYNCS.PHASECHK.TRANS64.TRYWAIT P0, [R4+URZ], R2 ;  /* 0x00000002040075a7 */ /* 0x000e6400080011ff */
[----:B-1----:R-:W-:Y:S05]  /*7c90*/  @!P0 BRA `(.L_x_98) ;  /* 0x0000015400488947 */ /* 0x002fea0003800000 */
.L_x_97:
[----:B------:R-:W-:Y:S01]  /*7ca0*/  PRMT R5, R10, 0x654, R4 ;  /* 0x000006540a057816 */ /* 0x000fe20000000004 */
[----:B-1----:R-:W-:Y:S01]  /*7cb0*/  IMAD.SHL.U32 R3, R0, 0x20, RZ ;  /* 0x0000002000037824 */ /* 0x002fe200078e00ff */
[----:B------:R-:W-:Y:S01]  /*7cc0*/  PRMT R4, R10, 0x654, R7 ;  /* 0x000006540a047816 */ /* 0x000fe20000000007 */
[----:B------:R-:W-:Y:S01]  /*7cd0*/  IMAD.MOV.U32 R11, RZ, RZ, 0xffff ;  /* 0x0000ffffff0b7424 */ /* 0x000fe200078e00ff */
[----:B------:R1:W-:Y:S01]  /*7ce0*/  SYNCS.ARRIVE.TRANS64.RED RZ, [R5+URZ], R12 ;  /* 0x0000000c05ff79a7 */ /* 0x0003e200080004ff */
[----:B------:R-:W-:Y:S01]  /*7cf0*/  VIADD R2, R0, 0x10 ;  /* 0x0000001000027836 */ /* 0x000fe20000000000 */
[----:B------:R2:W-:Y:S04]  /*7d00*/  STS [R8+0x188], R3 ;  /* 0x0001880308007388 */ /* 0x0005e80000000800 */
[----:B------:R3:W-:Y:S01]  /*7d10*/  STAS [R4.64], R0 ;  /* 0x0000000004007dbd */ /* 0x0007e2000c0008ff */
[----:B------:R-:W-:-:S02]  /*7d20*/  SHF.L.U32 R2, R44, R2, RZ ;  /* 0x000000022c027219 */ /* 0x000fc400000006ff */
[----:B--2---:R-:W-:-:S04]  /*7d30*/  SHF.L.U32 R3, R11, R0, RZ ;  /* 0x000000000b037219 */ /* 0x004fc800000006ff */
[----:B------:R-:W-:Y:S02]  /*7d40*/  LOP3.LUT R2, R2, R3, RZ, 0xfc, !PT ;  /* 0x0000000302027212 */ /* 0x000fe400078efcff */
[----:B---3--:R-:W-:-:S04]  /*7d50*/  MOV R0, 0x50 ;  /* 0x0000005000007802 */ /* 0x008fc80000000f00 */
[----:B------:R-:W-:-:S05]  /*7d60*/  LEA R0, R9, R0, 0x18 ;  /* 0x0000000009007211 */ /* 0x000fca00078ec0ff */
[----:B------:R1:W-:Y:S04]  /*7d70*/  ATOMS.OR RZ, [R0], R2 ;  /* 0x0000000200ff738c */ /* 0x0003e80003000000 */
[----:B------:R1:W-:Y:S02]  /*7d80*/  ATOMS.XOR RZ, [R6], R44 ;  /* 0x0000002c06ff738c */ /* 0x0003e40003800000 */
.L_x_94:
[----:B------:R-:W-:Y:S05]  /*7d90*/  BSYNC B0 ;  /* 0x0000000000007941 */ /* 0x000fea0003800000 */
.L_x_93:
[----:B------:R-:W-:Y:S05]  /*7da0*/  @P1 BRA `(.L_x_99) ;  /* 0x0000000000841947 */ /* 0x000fea0003800000 */
[----:B------:R-:W-:Y:S05]  /*7db0*/  WARPSYNC.ALL ;  /* 0x0000000000007948 */ /* 0x000fea0003800000 */
[----:B------:R-:W-:Y:S01]  /*7dc0*/  NOP ;  /* 0x0000000000007918 */ /* 0x000fe20000000000 */
[----:B------:R-:W-:-:S13]  /*7dd0*/  ELECT P0, URZ, PT ;  /* 0x0000000000ff782f */ /* 0x000fda0003800000 */
[----:B------:R-:W-:Y:S05]  /*7de0*/  @!P0 BRA `(.L_x_99) ;  /* 0x0000000000748947 */ /* 0x000fea0003800000 */
[----:B-1----:R-:W-:-:S04]  /*7df0*/  MOV R0, 0x60 ;  /* 0x0000006000007802 */ /* 0x002fc80000000f00 */
[----:B------:R-:W-:Y:S02]  /*7e00*/  LEA R6, R9, R0, 0x18 ;  /* 0x0000000009067211 */ /* 0x000fe400078ec0ff */
[----:B------:R-:W-:-:S03]  /*7e10*/  MOV R0, 0x58 ;  /* 0x0000005800007802 */ /* 0x000fc60000000f00 */
[----:B------:R-:W1:Y:S01]  /*7e20*/  LDS R2, [R6] ;  /* 0x0000000006027984 */ /* 0x000e620000000800 */
[----:B------:R-:W-:Y:S01]  /*7e30*/  LEA R4, R9, R0, 0x18 ;  /* 0x0000000009047211 */ /* 0x000fe200078ec0ff */
[----:B-1----:R-:W-:-:S04]  /*7e40*/  IMAD.U32 R2, R2, -0x80000000, RZ ;  /* 0x8000000002027824 */ /* 0x002fc800078e00ff */
[----:B------:R-:W1:Y:S02]  /*7e50*/  SYNCS.PHASECHK.TRANS64.TRYWAIT P0, [R4+URZ], R2 ;  /* 0x00000002040075a7 */ /* 0x000e6400080011ff */
[----:B-1----:R-:W-:Y:S05]  /*7e60*/  @P0 BRA `(.L_x_100) ;  /* 0x0000000000080947 */ /* 0x002fea0003800000 */
[----:B------:R-:W1:Y:S02]  /*7e70*/  SYNCS.PHASECHK.TRANS64.TRYWAIT P0, [R4+URZ], R2 ;  /* 0x00000002040075a7 */ /* 0x000e6400080011ff */
[----:B-1----:R-:W-:Y:S05]  /*7e80*/  @!P0 BRA `(.L_x_101) ;  /* 0x0000015000e48947 */ /* 0x002fea0003800000 */
.L_x_100:
[----:B------:R-:W2:Y:S01]  /*7e90*/  LDS R0, [R8+0x188] ;  /* 0x0001880008007984 */ /* 0x000ea20000000800 */
[----:B-1-3--:R-:W-:Y:S02]  /*7ea0*/  IMAD.MOV.U32 R3, RZ, RZ, 0xffff ;  /* 0x0000ffffff037424 */ /* 0x00afe400078e00ff */
[----:B--2---:R-:W-:-:S03]  /*7eb0*/  IMAD.SHL.U32 R5, R0, 0x20, RZ ;  /* 0x0000002000057824 */ /* 0x004fc600078e00ff */
[----:B------:R-:W-:Y:S01]  /*7ec0*/  SHF.L.U32 R3, R3, R0, RZ ;  /* 0x0000000003037219 */ /* 0x000fe200000006ff */
[----:B------:R-:W-:Y:S01]  /*7ed0*/  VIADD R2, R0, 0x10 ;  /* 0x0000001000027836 */ /* 0x000fe20000000000 */
[----:B------:R2:W-:Y:S01]  /*7ee0*/  STS [R8+0x188], R5 ;  /* 0x0001880508007388 */ /* 0x0005e20000000800 */
[----:B------:R-:W-:-:S03]  /*7ef0*/  MOV R0, 0x50 ;  /* 0x0000005000007802 */ /* 0x000fc60000000f00 */
[----:B------:R-:W-:-:S04]  /*7f00*/  SHF.L.U32 R2, R44, R2, RZ ;  /* 0x000000022c027219 */ /* 0x000fc800000006ff */
[----:B------:R-:W-:Y:S02]  /*7f10*/  LOP3.LUT R3, R2, R3, RZ, 0xfc, !PT ;  /* 0x0000000302037212 */ /* 0x000fe400078efcff */
[----:B------:R-:W-:Y:S02]  /*7f20*/  LEA R2, R9, R0, 0x18 ;  /* 0x0000000009027211 */ /* 0x000fe400078ec0ff */
[----:B------:R-:W-:-:S03]  /*7f30*/  PRMT R0, R10, 0x654, R4 ;  /* 0x000006540a007816 */ /* 0x000fc60000000004 */
[----:B------:R2:W-:Y:S01]  /*7f40*/  ATOMS.OR RZ, [R2], R3 ;  /* 0x0000000302ff738c */ /* 0x0005e20003000000 */
[----:B------:R2:W-:Y:S03]  /*7f50*/  SYNCS.ARRIVE.TRANS64.RED.A1T0 RZ, [R0+URZ], RZ ;  /* 0x000000ff00ff79a7 */ /* 0x0005e600081004ff */
[----:B------:R2:W-:Y:S01]  /*7f60*/  ATOMS.XOR RZ, [R6], R44 ;  /* 0x0000002c06ff738c */ /* 0x0005e20003800000 */
[----:B------:R-:W-:Y:S05]  /*7f70*/  BRA `(.L_x_99) ;  /* 0x0000000000107947 */ /* 0x000fea0003800000 */
.L_x_92:
[----:B------:R-:W-:Y:S02]  /*7f80*/  MOV R0, 0xffffffff ;  /* 0xffffffff00007802 */ /* 0x000fe40000000f00 */
[----:B------:R-:W-:-:S03]  /*7f90*/  MOV R2, 0x7fc0 ;  /* 0x00007fc000027802 */ /* 0x000fc60000000f00 */
[----:B------:R1:W-:Y:S04]  /*7fa0*/  STS [R8+0x188], R0 ;  /* 0x0001880008007388 */ /* 0x0003e80000000800 */
[----:B-1-3--:R-:W-:Y:S05]  /*7fb0*/  CALL.REL.NOINC `($__internal_1_$__cuda_sm10x_tcgen05_guardrail_trap_phase_invalid_during_alloc) ;  /* 0x00000170000c7944 */ /* 0x00afea0003c00000 */
.L_x_99:
[----:B------:R-:W-:Y:S05]  /*7fc0*/  WARPSYNC.ALL ;  /* 0x0000000000007948 */ /* 0x000fea0003800000 */
[----:B------:R-:W-:Y:S01]  /*7fd0*/  NOP ;  /* 0x0000000000007918 */ /* 0x000fe20000000000 */
[----:B-12---:R-:W1:Y:S01]  /*7fe0*/  S2R R0, SR_CgaCtaId ;  /* 0x0000000000007919 */ /* 0x006e620000008800 */
[----:B------:R-:W-:Y:S01]  /*7ff0*/  MOV R2, 0x400 ;  /* 0x0000040000027802 */ /* 0x000fe20000000f00 */
[----:B------:R-:W-:Y:S01]  /*8000*/  HFMA2 R20, -RZ, RZ, 0, 5.9604644775390625e-08 ;  /* 0x00000001ff147431 */ /* 0x000fe200000001ff */
[----:B------:R-:W-:Y:S01]  /*8010*/  UMOV UR41, 0x40004040 ;  /* 0x4000404000297882 */ /* 0x000fe20000000000 */
[----:B---3--:R-:W2:Y:S01]  /*8020*/  S2R R3, SR_CgaCtaId ;  /* 0x0000000000037919 */ /* 0x008ea20000008800 */
[----:B------:R-:W-:Y:S01]  /*8030*/  UMOV UR39, 0x40004040 ;  /* 0x4000404000277882 */ /* 0x000fe20000000000 */
[----:B------:R-:W-:Y:S01]  /*8040*/  UMOV UR37, 0x40004040 ;  /* 0x4000404000257882 */ /* 0x000fe20000000000 */
[----:B------:R-:W-:Y:S01]  /*8050*/  UMOV UR35, 0x40004040 ;  /* 0x4000404000237882 */ /* 0x000fe20000000000 */
[----:B------:R-:W-:Y:S01]  /*8060*/  BAR.SYNC.DEFER_BLOCKING 0x2, 0x120 ;  /* 0x0084800000007b1d */ /* 0x000fe20000010000 */
[----:B------:R-:W-:-:S02]  /*8070*/  CS2R R106, SRZ ;  /* 0x00000000006a7805 */ /* 0x000fc4000001ff00 */
[----:B------:R-:W-:Y:S01]  /*8080*/  CS2R R108, SRZ ;  /* 0x00000000006c7805 */ /* 0x000fe2000001ff00 */
[----:B------:R-:W-:Y:S01]  /*8090*/  IMAD.MOV.U32 R60, RZ, RZ, RZ ;  /* 0x000000ffff3c7224 */ /* 0x000fe200078e00ff */
[----:B------:R-:W-:Y:S01]  /*80a0*/  MOV R63, 0x1 ;  /* 0x00000001003f7802 */ /* 0x000fe20000000f00 */
[----:B------:R-:W-:Y:S01]  /*80b0*/  IMAD.MOV.U32 R14, RZ, RZ, RZ ;  /* 0x000000ffff0e7224 */ /* 0x000fe200078e00ff */
[----:B------:R-:W-:Y:S01]  /*80c0*/  UMOV UR33, 0x40004040 ;  /* 0x4000404000217882 */ /* 0x000fe20000000000 */
        /* <DEDUP_REMOVED lines=13> */
[----:B------:R-:W-:Y:S01]  /*81a0*/  IMAD.MOV.U32 R61, RZ, RZ, 0x1 ;  /* 0x00000001ff3d7424 */ /* 0x000fe200078e00ff */
[----:B------:R-:W-:-:S02]  /*81b0*/  CS2R R12, SRZ ;  /* 0x00000000000c7805 */ /* 0x000fc4000001ff00 */
[----:B------:R-:W-:Y:S01]  /*81c0*/  CS2R R8, SRZ ;  /* 0x0000000000087805 */ /* 0x000fe2000001ff00 */
[----:B------:R-:W-:Y:S01]  /*81d0*/  IMAD.MOV.U32 R59, RZ, RZ, RZ ;  /* 0x000000ffff3b7224 */ /* 0x000fe200078e00ff */
[-C--:B-1----:R-:W-:Y:S01]  /*81e0*/  LEA R0, R0, R2.reuse, 0x18 ;  /* 0x0000000200007211 */ /* 0x082fe200078ec0ff */
[----:B------:R-:W-:Y:S01]  /*81f0*/  IMAD.U32 R141, RZ, RZ, UR39 ;  /* 0x00000027ff8d7e24 */ /* 0x000fe2000f8e00ff */
[----:B------:R-:W-:Y:S01]  /*8200*/  MOV R131, UR25 ;  /* 0x0000001900837c02 */ /* 0x000fe20008000f00 */
[----:B------:R-:W-:Y:S01]  /*8210*/  IMAD.U32 R125, RZ, RZ, UR37 ;  /* 0x00000025ff7d7e24 */ /* 0x000fe2000f8e00ff */
[----:B------:R-:W-:Y:S01]  /*8220*/  R2UR UR13, R0 ;  /* 0x00000000000d72ca */ /* 0x000fe200000e0000 */
[----:B------:R-:W-:Y:S01]  /*8230*/  IMAD.U32 R139, RZ, RZ, UR33 ;  /* 0x00000021ff8b7e24 */ /* 0x000fe2000f8e00ff */
[----:B--2---:R-:W-:Y:S01]  /*8240*/  LEA R3, R3, R2, 0x18 ;  /* 0x0000000203037211 */ /* 0x004fe200078ec0ff */
[----:B------:R-:W-:Y:S01]  /*8250*/  IMAD.U32 R137, RZ, RZ, UR31 ;  /* 0x0000001fff897e24 */ /* 0x000fe2000f8e00ff */
[----:B------:R-:W-:Y:S01]  /*8260*/  MOV R119, UR15 ;  /* 0x0000000f00777c02 */ /* 0x000fe20008000f00 */
[----:B------:R-:W-:Y:S01]  /*8270*/  IMAD.U32 R135, RZ, RZ, UR29 ;  /* 0x0000001dff877e24 */ /* 0x000fe2000f8e00ff */
[----:B------:R-:W-:Y:S01]  /*8280*/  R2UR UR6, R3 ;  /* 0x00000000030672ca */ /* 0x000fe200000e0000 */
[----:B------:R-:W-:Y:S01]  /*8290*/  IMAD.U32 R133, RZ, RZ, UR27 ;  /* 0x0000001bff857e24 */ /* 0x000fe2000f8e00ff */
[----:B------:R-:W-:Y:S01]  /*82a0*/  UMOV UR77, 0x40004040 ;  /* 0x40004040004d7882 */ /* 0x000fe20000000000 */
        /* <DEDUP_REMOVED lines=8> */
[C---:B------:R-:W-:Y:S01]  /*8330*/  VIADD R0, R142.reuse, 0x10800 ;  /* 0x000108008e007836 */ /* 0x040fe20000000000 */
[----:B------:R-:W-:Y:S01]  /*8340*/  UMOV UR67, 0x40004040 ;  /* 0x4000404000437882 */ /* 0x000fe20000000000 */
[----:B------:R-:W-:-:S02]  /*8350*/  VIADD R5, R142, 0x12800 ;  /* 0x000128008e057836 */ /* 0x000fc40000000000 */
[----:B------:R-:W-:Y:S01]  /*8360*/  IMAD.U32 R121, RZ, RZ, UR17 ;  /* 0x00000011ff797e24 */ /* 0x000fe2000f8e00ff */
[----:B------:R-:W-:Y:S01]  /*8370*/  SHF.R.U32.HI R0, RZ, 0x4, R0 ;  /* 0x00000004ff007819 */ /* 0x000fe20000011600 */
[----:B------:R-:W-:Y:S01]  /*8380*/  IMAD.U32 R117, RZ, RZ, UR11 ;  /* 0x0000000bff757e24 */ /* 0x000fe2000f8e00ff */
[----:B------:R-:W-:Y:S01]  /*8390*/  SHF.R.U32.HI R5, RZ, 0x4, R5 ;  /* 0x00000004ff057819 */ /* 0x000fe20000011605 */
[----:B------:R-:W-:Y:S01]  /*83a0*/  IMAD.U32 R111, RZ, RZ, UR5 ;  /* 0x00000005ff6f7e24 */ /* 0x000fe2000f8e00ff */
[----:B------:R-:W-:Y:S01]  /*83b0*/  LOP3.LUT R0, R0, 0x3fc0, RZ, 0xc0, !PT ;  /* 0x00003fc000007812 */ /* 0x000fe200078ec0ff */
[----:B------:R-:W-:Y:S02]  /*83c0*/  IMAD.U32 R115, RZ, RZ, UR9 ;  /* 0x00000009ff737e24 */ /* 0x000fe4000f8e00ff */
[----:B------:R-:W-:Y:S01]  /*83d0*/  IMAD.U32 R113, RZ, RZ, UR7 ;  /* 0x00000007ff717e24 */ /* 0x000fe2000f8e00ff */
[----:B------:R-:W-:-:S04]  /*83e0*/  LOP3.LUT R0, R0, 0x10000, RZ, 0xfc, !PT ;  /* 0x0001000000007812 */ /* 0x000fc800078efcff */
[C---:B------:R-:W-:Y:S01]  /*83f0*/  IADD3 R3, PT, PT, R0.reuse, 0x6, RZ ;  /* 0x0000000600037810 */ /* 0x040fe20007ffe0ff */
[C---:B------:R-:W-:Y:S02]  /*8400*/  VIADD R2, R0.reuse, 0x2 ;  /* 0x0000000200027836 */ /* 0x040fe40000000000 */
[----:B------:R-:W-:-:S03]  /*8410*/  VIADD R4, R0, 0x4 ;  /* 0x0000000400047836 */ /* 0x000fc60000000000 */
[----:B------:R-:W-:Y:S02]  /*8420*/  R2UR UR4, R2 ;  /* 0x00000000020472ca */ /* 0x000fe400000e0000 */
[----:B------:R-:W-:Y:S02]  /*8430*/  R2UR UR8, R4 ;  /* 0x00000000040872ca */ /* 0x000fe400000e0000 */
[----:B------:R-:W-:Y:S02]  /*8440*/  R2UR UR6, R2 ;  /* 0x00000000020672ca */ /* 0x000fe400000e0000 */
[----:B------:R-:W-:-:S04]  /*8450*/  LOP3.LUT R2, R5, 0x3fc0, RZ, 0xc0, !PT ;  /* 0x00003fc005027812 */ /* 0x000fc800078ec0ff */
[----:B------:R-:W-:-:S03]  /*8460*/  LOP3.LUT R2, R2, 0x10000, RZ, 0xfc, !PT ;  /* 0x0001000002027812 */ /* 0x000fc600078efcff */
[----:B------:R-:W-:Y:S01]  /*8470*/  IMAD.U32 R6, RZ, RZ, UR4 ;  /* 0x00000004ff067e24 */ /* 0x000fe2000f8e00ff */
[----:B------:R-:W-:Y:S01]  /*8480*/  R2UR UR4, R3 ;  /* 0x00000000030472ca */ /* 0x000fe200000e0000 */
[----:B------:R-:W-:Y:S02]  /*8490*/  IMAD.U32 R4, RZ, RZ, UR8 ;  /* 0x00000008ff047e24 */ /* 0x000fe4000f8e00ff */
[----:B------:R-:W-:Y:S01]  /*84a0*/  IMAD.U32 R103, RZ, RZ, UR6 ;  /* 0x00000006ff677e24 */ /* 0x000fe2000f8e00ff */
[----:B------:R-:W-:Y:S04]  /*84b0*/  STL [R1+0x30], R6 ;  /* 0x0000300601007387 */ /* 0x000fe80000100800 */
[----:B------:R1:W-:Y:S05]  /*84c0*/  STL [R1+0x2c], R4 ;  /* 0x00002c0401007387 */ /* 0x0003ea0000100800 */
[----:B------:R-:W-:Y:S01]  /*84d0*/  IMAD.U32 R3, RZ, RZ, UR4 ;  /* 0x00000004ff037e24 */ /* 0x000fe2000f8e00ff */
[----:B------:R-:W-:-:S04]  /*84e0*/  R2UR UR4, R0 ;  /* 0x00000000000472ca */ /* 0x000fc800000e0000 */
[----:B------:R2:W-:Y:S09]  /*84f0*/  STL [R1+0x28], R3 ;  /* 0x0000280301007387 */ /* 0x0005f20000100800 */
[----:B------:R-:W-:Y:S02]  /*8500*/  IMAD.U32 R67, RZ, RZ, UR4 ;  /* 0x00000004ff437e24 */ /* 0x000fe4000f8e00ff */
[----:B-1----:R-:W-:-:S05]  /*8510*/  VIADD R4, R142, 0x800 ;  /* 0x000008008e047836 */ /* 0x002fca0000000000 */
[----:B------:R-:W-:Y:S01]  /*8520*/  SHF.R.U32.HI R5, RZ, 0x4, R4 ;  /* 0x00000004ff057819 */ /* 0x000fe20000011604 */
[----:B------:R-:W-:-:S03]  /*8530*/  VIADD R4, R2, 0x2 ;  /* 0x0000000202047836 */ /* 0x000fc60000000000 */
[----:B------:R-:W-:Y:S01]  /*8540*/  LOP3.LUT R5, R5, 0x3fc0, RZ, 0xc0, !PT ;  /* 0x00003fc005057812 */ /* 0x000fe200078ec0ff */
[C---:B--2---:R-:W-:Y:S01]  /*8550*/  VIADD R3, R0.reuse, 0x4 ;  /* 0x0000000400037836 */ /* 0x044fe20000000000 */
[----:B------:R-:W-:Y:S02]  /*8560*/  IADD3 R0, PT, PT, R0, 0x6, RZ ;  /* 0x0000000600007810 */ /* 0x000fe40007ffe0ff */
[----:B------:R-:W-:Y:S02]  /*8570*/  R2UR UR8, R4 ;  /* 0x00000000040872ca */ /* 0x000fe400000e0000 */
[----:B------:R-:W-:Y:S01]  /*8580*/  R2UR UR4, R0 ;  /* 0x00000000000472ca */ /* 0x000fe200000e0000 */
[C---:B------:R-:W-:Y:S01]  /*8590*/  VIADD R0, R2.reuse, 0x6 ;  /* 0x0000000602007836 */ /* 0x040fe20000000000 */
[----:B------:R-:W-:Y:S02]  /*85a0*/  R2UR UR6, R3 ;  /* 0x00000000030672ca */ /* 0x000fe400000e0000 */
[----:B------:R-:W-:-:S07]  /*85b0*/  IADD3 R3, PT, PT, R2, 0x4, RZ ;  /* 0x0000000402037810 */ /* 0x000fce0007ffe0ff */
[----:B------:R-:W-:Y:S02]  /*85c0*/  IMAD.U32 R4, RZ, RZ, UR8 ;  /* 0x00000008ff047e24 */ /* 0x000fe4000f8e00ff */
[----:B------:R-:W-:Y:S01]  /*85d0*/  IMAD.U32 R101, RZ, RZ, UR4 ;  /* 0x00000004ff657e24 */ /* 0x000fe2000f8e00ff */
[----:B------:R-:W-:Y:S01]  /*85e0*/  R2UR UR4, R3 ;  /* 0x00000000030472ca */ /* 0x000fe200000e0000 */
[----:B------:R-:W-:Y:S01]  /*85f0*/  IMAD.U32 R102, RZ, RZ, UR6 ;  /* 0x00000006ff667e24 */ /* 0x000fe2000f8e00ff */
[----:B------:R-:W-:Y:S01]  /*8600*/  R2UR UR6, R0 ;  /* 0x00000000000672ca */ /* 0x000fe200000e0000 */
[----:B------:R1:W-:Y:S01]  /*8610*/  STL [R1+0x24], R4 ;  /* 0x0000240401007387 */ /* 0x0003e20000100800 */
[----:B------:R-:W-:-:S09]  /*8620*/  LOP3.LUT R0, R5, 0x10000, RZ, 0xfc, !PT ;  /* 0x0001000005007812 */ /* 0x000fd200078efcff */
[----:B------:R-:W-:Y:S01]  /*8630*/  IMAD.U32 R3, RZ, RZ, UR4 ;  /* 0x00000004ff037e24 */ /* 0x000fe2000f8e00ff */
[----:B------:R-:W-:Y:S01]  /*8640*/  R2UR UR4, R2 ;  /* 0x00000000020472ca */ /* 0x000fe200000e0000 */
[----:B------:R-:W-:-:S03]  /*8650*/  IMAD.U32 R5, RZ, RZ, UR6 ;  /* 0x00000006ff057e24 */ /* 0x000fc6000f8e00ff */
[----:B------:R2:W-:Y:S04]  /*8660*/  STL [R1+0x20], R3 ;  /* 0x0000200301007387 */ /* 0x0005e80000100800 */
[----:B------:R3:W-:Y:S05]  /*8670*/  STL [R1+0x1c], R5 ;  /* 0x00001c0501007387 */ /* 0x0007ea0000100800 */
[----:B------:R-:W-:Y:S02]  /*8680*/  IMAD.U32 R66, RZ, RZ, UR4 ;  /* 0x00000004ff427e24 */ /* 0x000fe4000f8e00ff */
[----:B-1----:R-:W-:-:S05]  /*8690*/  VIADD R4, R2, 0x2 ;  /* 0x0000000202047836 */ /* 0x002fca0000000000 */
[----:B------:R-:W-:Y:S01]  /*86a0*/  R2UR UR4, R4 ;  /* 0x00000000040472ca */ /* 0x000fe200000e0000 */
[----:B------:R-:W-:Y:S01]  /*86b0*/  VIADD R4, R0, 0x6 ;  /* 0x0000000600047836 */ /* 0x000fe20000000000 */
[C---:B--2---:R-:W-:Y:S01]  /*86c0*/  IADD3 R3, PT, PT, R2.reuse, 0x4, RZ ;  /* 0x0000000402037810 */ /* 0x044fe20007ffe0ff */
[----:B------:R-:W-:Y:S02]  /*86d0*/  VIADD R2, R2, 0x6 ;  /* 0x0000000602027836 */ /* 0x000fe40000000000 */
[----:B---3--:R-:W-:Y:S01]  /*86e0*/  VIADD R5, R0, 0x2 ;  /* 0x0000000200057836 */ /* 0x008fe20000000000 */
[----:B------:R-:W-:-:S07]  /*86f0*/  R2UR UR8, R3 ;  /* 0x00000000030872ca */ /* 0x000fce00000e0000 */
[----:B------:R-:W-:Y:S01]  /*8700*/  IMAD.U32 R100, RZ, RZ, UR4 ;  /* 0x00000004ff647e24 */ /* 0x000fe2000f8e00ff */
[----:B------:R-:W-:Y:S01]  /*8710*/  R2UR UR6, R2 ;  /* 0x00000000020672ca */ /* 0x000fe200000e0000 */
[C---:B------:R-:W-:Y:S01]  /*8720*/  VIADD R2, R0.reuse, 0x202 ;  /* 0x0000020200027836 */ /* 0x040fe20000000000 */
[----:B------:R-:W-:Y:S01]  /*8730*/  R2UR UR4, R5 ;  /* 0x00000000050472ca */ /* 0x000fe200000e0000 */
[C---:B------:R-:W-:Y:S01]  /*8740*/  VIADD R3, R0.reuse, 0x200 ;  /* 0x0000020000037836 */ /* 0x040fe20000000000 */
[----:B------:R-:W-:Y:S01]  /*8750*/  IADD3 R5, PT, PT, R0, 0x4, RZ ;  /* 0x0000000400057810 */ /* 0x000fe20007ffe0ff */
[----:B------:R-:W-:Y:S01]  /*8760*/  IMAD.U32 R99, RZ, RZ, UR8 ;  /* 0x00000008ff637e24 */ /* 0x000fe2000f8e00ff */
[----:B------:R-:W-:-:S07]  /*8770*/  R2UR UR8, R4 ;  /* 0x00000000040872ca */ /* 0x000fce00000e0000 */
[----:B------:R-:W-:Y:S01]  /*8780*/  IMAD.U32 R98, RZ, RZ, UR6 ;  /* 0x00000006ff627e24 */ /* 0x000fe2000f8e00ff */
[----:B------:R-:W-:Y:S01]  /*8790*/  R2UR UR6, R3 ;  /* 0x00000000030672ca */ /* 0x000fe200000e0000 */
[----:B------:R-:W-:Y:S01]  /*87a0*/  IMAD.U32 R6, RZ, RZ, UR4 ;  /* 0x00000004ff067e24 */ /* 0x000fe2000f8e00ff */
[----:B------:R-:W-:Y:S01]  /*87b0*/  R2UR UR4, R5 ;  /* 0x00000000050472ca */ /* 0x000fe200000e0000 */
[----:B------:R-:W-:-:S03]  /*87c0*/  VIADD R5, R0, 0x204 ;  /* 0x0000020400057836 */ /* 0x000fc60000000000 */
[----:B------:R1:W-:Y:S01]  /*87d0*/  STL [R1+0x18], R6 ;  /* 0x0000180601007387 */ /* 0x0003e20000100800 */
[----:B------:R-:W-:-:S08]  /*87e0*/  IMAD.U32 R3, RZ, RZ, UR8 ;  /* 0x00000008ff037e24 */ /* 0x000fd0000f8e00ff */
[----:B------:R-:W-:Y:S02]  /*87f0*/  MOV R4, UR4 ;  /* 0x0000000400047c02 */ /* 0x000fe40008000f00 */
[----:B------:R-:W-:Y:S01]  /*8800*/  R2UR UR4, R2 ;  /* 0x00000000020472ca */ /* 0x000fe200000e0000 */
[----:B------:R-:W-:Y:S02]  /*8810*/  IMAD.U32 R2, RZ, RZ, UR6 ;  /* 0x00000006ff027e24 */ /* 0x000fe4000f8e00ff */
[----:B------:R2:W-:Y:S04]  /*8820*/  STL [R1+0x14], R4 ;  /* 0x0000140401007387 */ /* 0x0005e80000100800 */
[----:B------:R3:W-:Y:S04]  /*8830*/  STL [R1+0x10], R3 ;  /* 0x0000100301007387 */ /* 0x0007e80000100800 */
[----:B------:R4:W-:Y:S02]  /*8840*/  STL [R1+0xc], R2 ;  /* 0x00000c0201007387 */ /* 0x0009e40000100800 */
[----:B-1----:R-:W-:Y:S01]  /*8850*/  IMAD.U32 R6, RZ, RZ, UR4 ;  /* 0x00000004ff067e24 */ /* 0x002fe2000f8e00ff */
[----:B------:R-:W-:Y:S01]  /*8860*/  R2UR UR4, R5 ;  /* 0x00000000050472ca */ /* 0x000fe200000e0000 */
[----:B------:R-:W-:-:S03]  /*8870*/  VIADD R5, R0, 0x404 ;  /* 0x0000040400057836 */ /* 0x000fc60000000000 */
[----:B------:R1:W-:Y:S01]  /*8880*/  STL [R1+0x8], R6 ;  /* 0x0000080601007387 */ /* 0x0003e20000100800 */
[C---:B--2---:R-:W-:Y:S01]  /*8890*/  VIADD R4, R0.reuse, 0x206 ;  /* 0x0000020600047836 */ /* 0x044fe20000000000 */
[----:B---3--:R-:W-:-:S04]  /*88a0*/  IADD3 R3, PT, PT, R0, 0x400, RZ ;  /* 0x0000040000037810 */ /* 0x008fc80007ffe0ff */
[----:B------:R-:W-:Y:S01]  /*88b0*/  R2UR UR8, R4 ;  /* 0x00000000040872ca */ /* 0x000fe200000e0000 */
[C---:B----4-:R-:W-:Y:S01]  /*88c0*/  VIADD R2, R0.reuse, 0x402 ;  /* 0x0000040200027836 */ /* 0x050fe20000000000 */
[----:B------:R-:W-:Y:S01]  /*88d0*/  R2UR UR6, R3 ;  /* 0x00000000030672ca */ /* 0x000fe200000e0000 */
[----:B------:R-:W-:Y:S01]  /*88e0*/  IMAD.U32 R3, RZ, RZ, UR4 ;  /* 0x00000004ff037e24 */ /* 0x000fe2000f8e00ff */
[----:B------:R-:W-:Y:S02]  /*88f0*/  IADD3 R4, PT, PT, R0, 0x406, RZ ;  /* 0x0000040600047810 */ /* 0x000fe40007ffe0ff */
[----:B------:R-:W-:Y:S02]  /*8900*/  R2UR UR4, R2 ;  /* 0x00000000020472ca */ /* 0x000fe400000e0000 */
[----:B------:R2:W-:Y:S01]  /*8910*/  STL [R1+0x4], R3 ;  /* 0x0000040301007387 */ /* 0x0005e20000100800 */
[----:B-1----:R-:W1:Y:S04]  /*8920*/  LDC R6, c[0x0][0x398] ;  /* 0x0000e600ff067b82 */ /* 0x002e680000000800 */
[----:B------:R-:W-:Y:S01]  /*8930*/  IMAD.U32 R2, RZ, RZ, UR8 ;  /* 0x00000008ff027e24 */ /* 0x000fe2000f8e00ff */
[----:B------:R-:W-:Y:S01]  /*8940*/  R2UR UR8, R4 ;  /* 0x00000000040872ca */ /* 0x000fe200000e0000 */
[----:B------:R-:W-:-:S02]  /*8950*/  VIADD R4, R0, 0x606 ;  /* 0x0000060600047836 */ /* 0x000fc40000000000 */
[----:B------:R-:W-:Y:S01]  /*8960*/  IMAD.U32 R165, RZ, RZ, UR6 ;  /* 0x00000006ffa57e24 */ /* 0x000fe2000f8e00ff */
[----:B------:R3:W-:Y:S01]  /*8970*/  STL [R1], R2 ;  /* 0x0000000201007387 */ /* 0x0007e20000100800 */
[----:B------:R-:W-:Y:S01]  /*8980*/  IMAD.U32 R164, RZ, RZ, UR4 ;  /* 0x00000004ffa47e24 */ /* 0x000fe2000f8e00ff */
[----:B------:R-:W-:Y:S01]  /*8990*/  R2UR UR4, R5 ;  /* 0x00000000050472ca */ /* 0x000fe200000e0000 */
[----:B------:R-:W-:-:S06]  /*89a0*/  VIADD R5, R0, 0x604 ;  /* 0x0000060400057836 */ /* 0x000fcc0000000000 */
[----:B------:R-:W-:Y:S02]  /*89b0*/  MOV R162, UR8 ;  /* 0x0000000800a27c02 */ /* 0x000fe40008000f00 */
[----:B------:R-:W-:Y:S01]  /*89c0*/  R2UR UR8, R4 ;  /* 0x00000000040872ca */ /* 0x000fe200000e0000 */
[----:B------:R-:W-:-:S03]  /*89d0*/  VIADD R4, R0, 0x6 ;  /* 0x0000000600047836 */ /* 0x000fc60000000000 */
[----:B------:R-:W-:Y:S01]  /*89e0*/  IMAD.U32 R163, RZ, RZ, UR4 ;  /* 0x00000004ffa37e24 */ /* 0x000fe2000f8e00ff */
[----:B-1----:R-:W-:Y:S01]  /*89f0*/  ISETP.GT.AND P0, PT, R6, RZ, PT ;  /* 0x000000ff0600720c */ /* 0x002fe20003f04270 */
[----:B--2---:R-:W-:-:S05]  /*8a00*/  VIADD R3, R0, 0x600 ;  /* 0x0000060000037836 */ /* 0x004fca0000000000 */
[----:B------:R-:W-:Y:S02]  /*8a10*/  R2UR UR6, R3 ;  /* 0x00000000030672ca */ /* 0x000fe400000e0000 */
[----:B------:R-:W-:Y:S01]  /*8a20*/  IMAD.U32 R158, RZ, RZ, UR8 ;  /* 0x00000008ff9e7e24 */ /* 0x000fe2000f8e00ff */
[C---:B------:R-:W-:Y:S01]  /*8a30*/  IADD3 R3, PT, PT, R0.reuse, 0x2, RZ ;  /* 0x0000000200037810 */ /* 0x040fe20007ffe0ff */
[----:B---3--:R-:W-:-:S05]  /*8a40*/  VIADD R2, R0, 0x602 ;  /* 0x0000060200027836 */ /* 0x008fca0000000000 */
[----:B------:R-:W-:Y:S01]  /*8a50*/  R2UR UR4, R2 ;  /* 0x00000000020472ca */ /* 0x000fe200000e0000 */
[----:B------:R-:W-:-:S03]  /*8a60*/  VIADD R2, R0, 0x4 ;  /* 0x0000000400027836 */ /* 0x000fc60000000000 */
[----:B------:R-:W-:Y:S01]  /*8a70*/  IMAD.U32 R161, RZ, RZ, UR6 ;  /* 0x00000006ffa17e24 */ /* 0x000fe2000f8e00ff */
[----:B------:R-:W-:Y:S01]  /*8a80*/  R2UR UR6, R3 ;  /* 0x00000000030672ca */ /* 0x000fe200000e0000 */
[----:B------:R-:W-:-:S05]  /*8a90*/  VIADD R3, R0, 0x200 ;  /* 0x0000020000037836 */ /* 0x000fca0000000000 */
[----:B------:R-:W-:Y:S02]  /*8aa0*/  R2UR UR8, R3 ;  /* 0x00000000030872ca */ /* 0x000fe400000e0000 */
[----:B------:R-:W-:Y:S01]  /*8ab0*/  IMAD.U32 R160, RZ, RZ, UR4 ;  /* 0x00000004ffa07e24 */ /* 0x000fe2000f8e00ff */
[----:B------:R-:W-:Y:S01]  /*8ac0*/  R2UR UR4, R5 ;  /* 0x00000000050472ca */ /* 0x000fe200000e0000 */
[C---:B------:R-:W-:Y:S02]  /*8ad0*/  VIADD R5, R0.reuse, 0x204 ;  /* 0x0000020400057836 */ /* 0x040fe40000000000 */
[----:B------:R-:W-:Y:S01]  /*8ae0*/  VIADD R3, R0, 0x400 ;  /* 0x0000040000037836 */ /* 0x000fe20000000000 */
[----:B------:R-:W-:-:S06]  /*8af0*/  MOV R97, UR6 ;  /* 0x0000000600617c02 */ /* 0x000fcc0008000f00 */
[----:B------:R-:W-:-:S03]  /*8b00*/  IMAD.U32 R94, RZ, RZ, UR8 ;  /* 0x00000008ff5e7e24 */ /* 0x000fc6000f8e00ff */
[----:B------:R-:W-:Y:S01]  /*8b10*/  IMAD.U32 R159, RZ, RZ, UR4 ;  /* 0x00000004ff9f7e24 */ /* 0x000fe2000f8e00ff */
[----:B------:R-:W-:Y:S01]  /*8b20*/  R2UR UR4, R2 ;  /* 0x00000000020472ca */ /* 0x000fe200000e0000 */
[----:B------:R-:W-:-:S05]  /*8b30*/  VIADD R2, R0, 0x202 ;  /* 0x0000020200027836 */ /* 0x000fca0000000000 */
[----:B------:R-:W-:Y:S01]  /*8b40*/  R2UR UR6, R2 ;  /* 0x00000000020672ca */ /* 0x000fe200000e0000 */
[----:B------:R-:W-:-:S06]  /*8b50*/  VIADD R2, R0, 0x402 ;  /* 0x0000040200027836 */ /* 0x000fcc0000000000 */
[----:B------:R-:W-:Y:S01]  /*8b60*/  IMAD.U32 R96, RZ, RZ, UR4 ;  /* 0x00000004ff607e24 */ /* 0x000fe2000f8e00ff */
[----:B------:R-:W-:Y:S01]  /*8b70*/  R2UR UR4, R4 ;  /* 0x00000000040472ca */ /* 0x000fe200000e0000 */
[----:B------:R-:W-:-:S04]  /*8b80*/  VIADD R4, R0, 0x206 ;  /* 0x0000020600047836 */ /* 0x000fc80000000000 */
[----:B------:R-:W-:Y:S01]  /*8b90*/  IMAD.U32 R93, RZ, RZ, UR6 ;  /* 0x00000006ff5d7e24 */ /* 0x000fe2000f8e00ff */
[----:B------:R-:W-:Y:S01]  /*8ba0*/  R2UR UR6, R3 ;  /* 0x00000000030672ca */ /* 0x000fe200000e0000 */
[----:B------:R-:W-:Y:S01]  /*8bb0*/  VIADD R3, R0, 0x406 ;  /* 0x0000040600037836 */ /* 0x000fe20000000000 */
[----:B------:R-:W-:Y:S02]  /*8bc0*/  R2UR UR8, R4 ;  /* 0x00000000040872ca */ /* 0x000fe400000e0000 */
[----:B------:R-:W-:-:S03]  /*8bd0*/  IADD3 R4, PT, PT, R0, 0x404, RZ ;  /* 0x0000040400047810 */ /* 0x000fc60007ffe0ff */
[----:B------:R-:W-:Y:S02]  /*8be0*/  MOV R95, UR4 ;  /* 0x00000004005f7c02 */ /* 0x000fe40008000f00 */
[----:B------:R-:W-:Y:S01]  /*8bf0*/  R2UR UR4, R5 ;  /* 0x00000000050472ca */ /* 0x000fe200000e0000 */
[----:B------:R-:W-:-:S03]  /*8c00*/  VIADD R5, R142, 0x8800 ;  /* 0x000088008e057836 */ /* 0x000fc60000000000 */
[----:B------:R-:W-:Y:S01]  /*8c10*/  IMAD.U32 R90, RZ, RZ, UR6 ;  /* 0x00000006ff5a7e24 */ /* 0x000fe2000f8e00ff */
[----:B------:R-:W-:Y:S01]  /*8c20*/  R2UR UR6, R3 ;  /* 0x00000000030672ca */ /* 0x000fe200000e0000 */
[----:B------:R-:W-:Y:S01]  /*8c30*/  VIADD R3, R0, 0x604 ;  /* 0x0000060400037836 */ /* 0x000fe20000000000 */
[----:B------:R-:W-:Y:S01]  /*8c40*/  SHF.R.U32.HI R5, RZ, 0x4, R5 ;  /* 0x00000004ff057819 */ /* 0x000fe20000011605 */
[----:B------:R-:W-:Y:S01]  /*8c50*/  IMAD.U32 R91, RZ, RZ, UR8 ;  /* 0x00000008ff5b7e24 */ /* 0x000fe2000f8e00ff */
[----:B------:R-:W-:Y:S01]  /*8c60*/  R2UR UR8, R4 ;  /* 0x00000000040872ca */ /* 0x000fe200000e0000 */
[----:B------:R-:W-:Y:S01]  /*8c70*/  VIADD R4, R0, 0x602 ;  /* 0x0000060200047836 */ /* 0x000fe20000000000 */
[----:B------:R-:W-:Y:S02]  /*8c80*/  LOP3.LUT R5, R5, 0x3fc0, RZ, 0xc0, !PT ;  /* 0x00003fc005057812 */ /* 0x000fe400078ec0ff */
[----:B------:R-:W-:Y:S02]  /*8c90*/  MOV R92, UR4 ;  /* 0x00000004005c7c02 */ /* 0x000fe40008000f00 */
[----:B------:R-:W-:Y:S01]  /*8ca0*/  R2UR UR4, R2 ;  /* 0x00000000020472ca */ /* 0x000fe200000e0000 */
[----:B------:R-:W-:-:S02]  /*8cb0*/  VIADD R2, R0, 0x600 ;  /* 0x0000060000027836 */ /* 0x000fc40000000000 */
[----:B------:R-:W-:Y:S02]  /*8cc0*/  MOV R87, UR6 ;  /* 0x0000000600577c02 */ /* 0x000fe40008000f00 */
[----:B------:R-:W-:Y:S02]  /*8cd0*/  R2UR UR6, R4 ;  /* 0x00000000040672ca */ /* 0x000fe400000e0000 */
[----:B------:R-:W-:-:S06]  /*8ce0*/  IMAD.U32 R88, RZ, RZ, UR8 ;  /* 0x00000008ff587e24 */ /* 0x000fcc000f8e00ff */
[----:B------:R-:W-:Y:S01]  /*8cf0*/  IMAD.U32 R89, RZ, RZ, UR4 ;  /* 0x00000004ff597e24 */ /* 0x000fe2000f8e00ff */
[----:B------:R-:W-:Y:S02]  /*8d00*/  R2UR UR4, R2 ;  /* 0x00000000020472ca */ /* 0x000fe400000e0000 */
[----:B------:R-:W-:Y:S02]  /*8d10*/  LOP3.LUT R2, R5, 0x10000, RZ, 0xfc, !PT ;  /* 0x0001000005027812 */ /* 0x000fe400078efcff */
[----:B------:R-:W-:Y:S02]  /*8d20*/  IMAD.U32 R85, RZ, RZ, UR6 ;  /* 0x00000006ff557e24 */ /* 0x000fe4000f8e00ff */
[C---:B------:R-:W-:Y:S01]  /*8d30*/  R2UR UR44, R2.reuse ;  /* 0x00000000022c72ca */ /* 0x040fe200000e0000 */
[C---:B------:R-:W-:Y:S02]  /*8d40*/  VIADD R4, R2.reuse, 0x2 ;  /* 0x0000000202047836 */ /* 0x040fe40000000000 */
[----:B------:R-:W-:-:S02]  /*8d50*/  VIADD R5, R2, 0x406 ;  /* 0x0000040602057836 */ /* 0x000fc40000000000 */
[----:B------:R-:W-:Y:S02]  /*8d60*/  VIADD R10, R2, 0x604 ;  /* 0x00000604020a7836 */ /* 0x000fe40000000000 */
[----:B------:R-:W-:Y:S01]  /*8d70*/  IMAD.U32 R86, RZ, RZ, UR4 ;  /* 0x00000004ff567e24 */ /* 0x000fe2000f8e00ff */
[C---:B------:R-:W-:Y:S01]  /*8d80*/  R2UR UR4, R0.reuse ;  /* 0x00000000000472ca */ /* 0x040fe200000e0000 */
[----:B------:R-:W-:-:S05]  /*8d90*/  VIADD R0, R0, 0x606 ;  /* 0x0000060600007836 */ /* 0x000fca0000000000 */
[----:B------:R-:W-:Y:S01]  /*8da0*/  R2UR UR6, R0 ;  /* 0x00000000000672ca */ /* 0x000fe200000e0000 */
[----:B------:R-:W-:-:S06]  /*8db0*/  VIADD R0, R2, 0x4 ;  /* 0x0000000402007836 */ /* 0x000fcc0000000000 */
[----:B------:R-:W-:Y:S02]  /*8dc0*/  MOV R65, UR4 ;  /* 0x0000000400417c02 */ /* 0x000fe40008000f00 */
[----:B------:R-:W-:Y:S01]  /*8dd0*/  R2UR UR4, R3 ;  /* 0x00000000030472ca */ /* 0x000fe200000e0000 */
[----:B------:R-:W-:-:S03]  /*8de0*/  VIADD R3, R2, 0x200 ;  /* 0x0000020002037836 */ /* 0x000fc60000000000 */
[----:B------:R-:W-:-:S09]  /*8df0*/  MOV R83, UR6 ;  /* 0x0000000600537c02 */ /* 0x000fd20008000f00 */
        /* <DEDUP_REMOVED lines=10> */
[----:B------:R-:W-:-:S06]  /*8ea0*/  VIADD R0, R2, 0x206 ;  /* 0x0000020602007836 */ /* 0x000fcc0000000000 */
[----:B------:R-:W-:Y:S02]  /*8eb0*/  MOV R156, UR4 ;  /* 0x00000004009c7c02 */ /* 0x000fe40008000f00 */
[----:B------:R-:W-:Y:S01]  /*8ec0*/  R2UR UR4, R3 ;  /* 0x00000000030472ca */ /* 0x000fe200000e0000 */
[----:B------:R-:W-:-:S03]  /*8ed0*/  VIADD R3, R2, 0x402 ;  /* 0x0000040202037836 */ /* 0x000fc60000000000 */
[----:B------:R-:W-:Y:S02]  /*8ee0*/  MOV R153, UR6 ;  /* 0x0000000600997c02 */ /* 0x000fe40008000f00 */
[----:B------:R-:W-:Y:S01]  /*8ef0*/  R2UR UR6, R0 ;  /* 0x00000000000672ca */ /* 0x000fe200000e0000 */
[----:B------:R-:W-:-:S06]  /*8f00*/  VIADD R0, R2, 0x404 ;  /* 0x0000040402007836 */ /* 0x000fcc0000000000 */
[----:B------:R-:W-:Y:S01]  /*8f10*/  IMAD.U32 R154, RZ, RZ, UR4 ;  /* 0x00000004ff9a7e24 */ /* 0x000fe2000f8e00ff */
[----:B------:R-:W-:Y:S01]  /*8f20*/  R2UR UR4, R4 ;  /* 0x00000000040472ca */ /* 0x000fe200000e0000 */
[----:B------:R-:W-:-:S04]  /*8f30*/  VIADD R4, R2, 0x400 ;  /* 0x0000040002047836 */ /* 0x000fc80000000000 */
[----:B------:R-:W-:Y:S02]  /*8f40*/  MOV R151, UR6 ;  /* 0x0000000600977c02 */ /* 0x000fe40008000f00 */
[----:B------:R-:W-:Y:S02]  /*8f50*/  R2UR UR6, R3 ;  /* 0x00000000030672ca */ /* 0x000fe400000e0000 */
[----:B------:R-:W-:-:S04]  /*8f60*/  IADD3 R3, PT, PT, R2, 0x602, RZ ;  /* 0x0000060202037810 */ /* 0x000fc80007ffe0ff */
[----:B------:R-:W-:Y:S01]  /*8f70*/  IMAD.U32 R152, RZ, RZ, UR4 ;  /* 0x00000004ff987e24 */ /* 0x000fe2000f8e00ff */
[----:B------:R-:W-:Y:S01]  /*8f80*/  R2UR UR4, R4 ;  /* 0x00000000040472ca */ /* 0x000fe200000e0000 */
[----:B------:R-:W-:-:S05]  /*8f90*/  VIADD R4, R2, 0x600 ;  /* 0x0000060002047836 */ /* 0x000fca0000000000 */
[----:B------:R-:W-:Y:S01]  /*8fa0*/  IMAD.U32 R149, RZ, RZ, UR6 ;  /* 0x00000006ff957e24 */ /* 0x000fe2000f8e00ff */
[----:B------:R-:W-:Y:S01]  /*8fb0*/  R2UR UR6, R5 ;  /* 0x00000000050672ca */ /* 0x000fe200000e0000 */
[----:B------:R-:W-:-:S05]  /*8fc0*/  VIADD R5, R6, 0xffffffff ;  /* 0xffffffff06057836 */ /* 0x000fca0000000000 */
[----:B------:R-:W-:Y:S01]  /*8fd0*/  IMAD.U32 R150, RZ, RZ, UR4 ;  /* 0x00000004ff967e24 */ /* 0x000fe2000f8e00ff */
[----:B------:R-:W-:Y:S01]  /*8fe0*/  R2UR UR4, R0 ;  /* 0x00000000000472ca */ /* 0x000fe200000e0000 */
[----:B------:R-:W-:Y:S01]  /*8ff0*/  VIADD R0, R2, 0x604 ;  /* 0x0000060402007836 */ /* 0x000fe20000000000 */
[----:B------:R-:W-:-:S04]  /*9000*/  SHF.R.S32.HI R7, RZ, 0x1f, R5 ;  /* 0x0000001fff077819 */ /* 0x000fc80000011405 */
[----:B------:R-:W-:Y:S01]  /*9010*/  IMAD.U32 R147, RZ, RZ, UR6 ;  /* 0x00000006ff937e24 */ /* 0x000fe2000f8e00ff */
[----:B------:R-:W-:Y:S01]  /*9020*/  R2UR UR6, R3 ;  /* 0x00000000030672ca */ /* 0x000fe200000e0000 */
[----:B------:R-:W-:-:S05]  /*9030*/  IMAD.MOV R3, RZ, RZ, -R6 ;  /* 0x000000ffff037224 */ /* 0x000fca00078e0a06 */
[----:B------:R-:W-:Y:S01]  /*9040*/  IMAD.U32 R148, RZ, RZ, UR4 ;  /* 0x00000004ff947e24 */ /* 0x000fe2000f8e00ff */
[----:B------:R-:W-:Y:S01]  /*9050*/  R2UR UR4, R4 ;  /* 0x00000000040472ca */ /* 0x000fe200000e0000 */
[----:B------:R-:W-:-:S05]  /*9060*/  VIADD R4, R2, 0x606 ;  /* 0x0000060602047836 */ /* 0x000fca0000000000 */
[----:B------:R-:W-:Y:S01]  /*9070*/  IMAD.U32 R145, RZ, RZ, UR6 ;  /* 0x00000006ff917e24 */ /* 0x000fe2000f8e00ff */
[----:B------:R-:W-:Y:S02]  /*9080*/  R2UR UR6, R4 ;  /* 0x00000000040672ca */ /* 0x000fe400000e0000 */
[----:B------:R-:W-:Y:S01]  /*9090*/  LEA.HI R4, R7, R5, RZ, 0x7 ;  /* 0x0000000507047211 */ /* 0x000fe200078f38ff */
[C---:B------:R-:W-:Y:S02]  /*90a0*/  VIADD R5, R2.reuse, 0x6 ;  /* 0x0000000602057836 */ /* 0x040fe40000000000 */
[----:B------:R-:W-:Y:S01]  /*90b0*/  VIADD R7, R2, 0x602 ;  /* 0x0000060202077836 */ /* 0x000fe20000000000 */
[----:B------:R-:W-:Y:S02]  /*90c0*/  MOV R146, UR4 ;  /* 0x0000000400927c02 */ /* 0x000fe40008000f00 */
[----:B------:R-:W-:Y:S02]  /*90d0*/  R2UR UR4, R0 ;  /* 0x00000000000472ca */ /* 0x000fe400000e0000 */
[----:B------:R-:W-:-:S02]  /*90e0*/  SHF.R.S32.HI R0, RZ, 0x1f, R3 ;  /* 0x0000001fff007819 */ /* 0x000fc40000011403 */
[----:B------:R-:W-:Y:S01]  /*90f0*/  IADD3 R3, PT, PT, R2, 0x2, RZ ;  /* 0x0000000202037810 */ /* 0x000fe20007ffe0ff */
[----:B------:R-:W-:Y:S01]  /*9100*/  IMAD.U32 R143, RZ, RZ, UR6 ;  /* 0x00000006ff8f7e24 */ /* 0x000fe2000f8e00ff */
[----:B------:R-:W-:Y:S01]  /*9110*/  LEA.HI R0, R0, -R6, RZ, 0x7 ;  /* 0x8000000600007211 */ /* 0x000fe200078f38ff */
[----:B------:R-:W-:-:S05]  /*9120*/  VIADD R6, R2, 0x4 ;  /* 0x0000000402067836 */ /* 0x000fca0000000000 */
[----:B------:R-:W-:Y:S01]  /*9130*/  R2UR UR6, R6 ;  /* 0x00000000060672ca */ /* 0x000fe200000e0000 */
[----:B------:R-:W-:Y:S01]  /*9140*/  IMAD.U32 R144, RZ, RZ, UR4 ;  /* 0x00000004ff907e24 */ /* 0x000fe2000f8e00ff */
[----:B------:R-:W-:Y:S01]  /*9150*/  R2UR UR4, R3 ;  /* 0x00000000030472ca */ /* 0x000fe200000e0000 */
[----:B------:R-:W-:Y:S01]  /*9160*/  VIADD R6, R2, 0x206 ;  /* 0x0000020602067836 */ /* 0x000fe20000000000 */
[----:B------:R-:W-:Y:S02]  /*9170*/  SHF.R.S32.HI R3, RZ, 0x7, R0 ;  /* 0x00000007ff037819 */ /* 0x000fe40000011400 */
[----:B------:R-:W-:Y:S01]  /*9180*/  LEA.HI.SX32 R0, R4, 0x1, 0x19 ;  /* 0x0000000104007811 */ /* 0x000fe200078fcaff */
[----:B------:R-:W-:Y:S01]  /*9190*/  VIADD R4, R2, 0x204 ;  /* 0x0000020402047836 */ /* 0x000fe20000000000 */
[----:B------:R-:W-:-:S05]  /*91a0*/  IADD3 R3, PT, PT, -R3, RZ, RZ ;  /* 0x000000ff03037210 */ /* 0x000fca0007ffe1ff */
[----:B------:R-:W-:Y:S01]  /*91b0*/  @!P0 IMAD.MOV.U32 R0, RZ, RZ, R3 ;  /* 0x000000ffff008224 */ /* 0x000fe200078e0003 */
[C---:B------:R-:W-:Y:S01]  /*91c0*/  IADD3 R3, PT, PT, R2.reuse, 0x202, RZ ;  /* 0x0000020202037810 */ /* 0x040fe20007ffe0ff */
[----:B------:R-:W-:Y:S01]  /*91d0*/  IMAD.U32 R82, RZ, RZ, UR4 ;  /* 0x00000004ff527e24 */ /* 0x000fe2000f8e00ff */
[----:B------:R-:W-:Y:S01]  /*91e0*/  R2UR UR4, R5 ;  /* 0x00000000050472ca */ /* 0x000fe200000e0000 */
[----:B------:R-:W-:Y:S01]  /*91f0*/  VIADD R5, R2, 0x200 ;  /* 0x0000020002057836 */ /* 0x000fe20000000000 */
[C---:B------:R-:W-:Y:S01]  /*9200*/  ISETP.GT.AND P0, PT, R0.reuse, RZ, PT ;  /* 0x000000ff0000720c */ /* 0x040fe20003f04270 */
[----:B------:R-:W-:Y:S01]  /*9210*/  IMAD.U32 R81, RZ, RZ, UR6 ;  /* 0x00000006ff517e24 */ /* 0x000fe2000f8e00ff */
[----:B------:R-:W-:Y:S01]  /*9220*/  R2UR UR6, R3 ;  /* 0x00000000030672ca */ /* 0x000fe200000e0000 */
[----:B------:R-:W-:-:S05]  /*9230*/  VIADD R3, R0, 0xffffffff ;  /* 0xffffffff00037836 */ /* 0x000fca0000000000 */
[----:B------:R-:W-:-:S03]  /*9240*/  LEA.HI R3, R3, R3, RZ, 0x1 ;  /* 0x0000000303037211 */ /* 0x000fc600078f08ff */
[----:B------:R-:W-:Y:S01]  /*9250*/  IMAD.U32 R80, RZ, RZ, UR4 ;  /* 0x00000004ff507e24 */ /* 0x000fe2000f8e00ff */
[----:B------:R-:W-:Y:S01]  /*9260*/  R2UR UR4, R5 ;  /* 0x00000000050472ca */ /* 0x000fe200000e0000 */
[----:B------:R-:W-:Y:S02]  /*9270*/  VIADD R5, R2, 0x400 ;  /* 0x0000040002057836 */ /* 0x000fe40000000000 */
[----:B------:R-:W-:Y:S01]  /*9280*/  IMAD.U32 R78, RZ, RZ, UR6 ;  /* 0x00000006ff4e7e24 */ /* 0x000fe2000f8e00ff */
[----:B------:R-:W-:Y:S01]  /*9290*/  R2UR UR6, R6 ;  /* 0x00000000060672ca */ /* 0x000fe200000e0000 */
[----:B------:R-:W-:-:S08]  /*92a0*/  VIADD R6, R2, 0x600 ;  /* 0x0000060002067836 */ /* 0x000fd00000000000 */
[----:B------:R-:W-:Y:S01]  /*92b0*/  IMAD.U32 R79, RZ, RZ, UR4 ;  /* 0x00000004ff4f7e24 */ /* 0x000fe2000f8e00ff */
[----:B------:R-:W-:Y:S02]  /*92c0*/  R2UR UR4, R4 ;  /* 0x00000000040472ca */ /* 0x000fe400000e0000 */
[C---:B------:R-:W-:Y:S01]  /*92d0*/  LOP3.LUT R4, R0.reuse, 0x1, RZ, 0xc0, !PT ;  /* 0x0000000100047812 */ /* 0x040fe200078ec0ff */
[----:B------:R-:W-:Y:S01]  /*92e0*/  IMAD.U32 R76, RZ, RZ, UR6 ;  /* 0x00000006ff4c7e24 */ /* 0x000fe2000f8e00ff */
[----:B------:R-:W-:Y:S02]  /*92f0*/  LEA.HI R0, R0, R0, RZ, 0x1 ;  /* 0x0000000000007211 */ /* 0x000fe400078f08ff */
[----:B------:R-:W-:Y:S01]  /*9300*/  ISETP.NE.U32.AND P1, PT, R4, 0x1, P0 ;  /* 0x000000010400780c */ /* 0x000fe20000725070 */
[----:B------:R-:W-:Y:S01]  /*9310*/  VIADD R4, R2, 0x404 ;  /* 0x0000040402047836 */ /* 0x000fe20000000000 */
[----:B------:R-:W-:Y:S01]  /*9320*/  LEA.HI.SX32 R64, R0, 0xffffffff, 0x1f ;  /* 0xffffffff00407811 */ /* 0x000fe200078ffaff */
[C---:B------:R-:W-:Y:S01]  /*9330*/  VIADD R0, R142.reuse, 0x34800 ;  /* 0x000348008e007836 */ /* 0x040fe20000000000 */
[----:B------:R-:W-:Y:S01]  /*9340*/  @P0 SHF.R.S32.HI R64, RZ, 0x1, R3 ;  /* 0x00000001ff400819 */ /* 0x000fe20000011403 */
[----:B------:R-:W-:Y:S01]  /*9350*/  VIADD R142, R142, 0x198 ;  /* 0x000001988e8e7836 */ /* 0x000fe20000000000 */
[----:B------:R-:W1:Y:S01]  /*9360*/  LDS R3, [UR13+0x188] ;  /* 0x0001880dff037984 */ /* 0x000e620008000800 */
[----:B------:R-:W-:-:S02]  /*9370*/  MOV R77, UR4 ;  /* 0x00000004004d7c02 */ /* 0x000fc40008000f00 */
[----:B------:R-:W-:Y:S01]  /*9380*/  R2UR UR4, R5 ;  /* 0x00000000050472ca */ /* 0x000fe200000e0000 */
[----:B------:R-:W-:Y:S01]  /*9390*/  VIADD R5, R2, 0x402 ;  /* 0x0000040202057836 */ /* 0x000fe20000000000 */
[----:B------:R-:W-:Y:S02]  /*93a0*/  R2UR UR8, R4 ;  /* 0x00000000040872ca */ /* 0x000fe400000e0000 */
[----:B------:R-:W-:Y:S02]  /*93b0*/  SHF.R.U32.HI R0, RZ, 0x4, R0 ;  /* 0x00000004ff007819 */ /* 0x000fe40000011600 */
[----:B------:R-:W-:Y:S02]  /*93c0*/  PRMT R142, RZ, 0x654, R142 ;  /* 0x00000654ff8e7816 */ /* 0x000fe4000000008e */
[----:B------:R-:W-:-:S04]  /*93d0*/  LOP3.LUT R0, R0, 0x3fc0, RZ, 0xc0, !PT ;  /* 0x00003fc000007812 */ /* 0x000fc800078ec0ff */
[----:B------:R-:W-:Y:S01]  /*93e0*/  LOP3.LUT R0, R0, 0x10000, RZ, 0xfc, !PT ;  /* 0x0001000000007812 */ /* 0x000fe200078efcff */
[----:B------:R-:W-:Y:S01]  /*93f0*/  IMAD.U32 R75, RZ, RZ, UR4 ;  /* 0x00000004ff4b7e24 */ /* 0x000fe2000f8e00ff */
[----:B------:R-:W-:Y:S01]  /*9400*/  R2UR UR4, R5 ;  /* 0x00000000050472ca */ /* 0x000fe200000e0000 */
[----:B------:R-:W-:Y:S01]  /*9410*/  IMAD.U32 R73, RZ, RZ, UR8 ;  /* 0x00000008ff497e24 */ /* 0x000fe2000f8e00ff */
[----:B------:R-:W-:Y:S01]  /*9420*/  R2UR UR8, R7 ;  /* 0x00000000070872ca */ /* 0x000fe200000e0000 */
[C---:B------:R-:W-:Y:S01]  /*9430*/  VIADD R15, R0.reuse, 0x4 ;  /* 0x00000004000f7836 */ /* 0x040fe20000000000 */
[C---:B------:R-:W-:Y:S01]  /*9440*/  R2UR UR40, R0.reuse ;  /* 0x00000000002872ca */ /* 0x040fe200000e0000 */
[C---:B------:R-:W-:Y:S01]  /*9450*/  VIADD R35, R0.reuse, 0x6 ;  /* 0x0000000600237836 */ /* 0x040fe20000000000 */
[C---:B------:R-:W-:Y:S01]  /*9460*/  R2UR UR38, R0.reuse ;  /* 0x00000000002672ca */ /* 0x040fe200000e0000 */
[C---:B------:R-:W-:Y:S01]  /*9470*/  VIADD R34, R0.reuse, 0x200 ;  /* 0x0000020000227836 */ /* 0x040fe20000000000 */
[C---:B------:R-:W-:Y:S01]  /*9480*/  R2UR UR36, R0.reuse ;  /* 0x00000000002472ca */ /* 0x040fe200000e0000 */
[C---:B------:R-:W-:Y:S01]  /*9490*/  VIADD R33, R0.reuse, 0x202 ;  /* 0x0000020200217836 */ /* 0x040fe20000000000 */
[C---:B------:R-:W-:Y:S01]  /*94a0*/  IADD3 R11, PT, PT, R0.reuse, 0x2, RZ ;  /* 0x00000002000b7810 */ /* 0x040fe20007ffe0ff */
[C---:B------:R-:W-:Y:S01]  /*94b0*/  VIADD R31, R0.reuse, 0x206 ;  /* 0x00000206001f7836 */ /* 0x040fe20000000000 */
[----:B------:R-:W-:Y:S01]  /*94c0*/  IADD3 R32, PT, PT, R0, 0x204, RZ ;  /* 0x0000020400207810 */ /* 0x000fe20007ffe0ff */
[----:B------:R-:W-:Y:S01]  /*94d0*/  IMAD.U32 R74, RZ, RZ, UR4 ;  /* 0x00000004ff4a7e24 */ /* 0x000fe2000f8e00ff */
[----:B------:R-:W-:Y:S01]  /*94e0*/  R2UR UR4, R6 ;  /* 0x00000000060472ca */ /* 0x000fe200000e0000 */
[C---:B------:R-:W-:Y:S01]  /*94f0*/  VIADD R30, R0.reuse, 0x2 ;  /* 0x00000002001e7836 */ /* 0x040fe20000000000 */
[C---:B------:R-:W-:Y:S01]  /*9500*/  IADD3 R27, PT, PT, R0.reuse, 0x200, RZ ;  /* 0x00000200001b7810 */ /* 0x040fe20007ffe0ff */
[C---:B------:R-:W-:Y:S01]  /*9510*/  VIADD R29, R0.reuse, 0x4 ;  /* 0x00000004001d7836 */ /* 0x040fe20000000000 */
[C---:B------:R-:W-:Y:S01]  /*9520*/  IADD3 R21, PT, PT, R0.reuse, 0x4, RZ ;  /* 0x0000000400157810 */ /* 0x040fe20007ffe0ff */
[C---:B------:R-:W-:Y:S01]  /*9530*/  VIADD R28, R0.reuse, 0x6 ;  /* 0x00000006001c7836 */ /* 0x040fe20000000000 */
[----:B------:R-:W-:Y:S01]  /*9540*/  MOV R70, UR8 ;  /* 0x0000000800467c02 */ /* 0x000fe20008000f00 */
[C---:B------:R-:W-:Y:S01]  /*9550*/  VIADD R26, R0.reuse, 0x202 ;  /* 0x00000202001a7836 */ /* 0x040fe20000000000 */
[----:B------:R-:W-:Y:S01]  /*9560*/  R2UR UR34, R11 ;  /* 0x000000000b2272ca */ /* 0x000fe200000e0000 */
[----:B-1----:R1:W-:Y:S01]  /*9570*/  STL [R1+0x58], R3 ;  /* 0x0000580301007387 */ /* 0x0023e20000100800 */
[----:B------:R-:W-:Y:S01]  /*9580*/  VIADD R25, R0, 0x204 ;  /* 0x0000020400197836 */ /* 0x000fe20000000000 */
[----:B------:R-:W-:Y:S01]  /*9590*/  R2UR UR32, R30 ;  /* 0x000000001e2072ca */ /* 0x000fe200000e0000 */
[----:B------:R-:W-:Y:S01]  /*95a0*/  VIADD R23, R0, 0x206 ;  /* 0x0000020600177836 */ /* 0x000fe20000000000 */
[----:B------:R-:W-:Y:S01]  /*95b0*/  R2UR UR30, R29 ;  /* 0x000000001d1e72ca */ /* 0x000fe200000e0000 */
[----:B------:R-:W-:Y:S01]  /*95c0*/  IMAD.U32 R71, RZ, RZ, UR4 ;  /* 0x00000004ff477e24 */ /* 0x000fe2000f8e00ff */
[----:B------:R-:W-:Y:S01]  /*95d0*/  R2UR UR28, R28 ;  /* 0x000000001c1c72ca */ /* 0x000fe200000e0000 */
[C---:B------:R-:W-:Y:S01]  /*95e0*/  VIADD R22, R0.reuse, 0x2 ;  /* 0x0000000200167836 */ /* 0x040fe20000000000 */
[----:B------:R-:W-:Y:S01]  /*95f0*/  R2UR UR26, R27 ;  /* 0x000000001b1a72ca */ /* 0x000fe200000e0000 */
[----:B------:R-:W-:Y:S01]  /*9600*/  VIADD R19, R0, 0x6 ;  /* 0x0000000600137836 */ /* 0x000fe20000000000 */
[----:B------:R-:W-:Y:S01]  /*9610*/  R2UR UR24, R26 ;  /* 0x000000001a1872ca */ /* 0x000fe200000e0000 */
[C---:B------:R-:W-:Y:S01]  /*9620*/  VIADD R18, R0.reuse, 0x200 ;  /* 0x0000020000127836 */ /* 0x040fe20000000000 */
[----:B------:R-:W-:Y:S01]  /*9630*/  R2UR UR22, R25 ;  /* 0x00000000191672ca */ /* 0x000fe200000e0000 */
[C---:B------:R-:W-:Y:S01]  /*9640*/  VIADD R17, R0.reuse, 0x202 ;  /* 0x0000020200117836 */ /* 0x040fe20000000000 */
[----:B------:R-:W-:Y:S01]  /*9650*/  R2UR UR20, R23 ;  /* 0x00000000171472ca */ /* 0x000fe200000e0000 */
[C---:B------:R-:W-:Y:S01]  /*9660*/  VIADD R16, R0.reuse, 0x204 ;  /* 0x0000020400107836 */ /* 0x040fe20000000000 */
[----:B------:R-:W-:Y:S01]  /*9670*/  IADD3 R0, PT, PT, R0, 0x206, RZ ;  /* 0x0000020600007810 */ /* 0x000fe20007ffe0ff */
[----:B------:R-:W-:Y:S01]  /*9680*/  IMAD.U32 R26, RZ, RZ, UR40 ;  /* 0x00000028ff1a7e24 */ /* 0x000fe2000f8e00ff */
[----:B------:R-:W-:Y:S01]  /*9690*/  R2UR UR18, R22 ;  /* 0x00000000161272ca */ /* 0x000fe200000e0000 */
[----:B------:R-:W-:Y:S01]  /*96a0*/  IMAD.U32 R27, RZ, RZ, UR41 ;  /* 0x00000029ff1b7e24 */ /* 0x000fe2000f8e00ff */
[----:B------:R-:W-:Y:S01]  /*96b0*/  R2UR UR16, R21 ;  /* 0x00000000151072ca */ /* 0x000fe200000e0000 */
[----:B------:R-:W-:Y:S01]  /*96c0*/  IMAD.U32 R124, RZ, RZ, UR36 ;  /* 0x00000024ff7c7e24 */ /* 0x000fe2000f8e00ff */
[----:B------:R-:W-:Y:S01]  /*96d0*/  R2UR UR14, R19 ;  /* 0x00000000130e72ca */ /* 0x000fe200000e0000 */
[----:B------:R-:W-:Y:S01]  /*96e0*/  IMAD.U32 R22, RZ, RZ, UR34 ;  /* 0x00000022ff167e24 */ /* 0x000fe2000f8e00ff */
[----:B------:R-:W-:Y:S01]  /*96f0*/  R2UR UR10, R18 ;  /* 0x00000000120a72ca */ /* 0x000fe200000e0000 */
[----:B------:R-:W-:Y:S01]  /*9700*/  IMAD.U32 R138, RZ, RZ, UR32 ;  /* 0x00000020ff8a7e24 */ /* 0x000fe2000f8e00ff */
[C---:B-1----:R-:W-:Y:S01]  /*9710*/  IADD3 R3, PT, PT, R2.reuse, 0x406, RZ ;  /* 0x0000040602037810 */ /* 0x042fe20007ffe0ff */
[----:B------:R-:W-:Y:S01]  /*9720*/  VIADD R2, R2, 0x606 ;  /* 0x0000060602027836 */ /* 0x000fe20000000000 */
        /* <DEDUP_REMOVED lines=20> */
[----:B------:R-:W-:-:S02]  /*9870*/  R2UR UR66, R31 ;  /* 0x000000001f4272ca */ /* 0x000fc400000e0000 */
[----:B------:R-:W-:Y:S02]  /*9880*/  MOV R140, UR38 ;  /* 0x00000026008c7c02 */ /* 0x000fe40008000f00 */
[----:B------:R-:W-:Y:S02]  /*9890*/  MOV R23, UR35 ;  /* 0x0000002300177c02 */ /* 0x000fe40008000f00 */
[----:B------:R-:W-:Y:S02]  /*98a0*/  MOV R134, UR28 ;  /* 0x0000001c00867c02 */ /* 0x000fe40008000f00 */
[----:B------:R-:W-:Y:S01]  /*98b0*/  MOV R122, UR18 ;  /* 0x00000012007a7c02 */ /* 0x000fe20008000f00 */
[----:B------:R-:W-:Y:S01]  /*98c0*/  IMAD.U32 R69, RZ, RZ, UR6 ;  /* 0x00000006ff457e24 */ /* 0x000fe2000f8e00ff */
[----:B------:R-:W-:Y:S01]  /*98d0*/  R2UR UR6, R16 ;  /* 0x00000000100672ca */ /* 0x000fe200000e0000 */
[----:B------:R-:W-:Y:S01]  /*98e0*/  IMAD.U32 R110, RZ, RZ, UR4 ;  /* 0x00000004ff6e7e24 */ /* 0x000fe2000f8e00ff */
[----:B------:R-:W-:-:S11]  /*98f0*/  MOV R114, UR8 ;  /* 0x0000000800727c02 */ /* 0x000fd60008000f00 */
[----:B------:R-:W-:-:S07]  /*9900*/  IMAD.U32 R112, RZ, RZ, UR6 ;  /* 0x00000006ff707e24 */ /* 0x000fce000f8e00ff */
.L_x_147:
[----:B------:R-:W-:-:S13]  /*9910*/  ISETP.NE.AND P0, PT, R104, RZ, PT ;  /* 0x000000ff6800720c */ /* 0x000fda0003f05270 */
[----:B------:R-:W-:Y:S05]  /*9920*/  @P0 BRA `(.L_x_102) ;  /* 0x0000008000d80947 */ /* 0x000fea0003800000 */
[----:B------:R-:W-:Y:S02]  /*9930*/  SHF.L.U32 R0, R106, 0x1f, RZ ;  /* 0x0000001f6a007819 */ /* 0x000fe400000006ff */
[----:B------:R-:W-:Y:S02]  /*9940*/  SHF.L.U32 R2, R108, 0x1f, RZ ;  /* 0x0000001f6c027819 */ /* 0x000fe400000006ff */
[----:B------:R-:W1:Y:S02]  /*9950*/  SYNCS.PHASECHK.TRANS64.TRYWAIT P0, [UR13], R0 ;  /* 0x00000000ff0075a7 */ /* 0x000e64000800110d */
[----:B-1----:R-:W-:Y:S05]  /*9960*/  @!P0 BRA `(.L_x_103) ;  /* 0x0000013800448947 */ /* 0x002fea0003800000 */
.L_x_278:
[----:B------:R-:W2:Y:S01]  /*9970*/  SYNCS.PHASECHK.TRANS64.TRYWAIT P0, [UR13+0x20], R2 ;  /* 0x00002002ff0075a7 */ /* 0x000ea2000800110d */
[----:B------:R-:W-:Y:S01]  /*9980*/  SHF.L.U32 R0, R109, 0x1f, RZ ;  /* 0x0000001f6d007819 */ /* 0x000fe200000006ff */
[----:B--2---:R-:W-:Y:S06]  /*9990*/  @!P0 BRA `(.L_x_104) ;  /* 0x0000013800588947 */ /* 0x004fec0003800000 */
.L_x_280:
[----:B------:R-:W2:Y:S01]  /*99a0*/  SYNCS.PHASECHK.TRANS64.TRYWAIT P0, [UR13+0x30], R0 ;  /* 0x00003000ff0075a7 */ /* 0x000ea2000800110d */
[----:B-1----:R-:W-:Y:S02]  /*99b0*/  LEA R4, R14, UR13, 0x3 ;  /* 0x0000000d0e047c11 */ /* 0x002fe4000f8e18ff */
[----:B------:R-:W-:Y:S01]  /*99c0*/  SHF.L.U32 R2, R20, 0x1f, RZ ;  /* 0x0000001f14027819 */ /* 0x000fe200000006ff */
[----:B--2---:R-:W-:Y:S06]  /*99d0*/  @!P0 BRA `(.L_x_105) ;  /* 0x0000013800648947 */ /* 0x004fec0003800000 */
.L_x_282:
[----:B------:R-:W2:Y:S01]  /*99e0*/  SYNCS.PHASECHK.TRANS64.TRYWAIT P0, [R4+URZ+0x90], R2 ;  /* 0x00009002040075a7 */ /* 0x000ea200080011ff */
[----:B------:R-:W-:Y:S01]  /*99f0*/  SHF.L.U32 R0, R59, 0x1f, RZ ;  /* 0x0000001f3b007819 */ /* 0x000fe200000006ff */
[----:B--2---:R-:W-:Y:S06]  /*9a00*/  @!P0 BRA `(.L_x_106) ;  /* 0x0000013800788947 */ /* 0x004fec0003800000 */
.L_x_284:
[----:B------:R-:W2:Y:S01]  /*9a10*/  SYNCS.PHASECHK.TRANS64.TRYWAIT P0, [UR13+0x10], R0 ;  /* 0x00001000ff0075a7 */ /* 0x000ea2000800110d */
[----:B------:R-:W-:Y:S01]  /*9a20*/  HFMA2 R6, -RZ, RZ, 0, 0 ;  /* 0x00000000ff067431 */ /* 0x000fe200000001ff */
[----:B--2---:R-:W-:Y:S06]  /*9a30*/  @!P0 BRA `(.L_x_107) ;  /* 0x0000013800848947 */ /* 0x004fec0003800000 */
.L_x_286:
[----:B------:R-:W2:Y:S04]  /*9a40*/  LDL R0, [R1+0x1c] ;  /* 0x00001c0001007983 */ /* 0x000ea80000100800 */
[----:B------:R-:W3:Y:S04]  /*9a50*/  LDL R15, [R1+0x24] ;  /* 0x00002400010f7983 */ /* 0x000ee80000100800 */
[----:B------:R-:W4:Y:S04]  /*9a60*/  LDL R16, [R1+0x30] ;  /* 0x0000300001107983 */ /* 0x000f280000100800 */
[----:B------:R-:W5:Y:S04]  /*9a70*/  LDL R10, [R1+0x20] ;  /* 0x00002000010a7983 */ /* 0x000f680000100800 */
[----:B------:R-:W5:Y:S04]  /*9a80*/  LDL R11, [R1+0x2c] ;  /* 0x00002c00010b7983 */ /* 0x000f680000100800 */
[----:B-1----:R-:W5:Y:S01]  /*9a90*/  LDL R7, [R1+0x28] ;  /* 0x0000280001077983 */ /* 0x002f620000100800 */
[----:B------:R-:W-:-:S02]  /*9aa0*/  R2UR UR4, R66 ;  /* 0x00000000420472ca */ /* 0x000fc400000e0000 */
[----:B------:R-:W-:Y:S02]  /*9ab0*/  R2UR UR12, R67 ;  /* 0x00000000430c72ca */ /* 0x000fe400000e0000 */
[----:B------:R-:W-:Y:S01]  /*9ac0*/  R2UR UR5, R6 ;  /* 0x00000000060572ca */ /* 0x000fe200000e0000 */
[----:B------:R-:W-:-:S08]  /*9ad0*/  UMOV UR15, 0x40004040 ;  /* 0x40004040000f7882 */ /* 0x000fd00000000000 */
[----:B------:R-:W-:Y:S01]  /*9ae0*/  UMOV UR16, UR4 ;  /* 0x0000000400107c82 */ /* 0x000fe20008000000 */
[----:B------:R-:W-:Y:S01]  /*9af0*/  UMOV UR18, 0x0 ;  /* 0x0000000000127882 */ /* 0x000fe20000000000 */
[----:B------:R-:W-:Y:S01]  /*9b00*/  UMOV UR14, UR12 ;  /* 0x0000000c000e7c82 */ /* 0x000fe20008000000 */
[----:B------:R-:W-:Y:S01]  /*9b10*/  UMOV UR19, 0x8200010 ;  /* 0x0820001000137882 */ /* 0x000fe20000000000 */
[----:B------:R-:W-:Y:S01]  /*9b20*/  UMOV UR17, 0x40004040 ;  /* 0x4000404000117882 */ /* 0x000fe20000000000 */
[----:B------:R-:W-:Y:S01]  /*9b30*/  IMAD.U32 R52, RZ, RZ, UR16 ;  /* 0x00000010ff347e24 */ /* 0x000fe2000f8e00ff */
[----:B------:R1:W-:Y:S01]  /*9b40*/  UTCHMMA.2CTA gdesc[UR14], gdesc[UR16], tmem[UR5], tmem[UR18], idesc[UR19], !UPT ;  /* 0x00ff12100e0075ea */ /* 0x0003e2000fa00005 */
[----:B------:R-:W-:Y:S01]  /*9b50*/  IMAD.U32 R54, RZ, RZ, UR14 ;  /* 0x0000000eff367e24 */ /* 0x000fe2000f8e00ff */
[----:B------:R-:W-:Y:S01]  /*9b60*/  ELECT P0, URZ, PT ;  /* 0x0000000000ff782f */ /* 0x000fe20003800000 */
[----:B------:R-:W-:Y:S02]  /*9b70*/  IMAD.U32 R55, RZ, RZ, UR15 ;  /* 0x0000000fff377e24 */ /* 0x000fe4000f8e00ff */
[----:B------:R-:W-:Y:S01]  /*9b80*/  IMAD.U32 R51, RZ, RZ, UR15 ;  /* 0x0000000fff337e24 */ /* 0x000fe2000f8e00ff */
[----:B------:R-:W-:Y:S01]  /*9b90*/  LEA R2, R9, UR13, 0x3 ;  /* 0x0000000d09027c11 */ /* 0x000fe2000f8e18ff */
[----:B------:R-:W-:Y:S01]  /*9ba0*/  IMAD.U32 R3, R13, -0x80000000, RZ ;  /* 0x800000000d037824 */ /* 0x000fe200078e00ff */
[----:B-1----:R-:W-:-:S02]  /*9bb0*/  UMOV UR5, 0x40004040 ;  /* 0x4000404000057882 */ /* 0x002fc40000000000 */
[----:B------:R-:W-:Y:S02]  /*9bc0*/  IMAD.U32 R45, RZ, RZ, UR5 ;  /* 0x00000005ff2d7e24 */ /* 0x000fe4000f8e00ff */
[----:B------:R-:W-:Y:S02]  /*9bd0*/  IMAD.U32 R43, RZ, RZ, UR5 ;  /* 0x00000005ff2b7e24 */ /* 0x000fe4000f8e00ff */
[----:B------:R-:W-:Y:S02]  /*9be0*/  IMAD.U32 R53, RZ, RZ, UR17 ;  /* 0x00000011ff357e24 */ /* 0x000fe4000f8e00ff */
[----:B------:R-:W-:Y:S02]  /*9bf0*/  IMAD.U32 R49, RZ, RZ, UR17 ;  /* 0x00000011ff317e24 */ /* 0x000fe4000f8e00ff */
[----:B------:R-:W-:Y:S01]  /*9c00*/  IMAD.MOV.U32 R5, RZ, RZ, RZ ;  /* 0x000000ffff057224 */ /* 0x000fe200078e00ff */
[----:B--2---:R-:W-:Y:S01]  /*9c10*/  R2UR UR8, R0 ;  /* 0x00000000000872ca */ /* 0x004fe200000e0000 */
[----:B------:R-:W-:Y:S01]  /*9c20*/  IMAD.MOV.U32 R0, RZ, RZ, RZ ;  /* 0x000000ffff007224 */ /* 0x000fe200078e00ff */
[----:B---3--:R-:W-:-:S04]  /*9c30*/  R2UR UR6, R15 ;  /* 0x000000000f0672ca */ /* 0x008fc800000e0000 */
[----:B------:R-:W-:Y:S02]  /*9c40*/  R2UR UR4, R0 ;  /* 0x00000000000472ca */ /* 0x000fe400000e0000 */
[----:B----4-:R-:W-:Y:S02]  /*9c50*/  R2UR UR11, R16 ;  /* 0x00000000100b72ca */ /* 0x010fe400000e0000 */
[----:B-----5:R-:W-:Y:S02]  /*9c60*/  R2UR UR7, R10 ;  /* 0x000000000a0772ca */ /* 0x020fe400000e0000 */
[----:B------:R-:W-:-:S03]  /*9c70*/  R2UR UR10, R11 ;  /* 0x000000000b0a72ca */ /* 0x000fc600000e0000 */
[----:B------:R-:W-:Y:S01]  /*9c80*/  UMOV UR16, UR6 ;  /* 0x0000000600107c82 */ /* 0x000fe20008000000 */
[----:B------:R-:W-:Y:S02]  /*9c90*/  R2UR UR6, R0 ;  /* 0x00000000000672ca */ /* 0x000fe400000e0000 */
[----:B------:R-:W-:-:S03]  /*9ca0*/  R2UR UR9, R7 ;  /* 0x00000000070972ca */ /* 0x000fc600000e0000 */
[----:B------:R-:W-:Y:S02]  /*9cb0*/  UMOV UR14, UR11 ;  /* 0x0000000b000e7c82 */ /* 0x000fe40008000000 */
[----:B------:R1:W-:Y:S01]  /*9cc0*/  UTCHMMA.2CTA gdesc[UR14], gdesc[UR16], tmem[UR4], tmem[UR18], idesc[UR19], UPT ;  /* 0x00ff12100e0075ea */ /* 0x0003e2000ba00004 */
[----:B------:R-:W-:Y:S01]  /*9cd0*/  IMAD.U32 R50, RZ, RZ, UR14 ;  /* 0x0000000eff327e24 */ /* 0x000fe2000f8e00ff */
[----:B------:R-:W-:Y:S02]  /*9ce0*/  UMOV UR11, 0x40004040 ;  /* 0x40004040000b7882 */ /* 0x000fe40000000000 */
[----:B------:R-:W-:Y:S02]  /*9cf0*/  IMAD.U32 R47, RZ, RZ, UR11 ;  /* 0x0000000bff2f7e24 */ /* 0x000fe4000f8e00ff */
[----:B------:R-:W-:Y:S01]  /*9d00*/  IMAD.U32 R46, RZ, RZ, UR10 ;  /* 0x0000000aff2e7e24 */ /* 0x000fe2000f8e00ff */
[----:B-1----:R-:W-:Y:S01]  /*9d10*/  UMOV UR4, UR7 ;  /* 0x0000000700047c82 */ /* 0x002fe20008000000 */
[----:B------:R-:W-:Y:S01]  /*9d20*/  R2UR UR7, R0 ;  /* 0x00000000000772ca */ /* 0x000fe200000e0000 */
[----:B------:R-:W-:Y:S01]  /*9d30*/  UMOV UR14, 0x0 ;  /* 0x00000000000e7882 */ /* 0x000fe20000000000 */
[----:B------:R-:W-:Y:S01]  /*9d40*/  UMOV UR15, 0x8200010 ;  /* 0x08200010000f7882 */ /* 0x000fe20000000000 */
[----:B------:R-:W-:Y:S01]  /*9d50*/  IMAD.U32 R44, RZ, RZ, UR4 ;  /* 0x00000004ff2c7e24 */ /* 0x000fe2000f8e00ff */
[----:B------:R1:W-:Y:S01]  /*9d60*/  UTCHMMA.2CTA gdesc[UR10], gdesc[UR4], tmem[UR6], tmem[UR14], idesc[UR15], UPT ;  /* 0x00ff0e040a0075ea */ /* 0x0003e2000ba00006 */
[----:B------:R-:W-:Y:S01]  /*9d70*/  @P0 LOP3.LUT R0, R24, 0xffff, RZ, 0xc0, !PT ;  /* 0x0000ffff18000812 */ /* 0x000fe200078ec0ff */
[----:B-1----:R-:W-:Y:S01]  /*9d80*/  UMOV UR4, UR9 ;  /* 0x0000000900047c82 */ /* 0x002fe20008000000 */
[----:B------:R-:W-:Y:S01]  /*9d90*/  UMOV UR10, 0x0 ;  /* 0x00000000000a7882 */ /* 0x000fe20000000000 */
[----:B------:R-:W-:Y:S01]  /*9da0*/  UMOV UR11, 0x8200010 ;  /* 0x08200010000b7882 */ /* 0x000fe20000000000 */
[----:B------:R-:W-:Y:S01]  /*9db0*/  UMOV UR9, 0x40004040 ;  /* 0x4000404000097882 */ /* 0x000fe20000000000 */
[----:B------:R-:W-:-:S03]  /*9dc0*/  IMAD.U32 R42, RZ, RZ, UR4 ;  /* 0x00000004ff2a7e24 */ /* 0x000fc6000f8e00ff */
[----:B------:R1:W-:Y:S02]  /*9dd0*/  UTCHMMA.2CTA gdesc[UR4], gdesc[UR8], tmem[UR7], tmem[UR10], idesc[UR11], UPT ;  /* 0x00ff0a08040075ea */ /* 0x0003e4000ba00007 */
[----:B-1----:R-:W-:Y:S01]  /*9de0*/  @P0 R2UR UR4, R0 ;  /* 0x00000000000402ca */ /* 0x002fe200000e0000 */
[----:B------:R-:W-:-:S12]  /*9df0*/  UIADD3 UR5, UPT, UPT, UR13, 0x18, URZ ;  /* 0x000000180d057890 */ /* 0x000fd8000fffe0ff */
[----:B------:R1:W-:Y:S01]  /*9e00*/  UTCBAR.2CTA.MULTICAST [UR5], URZ, UR4 ;  /* 0x000000ff050073e9 */ /* 0x0003e20008200804 */
[----:B------:R-:W2:Y:S01]  /*9e10*/  SYNCS.PHASECHK.TRANS64.TRYWAIT P0, [R2+URZ+0x40], R3 ;  /* 0x00004003020075a7 */ /* 0x000ea200080011ff */
[----:B------:R-:W-:-:S05]  /*9e20*/  LEA R0, R9, UR13, 0xf ;  /* 0x0000000d09007c11 */ /* 0x000fca000f8e78ff */
[----:B------:R-:W-:-:S05]  /*9e30*/  VIADD R0, R0, 0x14800 ;  /* 0x0001480000007836 */ /* 0x000fca0000000000 */
[----:B------:R-:W-:Y:S01]  /*9e40*/  SHF.R.U32.HI R0, RZ, 0x4, R0 ;  /* 0x00000004ff007819 */ /* 0x000fe20000011600 */
[----:B------:R-:W-:Y:S02]  /*9e50*/  IMAD.U32 R48, RZ, RZ, UR16 ;  /* 0x00000010ff307e24 */ /* 0x000fe4000f8e00ff */
[----:B------:R-:W-:Y:S01]  /*9e60*/  IMAD.U32 R40, RZ, RZ, UR8 ;  /* 0x00000008ff287e24 */ /* 0x000fe2000f8e00ff */
[----:B------:R-:W-:Y:S01]  /*9e70*/  LOP3.LUT R0, R0, 0x3fc0, RZ, 0xc0, !PT ;  /* 0x00003fc000007812 */ /* 0x000fe200078ec0ff */
[----:B------:R-:W-:-:S03]  /*9e80*/  IMAD.U32 R41, RZ, RZ, UR9 ;  /* 0x00000009ff297e24 */ /* 0x000fc6000f8e00ff */
[----:B------:R-:W-:Y:S01]  /*9e90*/  LOP3.LUT R0, R0, 0x10000, RZ, 0xfc, !PT ;  /* 0x0001000000007812 */ /* 0x000fe200078efcff */
[----:B-12---:R-:W-:Y:S06]  /*9ea0*/  @!P0 BRA `(.L_x_108) ;  /* 0x0000013400888947 */ /* 0x006fec0003800000 */
.L_x_288:
[----:B------:R-:W2:Y:S04]  /*9eb0*/  LDL R16, [R1+0x18] ;  /* 0x0000180001107983 */ /* 0x000ea80000100800 */
[----:B------:R-:W3:Y:S04]  /*9ec0*/  LDL R3, [R1+0xc] ;  /* 0x00000c0001037983 */ /* 0x000ee80000100800 */
[----:B------:R-:W4:Y:S04]  /*9ed0*/  LDL R15, [R1+0x14] ;  /* 0x00001400010f7983 */ /* 0x000f280000100800 */
[----:B------:R-:W5:Y:S04]  /*9ee0*/  LDL R11, [R1+0x10] ;  /* 0x00001000010b7983 */ /* 0x000f680000100800 */
[----:B------:R-:W5:Y:S04]  /*9ef0*/  LDL R10, [R1+0x8] ;  /* 0x00000800010a7983 */ /* 0x000f680000100800 */
[----:B-1----:R-:W5:Y:S04]  /*9f00*/  LDL R7, [R1+0x4] ;  /* 0x0000040001077983 */ /* 0x002f680000100800 */
[----:B------:R-:W5:Y:S01]  /*9f10*/  LDL R6, [R1] ;  /* 0x0000000001067983 */ /* 0x000f620000100800 */
[----:B------:R-:W-:-:S02]  /*9f20*/  R2UR UR4, R65 ;  /* 0x00000000410472ca */ /* 0x000fc400000e0000 */
[----:B------:R-:W-:Y:S02]  /*9f30*/  R2UR UR6, R0 ;  /* 0x00000000000672ca */ /* 0x000fe400000e0000 */
[----:B------:R-:W-:Y:S01]  /*9f40*/  R2UR UR11, R5 ;  /* 0x00000000050b72ca */ /* 0x000fe200000e0000 */
[----:B------:R-:W-:Y:S01]  /*9f50*/  UMOV UR18, 0x0 ;  /* 0x0000000000127882 */ /* 0x000fe20000000000 */
[----:B------:R-:W-:Y:S01]  /*9f60*/  UMOV UR19, 0x8200010 ;  /* 0x0820001000137882 */ /* 0x000fe20000000000 */
[----:B------:R-:W-:Y:S01]  /*9f70*/  UMOV UR7, 0x40004040 ;  /* 0x4000404000077882 */ /* 0x000fe20000000000 */
[----:B------:R-:W-:Y:S02]  /*9f80*/  UMOV UR15, 0x40004040 ;  /* 0x40004040000f7882 */ /* 0x000fe40000000000 */
[----:B------:R-:W-:-:S03]  /*9f90*/  IMAD.U32 R39, RZ, RZ, UR15 ;  /* 0x0000000fff277e24 */ /* 0x000fc6000f8e00ff */
[----:B------:R-:W-:-:S04]  /*9fa0*/  UMOV UR14, UR4 ;  /* 0x00000004000e7c82 */ /* 0x000fc80008000000 */
[----:B------:R1:W-:Y:S01]  /*9fb0*/  UTCHMMA.2CTA gdesc[UR14], gdesc[UR6], tmem[UR11], tmem[UR18], idesc[UR19], UPT ;  /* 0x00ff12060e0075ea */ /* 0x0003e2000ba0000b */
[----:B------:R-:W-:-:S05]  /*9fc0*/  IMAD.MOV.U32 R5, RZ, RZ, RZ ;  /* 0x000000ffff057224 */ /* 0x000fca00078e00ff */
[C---:B------:R-:W-:Y:S01]  /*9fd0*/  R2UR UR10, R5.reuse ;  /* 0x00000000050a72ca */ /* 0x040fe200000e0000 */
[----:B------:R-:W-:Y:S01]  /*9fe0*/  UMOV UR20, 0x0 ;  /* 0x0000000000147882 */ /* 0x000fe20000000000 */
[----:B------:R-:W-:Y:S01]  /*9ff0*/  UMOV UR21, 0x8200010 ;  /* 0x0820001000157882 */ /* 0x000fe20000000000 */
[----:B------:R-:W-:Y:S01]  /*a000*/  UMOV UR5, 0x40004040 ;  /* 0x4000404000057882 */ /* 0x000fe20000000000 */
[----:B------:R-:W-:Y:S01]  /*a010*/  UMOV UR9, 0x40004040 ;  /* 0x4000404000097882 */ /* 0x000fe20000000000 */
[----:B-1----:R-:W-:Y:S01]  /*a020*/  R2UR UR11, R5 ;  /* 0x00000000050b72ca */ /* 0x002fe200000e0000 */
[----:B------:R-:W-:Y:S01]  /*a030*/  UMOV UR19, 0x40004040 ;  /* 0x4000404000137882 */ /* 0x000fe20000000000 */
[----:B------:R-:W-:Y:S01]  /*a040*/  IMAD.U32 R38, RZ, RZ, UR14 ;  /* 0x0000000eff267e24 */ /* 0x000fe2000f8e00ff */
[----:B------:R-:W-:Y:S01]  /*a050*/  UMOV UR17, 0x40004040 ;  /* 0x4000404000117882 */ /* 0x000fe20000000000 */
[----:B------:R-:W-:Y:S02]  /*a060*/  IMAD.U32 R37, RZ, RZ, UR19 ;  /* 0x00000013ff257e24 */ /* 0x000fe4000f8e00ff */
[----:B------:R-:W-:-:S02]  /*a070*/  IMAD.U32 R35, RZ, RZ, UR19 ;  /* 0x00000013ff237e24 */ /* 0x000fc4000f8e00ff */
[----:B------:R-:W-:Y:S02]  /*a080*/  IMAD.U32 R33, RZ, RZ, UR17 ;  /* 0x00000011ff217e24 */ /* 0x000fe4000f8e00ff */
[----:B------:R-:W-:Y:S01]  /*a090*/  IMAD.U32 R31, RZ, RZ, UR17 ;  /* 0x00000011ff1f7e24 */ /* 0x000fe2000f8e00ff */
[----:B------:R-:W-:Y:S01]  /*a0a0*/  UMOV UR65, 0x40004040 ;  /* 0x4000404000417882 */ /* 0x000fe20000000000 */
[----:B------:R-:W-:Y:S01]  /*a0b0*/  UMOV UR63, 0x40004040 ;  /* 0x40004040003f7882 */ /* 0x000fe20000000000 */
[----:B------:R-:W-:Y:S01]  /*a0c0*/  UMOV UR61, 0x40004040 ;  /* 0x40004040003d7882 */ /* 0x000fe20000000000 */
[----:B------:R-:W-:Y:S01]  /*a0d0*/  UMOV UR59, 0x40004040 ;  /* 0x40004040003b7882 */ /* 0x000fe20000000000 */
[----:B------:R-:W-:Y:S01]  /*a0e0*/  UMOV UR57, 0x40004040 ;  /* 0x4000404000397882 */ /* 0x000fe20000000000 */
[----:B------:R-:W-:Y:S01]  /*a0f0*/  ELECT P0, URZ, PT ;  /* 0x0000000000ff782f */ /* 0x000fe20003800000 */
[----:B------:R-:W-:Y:S01]  /*a100*/  UMOV UR55, 0x40004040 ;  /* 0x4000404000377882 */ /* 0x000fe20000000000 */
[----:B------:R-:W-:Y:S01]  /*a110*/  UMOV UR53, 0x40004040 ;  /* 0x4000404000357882 */ /* 0x000fe20000000000 */
[----:B------:R-:W-:-:S10]  /*a120*/  UMOV UR51, 0x40004040 ;  /* 0x4000404000337882 */ /* 0x000fd40000000000 */
[----:B------:R-:W-:Y:S01]  /*a130*/  @P0 VIADD R2, R2, 0x50 ;  /* 0x0000005002020836 */ /* 0x000fe20000000000 */
[----:B------:R-:W-:Y:S01]  /*a140*/  UMOV UR49, 0x40004040 ;  /* 0x4000404000317882 */ /* 0x000fe20000000000 */
[----:B------:R-:W-:Y:S01]  /*a150*/  UMOV UR47, 0x40004040 ;  /* 0x40004040002f7882 */ /* 0x000fe20000000000 */
[----:B--2---:R-:W-:Y:S02]  /*a160*/  R2UR UR8, R16 ;  /* 0x00000000100872ca */ /* 0x004fe400000e0000 */
[----:B---3--:R-:W-:Y:S01]  /*a170*/  R2UR UR15, R3 ;  /* 0x00000000030f72ca */ /* 0x008fe200000e0000 */
[----:B------:R-:W-:-:S05]  /*a180*/  VIADD R3, R0, 0x2 ;  /* 0x0000000200037836 */ /* 0x000fca0000000000 */
[----:B------:R-:W-:Y:S01]  /*a190*/  R2UR UR4, R3 ;  /* 0x00000000030472ca */ /* 0x000fe200000e0000 */
[----:B------:R-:W-:-:S04]  /*a1a0*/  VIADD R3, R0, 0x4 ;  /* 0x0000000400037836 */ /* 0x000fc80000000000 */
[----:B------:R-:W-:Y:S01]  /*a1b0*/  UMOV UR18, UR8 ;  /* 0x0000000800127c82 */ /* 0x000fe20008000000 */
[----:B----4-:R-:W-:Y:S02]  /*a1c0*/  R2UR UR12, R15 ;  /* 0x000000000f0c72ca */ /* 0x010fe400000e0000 */
[----:B------:R-:W-:Y:S01]  /*a1d0*/  R2UR UR8, R3 ;  /* 0x00000000030872ca */ /* 0x000fe200000e0000 */
[----:B------:R-:W-:Y:S01]  /*a1e0*/  VIADD R3, R0, 0x6 ;  /* 0x0000000600037836 */ /* 0x000fe20000000000 */
[----:B-----5:R-:W-:-:S04]  /*a1f0*/  R2UR UR16, R11 ;  /* 0x000000000b1072ca */ /* 0x020fc800000e0000 */
[----:B------:R-:W-:Y:S01]  /*a200*/  R2UR UR6, R3 ;  /* 0x00000000030672ca */ /* 0x000fe200000e0000 */
[----:B------:R-:W-:Y:S01]  /*a210*/  VIADD R3, R0, 0x200 ;  /* 0x0000020000037836 */ /* 0x000fe20000000000 */
[----:B------:R1:W-:Y:S01]  /*a220*/  UTCHMMA.2CTA gdesc[UR18], gdesc[UR4], tmem[UR10], tmem[UR20], idesc[UR21], UPT ;  /* 0x00ff1404120075ea */ /* 0x0003e2000ba0000a */
[----:B------:R-:W-:Y:S01]  /*a230*/  IMAD.U32 R36, RZ, RZ, UR18 ;  /* 0x00000012ff247e24 */ /* 0x000fe2000f8e00ff */
[----:B------:R-:W-:-:S05]  /*a240*/  R2UR UR14, R10 ;  /* 0x000000000a0e72ca */ /* 0x000fca00000e0000 */
[----:B------:R-:W-:Y:S01]  /*a250*/  IMAD.U32 R32, RZ, RZ, UR16 ;  /* 0x00000010ff207e24 */ /* 0x000fe2000f8e00ff */
[----:B-1----:R-:W-:Y:S01]  /*a260*/  R2UR UR4, R3 ;  /* 0x00000000030472ca */ /* 0x002fe200000e0000 */
[C---:B------:R-:W-:Y:S01]  /*a270*/  VIADD R3, R0.reuse, 0x202 ;  /* 0x0000020200037836 */ /* 0x040fe20000000000 */
[----:B------:R-:W-:Y:S02]  /*a280*/  UMOV UR18, UR12 ;  /* 0x0000000c00127c82 */ /* 0x000fe40008000000 */
[----:B------:R1:W-:Y:S01]  /*a290*/  UTCHMMA.2CTA gdesc[UR18], gdesc[UR8], tmem[UR11], tmem[UR20], idesc[UR21], UPT ;  /* 0x00ff1408120075ea */ /* 0x0003e2000ba0000b */
[----:B------:R-:W-:Y:S01]  /*a2a0*/  IMAD.U32 R34, RZ, RZ, UR18 ;  /* 0x00000012ff227e24 */ /* 0x000fe2000f8e00ff */
[----:B------:R-:W-:Y:S01]  /*a2b0*/  R2UR UR12, R7 ;  /* 0x00000000070c72ca */ /* 0x000fe200000e0000 */
[----:B------:R-:W-:Y:S01]  /*a2c0*/  IMAD.U32 R28, RZ, RZ, UR14 ;  /* 0x0000000eff1c7e24 */ /* 0x000fe2000f8e00ff */
[----:B-1----:R-:W-:Y:S01]  /*a2d0*/  R2UR UR8, R3 ;  /* 0x00000000030872ca */ /* 0x002fe200000e0000 */
[----:B------:R-:W-:Y:S01]  /*a2e0*/  VIADD R3, R0, 0x204 ;  /* 0x0000020400037836 */ /* 0x000fe20000000000 */
[----:B------:R-:W-:Y:S01]  /*a2f0*/  UMOV UR18, 0x0 ;  /* 0x0000000000127882 */ /* 0x000fe20000000000 */
[----:B------:R-:W-:-:S02]  /*a300*/  UMOV UR19, 0x8200010 ;  /* 0x0820001000137882 */ /* 0x000fc40000000000 */
[----:B------:R1:W-:Y:S06]  /*a310*/  UTCHMMA.2CTA gdesc[UR16], gdesc[UR6], tmem[UR10], tmem[UR18], idesc[UR19], UPT ;  /* 0x00ff1206100075ea */ /* 0x0003ec000ba0000a */
[----:B------:R-:W-:Y:S01]  /*a320*/  UMOV UR64, UR12 ;  /* 0x0000000c00407c82 */ /* 0x000fe20008000000 */
[----:B-1----:R-:W-:Y:S01]  /*a330*/  R2UR UR6, R3 ;  /* 0x00000000030672ca */ /* 0x002fe200000e0000 */
[----:B------:R-:W-:Y:S01]  /*a340*/  VIADD R3, R0, 0x206 ;  /* 0x0000020600037836 */ /* 0x000fe20000000000 */
[----:B------:R-:W-:Y:S02]  /*a350*/  UMOV UR16, UR15 ;  /* 0x0000000f00107c82 */ /* 0x000fe40008000000 */
[----:B------:R1:W-:Y:S01]  /*a360*/  UTCHMMA.2CTA gdesc[UR16], gdesc[UR4], tmem[UR11], tmem[UR20], idesc[UR21], UPT ;  /* 0x00ff1404100075ea */ /* 0x0003e2000ba0000b */
[----:B------:R-:W-:Y:S01]  /*a370*/  R2UR UR18, R6 ;  /* 0x00000000061272ca */ /* 0x000fe200000e0000 */
[----:B------:R-:W-:-:S02]  /*a380*/  UMOV UR15, 0x40004040 ;  /* 0x40004040000f7882 */ /* 0x000fc40000000000 */
[----:B------:R2:W-:Y:S01]  /*a390*/  UTCHMMA.2CTA gdesc[UR14], gdesc[UR8], tmem[UR10], tmem[UR20], idesc[UR21], UPT ;  /* 0x00ff14080e0075ea */ /* 0x0005e2000ba0000a */
[----:B------:R-:W-:Y:S02]  /*a3a0*/  IMAD.U32 R29, RZ, RZ, UR15 ;  /* 0x0000000fff1d7e24 */ /* 0x000fe4000f8e00ff */
[----:B------:R-:W-:Y:S01]  /*a3b0*/  IMAD.U32 R30, RZ, RZ, UR16 ;  /* 0x00000010ff1e7e24 */ /* 0x000fe2000f8e00ff */
[----:B-1----:R-:W-:Y:S01]  /*a3c0*/  R2UR UR4, R3 ;  /* 0x00000000030472ca */ /* 0x002fe200000e0000 */
[----:B------:R-:W-:Y:S01]  /*a3d0*/  VIADD R3, R0, 0x400 ;  /* 0x0000040000037836 */ /* 0x000fe20000000000 */
[----:B------:R-:W-:-:S04]  /*a3e0*/  R2UR UR17, R165 ;  /* 0x00000000a51172ca */ /* 0x000fc800000e0000 */
[----:B--2---:R-:W-:Y:S01]  /*a3f0*/  R2UR UR8, R3 ;  /* 0x00000000030872ca */ /* 0x004fe200000e0000 */
[----:B------:R-:W-:Y:S01]  /*a400*/  VIADD R3, R0, 0x402 ;  /* 0x0000040200037836 */ /* 0x000fe20000000000 */
[----:B------:R-:W-:Y:S01]  /*a410*/  UMOV UR14, 0x0 ;  /* 0x00000000000e7882 */ /* 0x000fe20000000000 */
[----:B------:R-:W-:Y:S02]  /*a420*/  UMOV UR15, 0x8200010 ;  /* 0x08200010000f7882 */ /* 0x000fe40000000000 */
[----:B------:R1:W-:Y:S01]  /*a430*/  UTCHMMA.2CTA gdesc[UR64], gdesc[UR6], tmem[UR11], tmem[UR14], idesc[UR15], UPT ;  /* 0x00ff0e06400075ea */ /* 0x0003e2000ba0000b */
[----:B------:R-:W-:Y:S01]  /*a440*/  R2UR UR16, R164 ;  /* 0x00000000a41072ca */ /* 0x000fe200000e0000 */
[----:B------:R-:W-:Y:S02]  /*a450*/  UMOV UR62, UR18 ;  /* 0x00000012003e7c82 */ /* 0x000fe40008000000 */
[----:B------:R2:W-:Y:S01]  /*a460*/  UTCHMMA.2CTA gdesc[UR62], gdesc[UR4], tmem[UR10], tmem[UR14], idesc[UR15], UPT ;  /* 0x00ff0e043e0075ea */ /* 0x0005e2000ba0000a */
[----:B------:R-:W-:Y:S01]  /*a470*/  R2UR UR12, R163 ;  /* 0x00000000a30c72ca */ /* 0x000fe200000e0000 */
[----:B------:R-:W-:-:S02]  /*a480*/  UMOV UR60, UR17 ;  /* 0x00000011003c7c82 */ /* 0x000fc40008000000 */
[----:B------:R3:W-:Y:S01]  /*a490*/  UTCHMMA.2CTA gdesc[UR60], gdesc[UR8], tmem[UR11], tmem[UR14], idesc[UR15], UPT ;  /* 0x00ff0e083c0075ea */ /* 0x0007e2000ba0000b */
[----:B------:R-:W-:Y:S02]  /*a4a0*/  R2UR UR19, R162 ;  /* 0x00000000a21372ca */ /* 0x000fe400000e0000 */
[----:B-1----:R-:W-:Y:S01]  /*a4b0*/  R2UR UR6, R3 ;  /* 0x00000000030672ca */ /* 0x002fe200000e0000 */
[----:B------:R-:W-:-:S05]  /*a4c0*/  VIADD R3, R0, 0x404 ;  /* 0x0000040400037836 */ /* 0x000fca0000000000 */
[----:B--2---:R-:W-:Y:S01]  /*a4d0*/  R2UR UR4, R3 ;  /* 0x00000000030472ca */ /* 0x004fe200000e0000 */
[----:B------:R-:W-:Y:S01]  /*a4e0*/  VIADD R3, R0, 0x406 ;  /* 0x0000040600037836 */ /* 0x000fe20000000000 */
[----:B------:R-:W-:-:S04]  /*a4f0*/  UMOV UR58, UR16 ;  /* 0x00000010003a7c82 */ /* 0x000fc80008000000 */
[----:B---3--:R-:W-:Y:S01]  /*a500*/  R2UR UR8, R3 ;  /* 0x00000000030872ca */ /* 0x008fe200000e0000 */
[----:B------:R-:W-:Y:S01]  /*a510*/  VIADD R3, R0, 0x600 ;  /* 0x0000060000037836 */ /* 0x000fe20000000000 */
[----:B------:R1:W-:Y:S01]  /*a520*/  UTCHMMA.2CTA gdesc[UR58], gdesc[UR6], tmem[UR10], tmem[UR14], idesc[UR15], UPT ;  /* 0x00ff0e063a0075ea */ /* 0x0003e2000ba0000a */
[----:B------:R-:W-:Y:S01]  /*a530*/  R2UR UR18, R161 ;  /* 0x00000000a11272ca */ /* 0x000fe200000e0000 */
[----:B------:R-:W-:Y:S01]  /*a540*/  UMOV UR56, UR12 ;  /* 0x0000000c00387c82 */ /* 0x000fe20008000000 */
[----:B------:R-:W-:Y:S02]  /*a550*/  R2UR UR17, R160 ;  /* 0x00000000a01172ca */ /* 0x000fe400000e0000 */
[----:B------:R2:W-:Y:S01]  /*a560*/  UTCHMMA.2CTA gdesc[UR56], gdesc[UR4], tmem[UR11], tmem[UR14], idesc[UR15], UPT ;  /* 0x00ff0e04380075ea */ /* 0x0005e2000ba0000b */
[----:B------:R-:W-:Y:S01]  /*a570*/  UMOV UR54, UR19 ;  /* 0x0000001300367c82 */ /* 0x000fe20008000000 */
[----:B------:R-:W-:-:S04]  /*a580*/  R2UR UR16, R159 ;  /* 0x000000009f1072ca */ /* 0x000fc800000e0000 */
[----:B------:R3:W-:Y:S01]  /*a590*/  UTCHMMA.2CTA gdesc[UR54], gdesc[UR8], tmem[UR10], tmem[UR14], idesc[UR15], UPT ;  /* 0x00ff0e08360075ea */ /* 0x0007e2000ba0000a */
[----:B-1----:R-:W-:Y:S01]  /*a5a0*/  R2UR UR6, R3 ;  /* 0x00000000030672ca */ /* 0x002fe200000e0000 */
[----:B------:R-:W-:-:S05]  /*a5b0*/  VIADD R3, R0, 0x602 ;  /* 0x0000060200037836 */ /* 0x000fca0000000000 */
[----:B--2---:R-:W-:Y:S01]  /*a5c0*/  R2UR UR4, R3 ;  /* 0x00000000030472ca */ /* 0x004fe200000e0000 */
[C---:B------:R-:W-:Y:S02]  /*a5d0*/  VIADD R3, R0.reuse, 0x604 ;  /* 0x0000060400037836 */ /* 0x040fe40000000000 */
[----:B------:R-:W-:Y:S01]  /*a5e0*/  VIADD R0, R0, 0x606 ;  /* 0x0000060600007836 */ /* 0x000fe20000000000 */
[----:B------:R-:W-:Y:S02]  /*a5f0*/  UMOV UR52, UR18 ;  /* 0x0000001200347c82 */ /* 0x000fe40008000000 */
[----:B---3--:R-:W-:Y:S01]  /*a600*/  R2UR UR8, R3 ;  /* 0x00000000030872ca */ /* 0x008fe200000e0000 */
[----:B------:R1:W-:Y:S01]  /*a610*/  UTCHMMA.2CTA gdesc[UR52], gdesc[UR6], tmem[UR11], tmem[UR14], idesc[UR15], UPT ;  /* 0x00ff0e06340075ea */ /* 0x0003e2000ba0000b */
[----:B------:R-:W-:Y:S01]  /*a620*/  IMAD.MOV.U32 R3, RZ, RZ, RZ ;  /* 0x000000ffff037224 */ /* 0x000fe200078e00ff */
[----:B------:R-:W-:Y:S01]  /*a630*/  UMOV UR50, UR17 ;  /* 0x0000001100327c82 */ /* 0x000fe20008000000 */
[----:B------:R-:W-:-:S03]  /*a640*/  R2UR UR12, R158 ;  /* 0x000000009e0c72ca */ /* 0x000fc600000e0000 */
[----:B------:R2:W-:Y:S01]  /*a650*/  UTCHMMA.2CTA gdesc[UR50], gdesc[UR4], tmem[UR10], tmem[UR14], idesc[UR15], UPT ;  /* 0x00ff0e04320075ea */ /* 0x0005e2000ba0000a */
[----:B------:R-:W-:-:S05]  /*a660*/  UMOV UR48, UR16 ;  /* 0x0000001000307c82 */ /* 0x000fca0008000000 */
[----:B------:R3:W-:Y:S01]  /*a670*/  UTCHMMA.2CTA gdesc[UR48], gdesc[UR8], tmem[UR11], tmem[UR14], idesc[UR15], UPT ;  /* 0x00ff0e08300075ea */ /* 0x0007e2000ba0000b */
[----:B-1----:R-:W-:Y:S02]  /*a680*/  R2UR UR6, R0 ;  /* 0x00000000000672ca */ /* 0x002fe400000e0000 */
[----:B------:R-:W-:Y:S02]  /*a690*/  @P0 LOP3.LUT R0, R24, 0xffff, RZ, 0xc0, !PT ;  /* 0x0000ffff18000812 */ /* 0x000fe400078ec0ff */
[----:B--2---:R-:W-:Y:S02]  /*a6a0*/  R2UR UR10, R3 ;  /* 0x00000000030a72ca */ /* 0x004fe400000e0000 */
[----:B------:R-:W-:Y:S02]  /*a6b0*/  @P0 R2UR UR5, R2 ;  /* 0x00000000020502ca */ /* 0x000fe400000e0000 */
[----:B------:R-:W-:Y:S01]  /*a6c0*/  @P0 R2UR UR4, R0 ;  /* 0x00000000000402ca */ /* 0x000fe200000e0000 */
[----:B------:R-:W-:Y:S01]  /*a6d0*/  UMOV UR46, UR12 ;  /* 0x0000000c002e7c82 */ /* 0x000fe20008000000 */
[----:B------:R-:W-:Y:S01]  /*a6e0*/  LEA R2, R8, UR13, 0x3 ;  /* 0x0000000d08027c11 */ /* 0x000fe2000f8e18ff */
[----:B------:R-:W-:-:S06]  /*a6f0*/  IMAD.U32 R3, R12, -0x80000000, RZ ;  /* 0x800000000c037824 */ /* 0x000fcc00078e00ff */
[----:B------:R3:W-:Y:S04]  /*a700*/  UTCHMMA.2CTA gdesc[UR46], gdesc[UR6], tmem[UR10], tmem[UR14], idesc[UR15], UPT ;  /* 0x00ff0e062e0075ea */ /* 0x0007e8000ba0000a */
[----:B------:R3:W-:Y:S01]  /*a710*/  UTCBAR.2CTA.MULTICAST [UR5], URZ, UR4 ;  /* 0x000000ff050073e9 */ /* 0x0007e20008200804 */
[----:B------:R-:W1:Y:S01]  /*a720*/  SYNCS.PHASECHK.TRANS64.TRYWAIT P0, [R2+URZ+0x60], R3 ;  /* 0x00006003020075a7 */ /* 0x000e6200080011ff */
[----:B------:R-:W-:-:S05]  /*a730*/  LEA R0, R8, UR13, 0xf ;  /* 0x0000000d08007c11 */ /* 0x000fca000f8e78ff */
[----:B------:R-:W-:-:S05]  /*a740*/  VIADD R0, R0, 0x24800 ;  /* 0x0002480000007836 */ /* 0x000fca0000000000 */
[----:B------:R-:W-:-:S04]  /*a750*/  SHF.R.U32.HI R0, RZ, 0x4, R0 ;  /* 0x00000004ff007819 */ /* 0x000fc80000011600 */
[----:B------:R-:W-:-:S04]  /*a760*/  LOP3.LUT R0, R0, 0x3fc0, RZ, 0xc0, !PT ;  /* 0x00003fc000007812 */ /* 0x000fc800078ec0ff */
[----:B------:R-:W-:Y:S01]  /*a770*/  LOP3.LUT R0, R0, 0x10000, RZ, 0xfc, !PT ;  /* 0x0001000000007812 */ /* 0x000fe200078efcff */
[----:B-1-3--:R-:W-:Y:S06]  /*a780*/  @!P0 BRA `(.L_x_109) ;  /* 0x0000012c006c8947 */ /* 0x00afec0003800000 */
.L_x_290:
[----:B------:R-:W-:Y:S01]  /*a790*/  R2UR UR8, R157 ;  /* 0x000000009d0872ca */ /* 0x000fe200000e0000 */
[C---:B------:R-:W-:Y:S01]  /*a7a0*/  VIADD R3, R0.reuse, 0x2 ;  /* 0x0000000200037836 */ /* 0x040fe20000000000 */
[C---:B------:R-:W-:Y:S01]  /*a7b0*/  R2UR UR4, R0.reuse ;  /* 0x00000000000472ca */ /* 0x040fe200000e0000 */
[----:B------:R-:W-:Y:S01]  /*a7c0*/  UMOV UR14, 0x0 ;  /* 0x00000000000e7882 */ /* 0x000fe20000000000 */
[----:B------:R-:W-:Y:S01]  /*a7d0*/  R2UR UR11, R5 ;  /* 0x00000000050b72ca */ /* 0x000fe200000e0000 */
[----:B------:R-:W-:Y:S01]  /*a7e0*/  IMAD.MOV.U32 R5, RZ, RZ, RZ ;  /* 0x000000ffff057224 */ /* 0x000fe200078e00ff */
[----:B------:R-:W-:Y:S01]  /*a7f0*/  R2UR UR6, R3 ;  /* 0x00000000030672ca */ /* 0x000fe200000e0000 */
[----:B------:R-:W-:Y:S01]  /*a800*/  VIADD R3, R0, 0x4 ;  /* 0x0000000400037836 */ /* 0x000fe20000000000 */
[----:B------:R-:W-:Y:S01]  /*a810*/  UMOV UR15, 0x8200010 ;  /* 0x08200010000f7882 */ /* 0x000fe20000000000 */
[----:B------:R-:W-:Y:S01]  /*a820*/  UMOV UR5, 0x40004040 ;  /* 0x4000404000057882 */ /* 0x000fe20000000000 */
[----:B------:R-:W-:Y:S01]  /*a830*/  R2UR UR10, R5 ;  /* 0x00000000050a72ca */ /* 0x000fe200000e0000 */
[----:B------:R-:W-:Y:S01]  /*a840*/  UMOV UR45, 0x40004040 ;  /* 0x40004040002d7882 */ /* 0x000fe20000000000 */
[----:B------:R-:W-:Y:S01]  /*a850*/  R2UR UR12, R156 ;  /* 0x000000009c0c72ca */ /* 0x000fe200000e0000 */
[----:B------:R-:W-:Y:S01]  /*a860*/  UMOV UR42, UR8 ;  /* 0x00000008002a7c82 */ /* 0x000fe20008000000 */
[----:B------:R-:W-:Y:S01]  /*a870*/  R2UR UR8, R3 ;  /* 0x00000000030872ca */ /* 0x000fe200000e0000 */
[----:B------:R-:W-:Y:S01]  /*a880*/  VIADD R3, R0, 0x6 ;  /* 0x0000000600037836 */ /* 0x000fe20000000000 */
[----:B------:R-:W-:Y:S01]  /*a890*/  R2UR UR18, R155 ;  /* 0x000000009b1272ca */ /* 0x000fe200000e0000 */
[----:B------:R2:W-:Y:S01]  /*a8a0*/  UTCHMMA.2CTA gdesc[UR44], gdesc[UR4], tmem[UR11], tmem[UR14], idesc[UR15], UPT ;  /* 0x00ff0e042c0075ea */ /* 0x0005e2000ba0000b */
[----:B------:R-:W-:Y:S01]  /*a8b0*/  UMOV UR7, 0x40004040 ;  /* 0x4000404000077882 */ /* 0x000fe20000000000 */
[----:B------:R-:W-:Y:S01]  /*a8c0*/  UMOV UR43, 0x40004040 ;  /* 0x40004040002b7882 */ /* 0x000fe20000000000 */
[----:B------:R-:W-:Y:S01]  /*a8d0*/  R2UR UR16, R154 ;  /* 0x000000009a1072ca */ /* 0x000fe200000e0000 */
[----:B------:R-:W-:Y:S01]  /*a8e0*/  UMOV UR9, 0x40004040 ;  /* 0x4000404000097882 */ /* 0x000fe20000000000 */
[----:B------:R-:W-:Y:S01]  /*a8f0*/  UMOV UR41, 0x40004040 ;  /* 0x4000404000297882 */ /* 0x000fe20000000000 */
[----:B------:R3:W-:Y:S01]  /*a900*/  UTCHMMA.2CTA gdesc[UR42], gdesc[UR6], tmem[UR10], tmem[UR14], idesc[UR15], UPT ;  /* 0x00ff0e062a0075ea */ /* 0x0007e2000ba0000a */
[----:B------:R-:W-:Y:S01]  /*a910*/  R2UR UR17, R153 ;  /* 0x00000000991172ca */ /* 0x000fe200000e0000 */
[----:B------:R-:W-:Y:S01]  /*a920*/  UMOV UR40, UR12 ;  /* 0x0000000c00287c82 */ /* 0x000fe20008000000 */
[----:B------:R-:W-:Y:S01]  /*a930*/  UMOV UR39, 0x40004040 ;  /* 0x4000404000277882 */ /* 0x000fe20000000000 */
[----:B------:R-:W-:Y:S01]  /*a940*/  R2UR UR12, R152 ;  /* 0x00000000980c72ca */ /* 0x000fe200000e0000 */
[----:B------:R-:W-:Y:S01]  /*a950*/  UMOV UR37, 0x40004040 ;  /* 0x4000404000257882 */ /* 0x000fe20000000000 */
[----:B------:R-:W-:Y:S01]  /*a960*/  UMOV UR38, UR18 ;  /* 0x0000001200267c82 */ /* 0x000fe20008000000 */
[----:B------:R-:W-:Y:S01]  /*a970*/  R2UR UR18, R151 ;  /* 0x00000000971272ca */ /* 0x000fe200000e0000 */
[----:B------:R-:W-:Y:S01]  /*a980*/  UMOV UR35, 0x40004040 ;  /* 0x4000404000237882 */ /* 0x000fe20000000000 */
        /* <DEDUP_REMOVED lines=8> */
[----:B------:R-:W-:Y:S01]  /*aa10*/  UMOV UR32, UR12 ;  /* 0x0000000c00207c82 */ /* 0x000fe20008000000 */
[----:B------:R-:W-:Y:S01]  /*aa20*/  R2UR UR12, R148 ;  /* 0x00000000940c72ca */ /* 0x000fe200000e0000 */
[----:B------:R-:W-:Y:S01]  /*aa30*/  UMOV UR25, 0x40004040 ;  /* 0x4000404000197882 */ /* 0x000fe20000000000 */
[----:B--2---:R-:W-:Y:S01]  /*aa40*/  R2UR UR11, R5 ;  /* 0x00000000050b72ca */ /* 0x004fe200000e0000 */
[----:B------:R-:W-:Y:S01]  /*aa50*/  UMOV UR30, UR18 ;  /* 0x00000012001e7c82 */ /* 0x000fe20008000000 */
[----:B------:R-:W-:Y:S01]  /*aa60*/  R2UR UR4, R3 ;  /* 0x00000000030472ca */ /* 0x000fe200000e0000 */
[C---:B------:R-:W-:Y:S01]  /*aa70*/  VIADD R3, R0.reuse, 0x200 ;  /* 0x0000020000037836 */ /* 0x040fe20000000000 */
[----:B------:R-:W-:Y:S01]  /*aa80*/  UMOV UR28, UR16 ;  /* 0x00000010001c7c82 */ /* 0x000fe20008000000 */
[----:B------:R-:W-:Y:S01]  /*aa90*/  R2UR UR16, R147 ;  /* 0x00000000931072ca */ /* 0x000fe200000e0000 */
[----:B------:R-:W-:Y:S01]  /*aaa0*/  UMOV UR23, 0x40004040 ;  /* 0x4000404000177882 */ /* 0x000fe20000000000 */
[----:B------:R-:W-:Y:S01]  /*aab0*/  UMOV UR21, 0x40004040 ;  /* 0x4000404000157882 */ /* 0x000fe20000000000 */
[----:B---3--:R-:W-:Y:S01]  /*aac0*/  R2UR UR6, R3 ;  /* 0x00000000030672ca */ /* 0x008fe200000e0000 */
[----:B------:R-:W-:Y:S01]  /*aad0*/  VIADD R3, R0, 0x202 ;  /* 0x0000020200037836 */ /* 0x000fe20000000000 */
[----:B------:R-:W-:Y:S01]  /*aae0*/  UMOV UR26, UR17 ;  /* 0x00000011001a7c82 */ /* 0x000fe20008000000 */
[----:B------:R-:W-:Y:S01]  /*aaf0*/  UMOV UR24, UR12 ;  /* 0x0000000c00187c82 */ /* 0x000fe20008000000 */
[----:B------:R-:W-:Y:S01]  /*ab00*/  R2UR UR12, R146 ;  /* 0x00000000920c72ca */ /* 0x000fe200000e0000 */
[----:B------:R2:W-:Y:S01]  /*ab10*/  UTCHMMA.2CTA gdesc[UR40], gdesc[UR8], tmem[UR11], tmem[UR14], idesc[UR15], UPT ;  /* 0x00ff0e08280075ea */ /* 0x0005e2000ba0000b */
[----:B------:R-:W-:Y:S01]  /*ab20*/  R2UR UR17, R145 ;  /* 0x00000000911172ca */ /* 0x000fe200000e0000 */
[----:B------:R3:W-:Y:S01]  /*ab30*/  UTCHMMA.2CTA gdesc[UR38], gdesc[UR4], tmem[UR10], tmem[UR14], idesc[UR15], UPT ;  /* 0x00ff0e04260075ea */ /* 0x0007e2000ba0000a */
[----:B------:R-:W-:Y:S01]  /*ab40*/  ELECT P0, URZ, PT ;  /* 0x0000000000ff782f */ /* 0x000fe20003800000 */
[----:B------:R-:W-:Y:S01]  /*ab50*/  VIADD R9, R9, 0x1 ;  /* 0x0000000109097836 */ /* 0x000fe20000000000 */
[----:B------:R-:W-:Y:S01]  /*ab60*/  UMOV UR22, UR16 ;  /* 0x0000001000167c82 */ /* 0x000fe20008000000 */
[----:B------:R-:W-:Y:S01]  /*ab70*/  R2UR UR16, R144 ;  /* 0x00000000901072ca */ /* 0x000fe200000e0000 */
[----:B------:R-:W-:Y:S01]  /*ab80*/  UMOV UR19, 0x40004040 ;  /* 0x4000404000137882 */ /* 0x000fe20000000000 */
[----:B------:R4:W-:Y:S01]  /*ab90*/  UTCHMMA.2CTA gdesc[UR36], gdesc[UR6], tmem[UR11], tmem[UR14], idesc[UR15], UPT ;  /* 0x00ff0e06240075ea */ /* 0x0009e2000ba0000b */
[----:B------:R-:W-:Y:S01]  /*aba0*/  VIADD R8, R8, 0x1 ;  /* 0x0000000108087836 */ /* 0x000fe20000000000 */
[----:B------:R-:W-:Y:S01]  /*abb0*/  ISETP.NE.AND P4, PT, R9, 0x2, PT ;  /* 0x000000020900780c */ /* 0x000fe20003f85270 */
[----:B------:R-:W-:Y:S01]  /*abc0*/  VIADD R14, R14, 0x1 ;  /* 0x000000010e0e7836 */ /* 0x000fe20000000000 */
[----:B------:R-:W-:Y:S01]  /*abd0*/  UMOV UR20, UR12 ;  /* 0x0000000c00147c82 */ /* 0x000fe20008000000 */
[----:B------:R-:W-:Y:S01]  /*abe0*/  R2UR UR12, R143 ;  /* 0x000000008f0c72ca */ /* 0x000fe200000e0000 */
[----:B------:R-:W-:Y:S01]  /*abf0*/  UMOV UR18, UR17 ;  /* 0x0000001100127c82 */ /* 0x000fe20008000000 */
[----:B------:R-:W-:Y:S01]  /*ac00*/  UMOV UR17, 0x40004040 ;  /* 0x4000404000117882 */ /* 0x000fe20000000000 */
[----:B-1----:R-:W-:Y:S01]  /*ac10*/  @P0 VIADD R2, R2, 0x70 ;  /* 0x0000007002020836 */ /* 0x002fe20000000000 */
[----:B------:R-:W-:Y:S01]  /*ac20*/  ISETP.NE.AND P3, PT, R8, 0x2, PT ;  /* 0x000000020800780c */ /* 0x000fe20003f65270 */
[----:B------:R-:W-:Y:S01]  /*ac30*/  IMAD.MOV.U32 R6, RZ, RZ, RZ ;  /* 0x000000ffff067224 */ /* 0x000fe200078e00ff */
[----:B------:R-:W-:-:S02]  /*ac40*/  ISETP.NE.AND P2, PT, R14, 0x2, PT ;  /* 0x000000020e00780c */ /* 0x000fc40003f45270 */
[----:B------:R-:W-:Y:S02]  /*ac50*/  SEL R10, R9, RZ, P4 ;  /* 0x000000ff090a7207 */ /* 0x000fe40002000000 */
[----:B------:R-:W-:Y:S02]  /*ac60*/  LOP3.LUT R62, R59, 0x1, RZ, 0x3c, !PT ;  /* 0x000000013b3e7812 */ /* 0x000fe400078e3cff */
[----:B--2---:R-:W-:Y:S01]  /*ac70*/  R2UR UR8, R3 ;  /* 0x00000000030872ca */ /* 0x004fe200000e0000 */
[----:B------:R-:W-:Y:S01]  /*ac80*/  VIADD R3, R0, 0x204 ;  /* 0x0000020400037836 */ /* 0x000fe20000000000 */
[----:B------:R-:W-:Y:S02]  /*ac90*/  SEL R9, R8, RZ, P3 ;  /* 0x000000ff08097207 */ /* 0x000fe40001800000 */
[----:B------:R-:W-:Y:S02]  /*aca0*/  SEL R14, R14, RZ, P2 ;  /* 0x000000ff0e0e7207 */ /* 0x000fe40001000000 */
[----:B---3--:R-:W-:Y:S01]  /*acb0*/  R2UR UR4, R3 ;  /* 0x00000000030472ca */ /* 0x008fe200000e0000 */
[----:B------:R-:W-:-:S05]  /*acc0*/  VIADD R3, R0, 0x206 ;  /* 0x0000020600037836 */ /* 0x000fca0000000000 */
[----:B----4-:R-:W-:Y:S01]  /*acd0*/  R2UR UR6, R3 ;  /* 0x00000000030672ca */ /* 0x010fe200000e0000 */
[C---:B------:R-:W-:Y:S01]  /*ace0*/  VIADD R3, R0.reuse, 0x400 ;  /* 0x0000040000037836 */ /* 0x040fe20000000000 */
[----:B------:R1:W-:Y:S05]  /*acf0*/  UTCHMMA.2CTA gdesc[UR34], gdesc[UR8], tmem[UR10], tmem[UR14], idesc[UR15], UPT ;  /* 0x00ff0e08220075ea */ /* 0x0003ea000ba0000a */
[----:B------:R2:W-:Y:S06]  /*ad00*/  UTCHMMA.2CTA gdesc[UR32], gdesc[UR4], tmem[UR11], tmem[UR14], idesc[UR15], UPT ;  /* 0x00ff0e04200075ea */ /* 0x0005ec000ba0000b */
[----:B------:R3:W-:Y:S01]  /*ad10*/  UTCHMMA.2CTA gdesc[UR30], gdesc[UR6], tmem[UR10], tmem[UR14], idesc[UR15], UPT ;  /* 0x00ff0e061e0075ea */ /* 0x0007e2000ba0000a */
[----:B-1----:R-:W-:Y:S01]  /*ad20*/  R2UR UR8, R3 ;  /* 0x00000000030872ca */ /* 0x002fe200000e0000 */
[----:B------:R-:W-:-:S05]  /*ad30*/  VIADD R3, R0, 0x402 ;  /* 0x0000040200037836 */ /* 0x000fca0000000000 */
[----:B--2---:R-:W-:Y:S01]  /*ad40*/  R2UR UR4, R3 ;  /* 0x00000000030472ca */ /* 0x004fe200000e0000 */
[----:B------:R-:W-:-:S05]  /*ad50*/  VIADD R3, R0, 0x404 ;  /* 0x0000040400037836 */ /* 0x000fca0000000000 */
[----:B---3--:R-:W-:Y:S01]  /*ad60*/  R2UR UR6, R3 ;  /* 0x00000000030672ca */ /* 0x008fe200000e0000 */
        /* <DEDUP_REMOVED lines=10> */
[----:B------:R1:W-:Y:S01]  /*ae10*/  UTCHMMA.2CTA gdesc[UR22], gdesc[UR8], tmem[UR10], tmem[UR14], idesc[UR15], UPT ;  /* 0x00ff0e08160075ea */ /* 0x0003e2000ba0000a */
[----:B------:R-:W-:-:S04]  /*ae20*/  VIADD R0, R0, 0x606 ;  /* 0x0000060600007836 */ /* 0x000fc80000000000 */
[----:B------:R2:W-:Y:S06]  /*ae30*/  UTCHMMA.2CTA gdesc[UR20], gdesc[UR4], tmem[UR11], tmem[UR14], idesc[UR15], UPT ;  /* 0x00ff0e04140075ea */ /* 0x0005ec000ba0000b */
[----:B------:R3:W-:Y:S01]  /*ae40*/  UTCHMMA.2CTA gdesc[UR18], gdesc[UR6], tmem[UR10], tmem[UR14], idesc[UR15], UPT ;  /* 0x00ff0e06120075ea */ /* 0x0007e2000ba0000a */
[----:B-1----:R-:W-:Y:S01]  /*ae50*/  R2UR UR8, R3 ;  /* 0x00000000030872ca */ /* 0x002fe200000e0000 */
[----:B------:R-:W-:Y:S01]  /*ae60*/  IMAD.MOV.U32 R3, RZ, RZ, RZ ;  /* 0x000000ffff037224 */ /* 0x000fe200078e00ff */
[----:B--2---:R-:W-:Y:S02]  /*ae70*/  R2UR UR4, R0 ;  /* 0x00000000000472ca */ /* 0x004fe400000e0000 */
[----:B------:R-:W-:-:S02]  /*ae80*/  @P0 LOP3.LUT R0, R24, 0xffff, RZ, 0xc0, !PT ;  /* 0x0000ffff18000812 */ /* 0x000fc400078ec0ff */
[----:B---3--:R-:W-:Y:S01]  /*ae90*/  R2UR UR10, R3 ;  /* 0x00000000030a72ca */ /* 0x008fe200000e0000 */
[----:B------:R-:W-:-:S06]  /*aea0*/  UMOV UR6, 0x0 ;  /* 0x0000000000067882 */ /* 0x000fcc0000000000 */
[----:B------:R1:W-:Y:S01]  /*aeb0*/  UTCHMMA.2CTA gdesc[UR16], gdesc[UR8], tmem[UR11], tmem[UR14], idesc[UR15], UPT ;  /* 0x00ff0e08100075ea */ /* 0x0003e2000ba0000b */
[----:B------:R-:W-:Y:S01]  /*aec0*/  UMOV UR7, 0x8200010 ;  /* 0x0820001000077882 */ /* 0x000fe20000000000 */
[----:B------:R-:W-:-:S04]  /*aed0*/  SEL R3, RZ, 0x1, P2 ;  /* 0x00000001ff037807 */ /* 0x000fc80001000000 */
[----:B------:R-:W-:Y:S01]  /*aee0*/  LOP3.LUT R20, R20, R3, RZ, 0x3c, !PT ;  /* 0x0000000314147212 */ /* 0x000fe200078e3cff */
[----:B-1----:R-:W-:Y:S01]  /*aef0*/  UMOV UR14, UR12 ;  /* 0x0000000c000e7c82 */ /* 0x002fe20008000000 */
[----:B------:R-:W-:Y:S01]  /*af00*/  UMOV UR15, 0x40004040 ;  /* 0x40004040000f7882 */ /* 0x000fe20000000000 */
[----:B------:R-:W-:Y:S01]  /*af10*/  @P0 R2UR UR8, R2 ;  /* 0x00000000020802ca */ /* 0x000fe200000e0000 */
[----:B------:R1:W-:Y:S01]  /*af20*/  UTCHMMA.2CTA gdesc[UR14], gdesc[UR4], tmem[UR10], tmem[UR6], idesc[UR7], UPT ;  /* 0x00ff06040e0075ea */ /* 0x0003e2000ba0000a */
[----:B------:R-:W-:Y:S01]  /*af30*/  UMOV UR9, 0x3 ;  /* 0x0000000300097882 */ /* 0x000fe20000000000 */
[----:B------:R-:W-:-:S04]  /*af40*/  SEL R2, RZ, 0x1, P3 ;  /* 0x00000001ff027807 */ /* 0x000fc80001800000 */
[----:B------:R-:W-:Y:S02]  /*af50*/  LOP3.LUT R12, R12, R2, RZ, 0x3c, !PT ;  /* 0x000000020c0c7212 */ /* 0x000fe400078e3cff */
[----:B-1----:R-:W-:Y:S02]  /*af60*/  @P0 R2UR UR6, R0 ;  /* 0x00000000000602ca */ /* 0x002fe400000e0000 */
[----:B------:R-:W-:-:S11]  /*af70*/  ELECT P0, URZ, PT ;  /* 0x0000000000ff782f */ /* 0x000fd60003800000 */
[----:B------:R1:W-:Y:S02]  /*af80*/  UTCBAR.2CTA.MULTICAST [UR8], URZ, UR6 ;  /* 0x000000ff080073e9 */ /* 0x0003e40008200806 */
[----:B------:R-:W-:-:S05]  /*af90*/  @P0 VIADD R0, R4, 0x80 ;  /* 0x0000008004000836 */ /* 0x000fca0000000000 */
[----:B------:R-:W-:Y:S02]  /*afa0*/  @P0 R2UR UR7, R0 ;  /* 0x00000000000702ca */ /* 0x000fe400000e0000 */
[----:B------:R-:W-:Y:S02]  /*afb0*/  ISETP.GE.AND P0, PT, R64, 0x1, PT ;  /* 0x000000014000780c */ /* 0x000fe40003f06270 */
[----:B------:R-:W-:-:S04]  /*afc0*/  SEL R0, RZ, 0x1, P4 ;  /* 0x00000001ff007807 */ /* 0x000fc80002000000 */
[----:B------:R-:W-:-:S05]  /*afd0*/  LOP3.LUT R13, R13, R0, RZ, 0x3c, !PT ;  /* 0x000000000d0d7212 */ /* 0x000fca00078e3cff */
[----:B------:R1:W-:Y:S02]  /*afe0*/  UTCBAR.2CTA.MULTICAST [UR7], URZ, UR9 ;  /* 0x000000ff070073e9 */ /* 0x0003e40008200809 */
[----:B------:R-:W-:Y:S05]  /*aff0*/  @!P0 BRA `(.L_x_110) ;  /* 0x0000003c00e08947 */ /* 0x000fea0003800000 */
[----:B------:R-:W-:Y:S01]  /*b000*/  LOP3.LUT R2, R61, 0x1, RZ, 0x3c, !PT ;  /* 0x000000013d027812 */ /* 0x000fe200078e3cff */
[----:B------:R-:W-:Y:S01]  /*b010*/  IMAD.MOV.U32 R6, RZ, RZ, RZ ;  /* 0x000000ffff067224 */ /* 0x000fe200078e00ff */
[----:B------:R-:W-:Y:S01]  /*b020*/  LOP3.LUT R0, R60, 0x1, RZ, 0x3c, !PT ;  /* 0x000000013c007812 */ /* 0x000fe200078e3cff */
[----:B------:R-:W-:Y:S01]  /*b030*/  IMAD.MOV.U32 R25, RZ, RZ, RZ ;  /* 0x000000ffff197224 */ /* 0x000fe200078e00ff */
[----:B------:R-:W-:Y:S01]  /*b040*/  LOP3.LUT R3, R63, 0x1, RZ, 0x3c, !PT ;  /* 0x000000013f037812 */ /* 0x000fe200078e3cff */
[----:B------:R-:W-:Y:S01]  /*b050*/  IMAD.U32 R57, R2, -0x80000000, RZ ;  /* 0x8000000002397824 */ /* 0x000fe200078e00ff */
[----:B------:R-:W-:Y:S02]  /*b060*/  SHF.L.U32 R58, R0, 0x1f, RZ ;  /* 0x0000001f003a7819 */ /* 0x000fe400000006ff */
[----:B------:R-:W-:-:S07]  /*b070*/  SHF.L.U32 R56, R3, 0x1f, RZ ;  /* 0x0000001f03387819 */ /* 0x000fce00000006ff */
.L_x_129:
[----:B------:R-:W-:Y:S01]  /*b080*/  LEA R5, R14, UR13, 0x3 ;  /* 0x0000000d0e057c11 */ /* 0x000fe2000f8e18ff */
[----:B------:R-:W-:Y:S01]  /*b090*/  IMAD.U32 R2, R20, -0x80000000, RZ ;  /* 0x8000000014027824 */ /* 0x000fe200078e00ff */
[----:B------:R-:W-:Y:S03]  /*b0a0*/  SHF.L.U32 R0, R62, 0x1f, RZ ;  /* 0x0000001f3e007819 */ /* 0x000fe600000006ff */
[----:B--2---:R-:W2:Y:S02]  /*b0b0*/  SYNCS.PHASECHK.TRANS64.TRYWAIT P0, [R5+URZ+0x90], R2 ;  /* 0x00009002050075a7 */ /* 0x004ea400080011ff */
[----:B--2---:R-:W-:Y:S05]  /*b0c0*/  @!P0 BRA `(.L_x_111) ;  /* 0x0000012400388947 */ /* 0x004fea0003800000 */
.L_x_292:
[----:B------:R-:W3:Y:S01]  /*b0d0*/  SYNCS.PHASECHK.TRANS64.TRYWAIT P0, [UR13+0x10], R0 ;  /* 0x00001000ff0075a7 */ /* 0x000ee2000800110d */
[----:B------:R-:W-:Y:S01]  /*b0e0*/  HFMA2 R7, -RZ, RZ, 0, 3.814697265625e-06 ;  /* 0x00000040ff077431 */ /* 0x000fe200000001ff */
[----:B---3--:R-:W-:Y:S06]  /*b0f0*/  @!P0 BRA `(.L_x_112) ;  /* 0x0000012400448947 */ /* 0x008fec0003800000 */
.L_x_294:
[----:B------:R-:W-:Y:S01]  /*b100*/  IMAD.MOV.U32 R0, RZ, RZ, 0x40 ;  /* 0x00000040ff007424 */ /* 0x000fe200078e00ff */
[----:B-1----:R-:W-:Y:S01]  /*b110*/  R2UR UR6, R66 ;  /* 0x00000000420672ca */ /* 0x002fe200000e0000 */
[----:B--2---:R-:W-:Y:S01]  /*b120*/  IMAD.U32 R3, R13, -0x80000000, RZ ;  /* 0x800000000d037824 */ /* 0x004fe200078e00ff */
[----:B------:R-:W-:Y:S01]  /*b130*/  R2UR UR4, R7 ;  /* 0x00000000070472ca */ /* 0x000fe200000e0000 */
[----:B------:R-:W-:Y:S01]  /*b140*/  IMAD.MOV.U32 R7, RZ, RZ, 0x40 ;  /* 0x00000040ff077424 */ /* 0x000fe200078e00ff */
[----:B------:R-:W-:Y:S01]  /*b150*/  R2UR UR5, R100 ;  /* 0x00000000640572ca */ /* 0x000fe200000e0000 */
[----:B------:R-:W-:Y:S01]  /*b160*/  UMOV UR15, 0x40004040 ;  /* 0x40004040000f7882 */ /* 0x000fe20000000000 */
[----:B------:R-:W-:Y:S01]  /*b170*/  R2UR UR12, R67 ;  /* 0x00000000430c72ca */ /* 0x000fe200000e0000 */
[----:B------:R-:W-:Y:S01]  /*b180*/  IMAD.U32 R55, RZ, RZ, UR15 ;  /* 0x0000000fff377e24 */ /* 0x000fe2000f8e00ff */
[----:B------:R-:W-:Y:S01]  /*b190*/  UMOV UR18, 0x0 ;  /* 0x0000000000127882 */ /* 0x000fe20000000000 */
[----:B------:R-:W-:Y:S01]  /*b1a0*/  IMAD.U32 R51, RZ, RZ, UR15 ;  /* 0x0000000fff337e24 */ /* 0x000fe2000f8e00ff */
[----:B------:R-:W-:Y:S01]  /*b1b0*/  R2UR UR7, R101 ;  /* 0x00000000650772ca */ /* 0x000fe200000e0000 */
[----:B------:R-:W-:Y:S01]  /*b1c0*/  IMAD.U32 R45, RZ, RZ, UR15 ;  /* 0x0000000fff2d7e24 */ /* 0x000fe2000f8e00ff */
[----:B------:R-:W-:Y:S01]  /*b1d0*/  LEA R4, R10, UR13, 0x3 ;  /* 0x0000000d0a047c11 */ /* 0x000fe2000f8e18ff */
[----:B------:R-:W-:Y:S01]  /*b1e0*/  UMOV UR16, UR6 ;  /* 0x0000000600107c82 */ /* 0x000fe20008000000 */
[----:B------:R-:W-:Y:S01]  /*b1f0*/  UMOV UR19, 0x8200010 ;  /* 0x0820001000137882 */ /* 0x000fe20000000000 */
[----:B------:R-:W-:Y:S01]  /*b200*/  IMAD.U32 R52, RZ, RZ, UR16 ;  /* 0x00000010ff347e24 */ /* 0x000fe2000f8e00ff */
[----:B------:R-:W-:Y:S01]  /*b210*/  R2UR UR6, R0 ;  /* 0x00000000000672ca */ /* 0x000fe200000e0000 */
[----:B------:R-:W-:Y:S01]  /*b220*/  UMOV UR17, 0x40004040 ;  /* 0x4000404000117882 */ /* 0x000fe20000000000 */
[----:B------:R-:W-:Y:S01]  /*b230*/  R2UR UR11, R103 ;  /* 0x00000000670b72ca */ /* 0x000fe200000e0000 */
[----:B------:R-:W-:Y:S01]  /*b240*/  IMAD.U32 R53, RZ, RZ, UR17 ;  /* 0x00000011ff357e24 */ /* 0x000fe2000f8e00ff */
[----:B------:R-:W-:Y:S01]  /*b250*/  UMOV UR14, UR12 ;  /* 0x0000000c000e7c82 */ /* 0x000fe20008000000 */
[----:B------:R-:W-:Y:S01]  /*b260*/  ELECT P0, URZ, PT ;  /* 0x0000000000ff782f */ /* 0x000fe20003800000 */
[----:B------:R-:W-:Y:S01]  /*b270*/  IMAD.U32 R54, RZ, RZ, UR14 ;  /* 0x0000000eff367e24 */ /* 0x000fe2000f8e00ff */
[----:B------:R-:W-:Y:S01]  /*b280*/  R2UR UR9, R99 ;  /* 0x00000000630972ca */ /* 0x000fe200000e0000 */
[----:B------:R1:W-:Y:S01]  /*b290*/  UTCHMMA.2CTA gdesc[UR14], gdesc[UR16], tmem[UR4], tmem[UR18], idesc[UR19], !UPT ;  /* 0x00ff12100e0075ea */ /* 0x0003e2000fa00004 */
[----:B------:R-:W-:Y:S02]  /*b2a0*/  R2UR UR10, R102 ;  /* 0x00000000660a72ca */ /* 0x000fe400000e0000 */
[----:B------:R-:W-:Y:S11]  /*b2b0*/  R2UR UR8, R98 ;  /* 0x00000000620872ca */ /* 0x000ff600000e0000 */
[----:B------:R-:W-:Y:S02]  /*b2c0*/  IMAD.U32 R46, RZ, RZ, UR10 ;  /* 0x0000000aff2e7e24 */ /* 0x000fe4000f8e00ff */
[----:B------:R-:W-:Y:S01]  /*b2d0*/  IMAD.U32 R40, RZ, RZ, UR8 ;  /* 0x00000008ff287e24 */ /* 0x000fe2000f8e00ff */
[----:B-1----:R-:W-:Y:S01]  /*b2e0*/  UMOV UR4, UR5 ;  /* 0x0000000500047c82 */ /* 0x002fe20008000000 */
[----:B------:R-:W-:Y:S01]  /*b2f0*/  UMOV UR5, 0x40004040 ;  /* 0x4000404000057882 */ /* 0x000fe20000000000 */
[----:B------:R-:W-:Y:S01]  /*b300*/  IMAD.U32 R48, RZ, RZ, UR4 ;  /* 0x00000004ff307e24 */ /* 0x000fe2000f8e00ff */
[----:B------:R-:W-:Y:S01]  /*b310*/  UMOV UR14, UR11 ;  /* 0x0000000b000e7c82 */ /* 0x000fe20008000000 */
[----:B------:R-:W-:Y:S01]  /*b320*/  UMOV UR16, 0x0 ;  /* 0x0000000000107882 */ /* 0x000fe20000000000 */
[----:B------:R-:W-:Y:S01]  /*b330*/  UMOV UR17, 0x8200010 ;  /* 0x0820001000117882 */ /* 0x000fe20000000000 */
[----:B------:R-:W-:Y:S01]  /*b340*/  IMAD.U32 R49, RZ, RZ, UR5 ;  /* 0x00000005ff317e24 */ /* 0x000fe2000f8e00ff */
[----:B------:R1:W-:Y:S01]  /*b350*/  UTCHMMA.2CTA gdesc[UR14], gdesc[UR4], tmem[UR6], tmem[UR16], idesc[UR17], UPT ;  /* 0x00ff10040e0075ea */ /* 0x0003e2000ba00006 */
[----:B------:R-:W-:Y:S01]  /*b360*/  IMAD.U32 R50, RZ, RZ, UR14 ;  /* 0x0000000eff327e24 */ /* 0x000fe2000f8e00ff */
[----:B------:R-:W-:Y:S02]  /*b370*/  UMOV UR11, 0x40004040 ;  /* 0x40004040000b7882 */ /* 0x000fe40000000000 */
[----:B------:R-:W-:Y:S01]  /*b380*/  IMAD.U32 R47, RZ, RZ, UR11 ;  /* 0x0000000bff2f7e24 */ /* 0x000fe2000f8e00ff */
[C---:B-1----:R-:W-:Y:S01]  /*b390*/  R2UR UR5, R0.reuse ;  /* 0x00000000000572ca */ /* 0x042fe200000e0000 */
[----:B------:R-:W-:Y:S01]  /*b3a0*/  UMOV UR14, UR9 ;  /* 0x00000009000e7c82 */ /* 0x000fe20008000000 */
[----:B------:R-:W-:Y:S01]  /*b3b0*/  R2UR UR4, R0 ;  /* 0x00000000000472ca */ /* 0x000fe200000e0000 */
[----:B------:R-:W-:Y:S01]  /*b3c0*/  UMOV UR6, UR7 ;  /* 0x0000000700067c82 */ /* 0x000fe20008000000 */
[----:B------:R-:W-:Y:S01]  /*b3d0*/  UMOV UR7, 0x40004040 ;  /* 0x4000404000077882 */ /* 0x000fe20000000000 */
[----:B------:R-:W-:Y:S01]  /*b3e0*/  UMOV UR9, 0x40004040 ;  /* 0x4000404000097882 */ /* 0x000fe20000000000 */
[----:B------:R-:W-:Y:S01]  /*b3f0*/  @P0 LOP3.LUT R0, R24, 0xffff, RZ, 0xc0, !PT ;  /* 0x0000ffff18000812 */ /* 0x000fe200078ec0ff */
[----:B------:R-:W-:Y:S02]  /*b400*/  IMAD.U32 R42, RZ, RZ, UR6 ;  /* 0x00000006ff2a7e24 */ /* 0x000fe4000f8e00ff */
[----:B------:R-:W-:Y:S02]  /*b410*/  IMAD.U32 R43, RZ, RZ, UR7 ;  /* 0x00000007ff2b7e24 */ /* 0x000fe4000f8e00ff */
[----:B------:R-:W-:Y:S02]  /*b420*/  IMAD.U32 R44, RZ, RZ, UR14 ;  /* 0x0000000eff2c7e24 */ /* 0x000fe4000f8e00ff */
[----:B------:R1:W-:Y:S01]  /*b430*/  UTCHMMA.2CTA gdesc[UR10], gdesc[UR14], tmem[UR5], tmem[UR16], idesc[UR17], UPT ;  /* 0x00ff100e0a0075ea */ /* 0x0003e2000ba00005 */
[----:B------:R-:W-:Y:S01]  /*b440*/  IMAD.U32 R41, RZ, RZ, UR9 ;  /* 0x00000009ff297e24 */ /* 0x000fe2000f8e00ff */
[----:B-1----:R-:W-:Y:S01]  /*b450*/  UMOV UR10, 0x0 ;  /* 0x00000000000a7882 */ /* 0x002fe20000000000 */
[----:B------:R-:W-:Y:S02]  /*b460*/  UMOV UR11, 0x8200010 ;  /* 0x08200010000b7882 */ /* 0x000fe40000000000 */
[----:B------:R1:W-:Y:S02]  /*b470*/  UTCHMMA.2CTA gdesc[UR6], gdesc[UR8], tmem[UR4], tmem[UR10], idesc[UR11], UPT ;  /* 0x00ff0a08060075ea */ /* 0x0003e4000ba00004 */
[----:B-1----:R-:W-:Y:S01]  /*b480*/  @P0 R2UR UR6, R0 ;  /* 0x00000000000602ca */ /* 0x002fe200000e0000 */
[----:B------:R-:W-:Y:S01]  /*b490*/  UIADD3 UR7, UPT, UPT, UR13, 0x18, URZ ;  /* 0x000000180d077890 */ /* 0x000fe2000fffe0ff */
[----:B------:R-:W-:Y:S05]  /*b4a0*/  LEA R0, R10, UR13, 0xf ;  /* 0x0000000d0a007c11 */ /* 0x000fea000f8e78ff */
[----:B------:R-:W-:Y:S05]  /*b4b0*/  VIADD R0, R0, 0x14800 ;  /* 0x0001480000007836 */ /* 0x000fea0000000000 */
[----:B------:R-:W-:Y:S01]  /*b4c0*/  SHF.R.U32.HI R0, RZ, 0x4, R0 ;  /* 0x00000004ff007819 */ /* 0x000fe20000011600 */
[----:B------:R1:W-:Y:S01]  /*b4d0*/  UTCBAR.2CTA.MULTICAST [UR7], URZ, UR6 ;  /* 0x000000ff070073e9 */ /* 0x0003e20008200806 */
[----:B------:R-:W2:Y:S02]  /*b4e0*/  SYNCS.PHASECHK.TRANS64.TRYWAIT P0, [R4+URZ+0x40], R3 ;  /* 0x00004003040075a7 */ /* 0x000ea400080011ff */
[----:B------:R-:W-:Y:S04]  /*b4f0*/  LOP3.LUT R0, R0, 0x3fc0, RZ, 0xc0, !PT ;  /* 0x00003fc000007812 */ /* 0x000fe800078ec0ff */
[----:B------:R-:W-:Y:S01]  /*b500*/  LOP3.LUT R0, R0, 0x10000, RZ, 0xfc, !PT ;  /* 0x0001000000007812 */ /* 0x000fe200078efcff */
[----:B-12---:R-:W-:Y:S06]  /*b510*/  @!P0 BRA `(.L_x_113) ;  /* 0x00000120005c8947 */ /* 0x006fec0003800000 */
.L_x_296:
[----:B------:R-:W-:Y:S01]  /*b520*/  R2UR UR8, R65 ;  /* 0x00000000410872ca */ /* 0x000fe200000e0000 */
[----:B------:R-:W-:Y:S01]  /*b530*/  UMOV UR18, 0x0 ;  /* 0x0000000000127882 */ /* 0x000fe20000000000 */
        /* <DEDUP_REMOVED lines=9> */
[----:B------:R-:W-:Y:S01]  /*b5d0*/  VIADD R2, R0, 0x2 ;  /* 0x0000000200027836 */ /* 0x000fe20000000000 */
[----:B------:R-:W-:Y:S01]  /*b5e0*/  UMOV UR20, 0x0 ;  /* 0x0000000000147882 */ /* 0x000fe20000000000 */
[----:B------:R-:W-:Y:S01]  /*b5f0*/  UMOV UR14, UR8 ;  /* 0x00000008000e7c82 */ /* 0x000fe20008000000 */
[----:B-1----:R-:W-:Y:S01]  /*b600*/  IMAD.MOV.U32 R3, RZ, RZ, 0x40 ;  /* 0x00000040ff037424 */ /* 0x002fe200078e00ff */
[----:B------:R-:W-:Y:S02]  /*b610*/  ELECT P0, URZ, PT ;  /* 0x0000000000ff782f */ /* 0x000fe40003800000 */
[----:B------:R-:W-:Y:S01]  /*b620*/  R2UR UR8, R2 ;  /* 0x00000000020872ca */ /* 0x000fe200000e0000 */
[----:B------:R1:W-:Y:S01]  /*b630*/  UTCHMMA.2CTA gdesc[UR14], gdesc[UR6], tmem[UR10], tmem[UR18], idesc[UR19], UPT ;  /* 0x00ff12060e0075ea */ /* 0x0003e2000ba0000a */
[----:B------:R-:W-:Y:S01]  /*b640*/  UMOV UR21, 0x8200010 ;  /* 0x0820001000157882 */ /* 0x000fe20000000000 */
[C---:B------:R-:W-:Y:S01]  /*b650*/  R2UR UR11, R3.reuse ;  /* 0x00000000030b72ca */ /* 0x040fe200000e0000 */
[----:B------:R-:W-:Y:S01]  /*b660*/  UMOV UR9, 0x40004040 ;  /* 0x4000404000097882 */ /* 0x000fe20000000000 */
[----:B------:R-:W-:Y:S01]  /*b670*/  VIADD R2, R0, 0x4 ;  /* 0x0000000400027836 */ /* 0x000fe20000000000 */
        /* <DEDUP_REMOVED lines=11> */
[----:B------:R-:W-:Y:S02]  /*b730*/  IMAD.U32 R38, RZ, RZ, UR14 ;  /* 0x0000000eff267e24 */ /* 0x000fe4000f8e00ff */
[----:B------:R-:W-:Y:S02]  /*b740*/  IMAD.U32 R32, RZ, RZ, UR16 ;  /* 0x00000010ff207e24 */ /* 0x000fe4000f8e00ff */
[----:B------:R-:W-:Y:S02]  /*b750*/  IMAD.U32 R39, RZ, RZ, UR15 ;  /* 0x0000000fff277e24 */ /* 0x000fe4000f8e00ff */
[----:B------:R-:W-:Y:S02]  /*b760*/  IMAD.U32 R33, RZ, RZ, UR17 ;  /* 0x00000011ff217e24 */ /* 0x000fe4000f8e00ff */
[----:B------:R-:W-:Y:S01]  /*b770*/  IMAD.U32 R31, RZ, RZ, UR17 ;  /* 0x00000011ff1f7e24 */ /* 0x000fe2000f8e00ff */
[----:B-1----:R-:W-:Y:S01]  /*b780*/  R2UR UR10, R3 ;  /* 0x00000000030a72ca */ /* 0x002fe200000e0000 */
[----:B------:R-:W-:Y:S01]  /*b790*/  UMOV UR18, UR4 ;  /* 0x0000000400127c82 */ /* 0x000fe20008000000 */
[----:B------:R-:W-:Y:S01]  /*b7a0*/  R2UR UR4, R2 ;  /* 0x00000000020472ca */ /* 0x000fe200000e0000 */
[----:B------:R-:W-:Y:S01]  /*b7b0*/  UMOV UR19, 0x40004040 ;  /* 0x4000404000137882 */ /* 0x000fe20000000000 */
[----:B------:R-:W-:Y:S01]  /*b7c0*/  R2UR UR15, R94 ;  /* 0x000000005e0f72ca */ /* 0x000fe200000e0000 */
[----:B------:R1:W-:Y:S01]  /*b7d0*/  UTCHMMA.2CTA gdesc[UR18], gdesc[UR8], tmem[UR11], tmem[UR20], idesc[UR21], UPT ;  /* 0x00ff1408120075ea */ /* 0x0003e2000ba0000b */
[----:B------:R-:W-:Y:S01]  /*b7e0*/  R2UR UR14, R93 ;  /* 0x000000005d0e72ca */ /* 0x000fe200000e0000 */
[----:B------:R-:W-:Y:S02]  /*b7f0*/  IMAD.U32 R36, RZ, RZ, UR18 ;  /* 0x00000012ff247e24 */ /* 0x000fe4000f8e00ff */
[----:B------:R-:W-:Y:S02]  /*b800*/  VIADD R2, R0, 0x6 ;  /* 0x0000000600027836 */ /* 0x000fe40000000000 */
[----:B------:R-:W-:Y:S02]  /*b810*/  IMAD.U32 R3, R12, -0x80000000, RZ ;  /* 0x800000000c037824 */ /* 0x000fe400078e00ff */
[----:B------:R-:W-:Y:S01]  /*b820*/  IMAD.U32 R37, RZ, RZ, UR19 ;  /* 0x00000013ff257e24 */ /* 0x000fe2000f8e00ff */
[----:B------:R-:W-:Y:S01]  /*b830*/  R2UR UR6, R2 ;  /* 0x00000000020672ca */ /* 0x000fe200000e0000 */
[----:B------:R-:W-:Y:S02]  /*b840*/  IMAD.U32 R35, RZ, RZ, UR19 ;  /* 0x00000013ff237e24 */ /* 0x000fe4000f8e00ff */
[----:B------:R-:W-:Y:S02]  /*b850*/  VIADD R2, R0, 0x200 ;  /* 0x0000020000027836 */ /* 0x000fe40000000000 */
[----:B------:R-:W-:Y:S02]  /*b860*/  IMAD.U32 R28, RZ, RZ, UR14 ;  /* 0x0000000eff1c7e24 */ /* 0x000fe4000f8e00ff */
[----:B------:R-:W-:Y:S01]  /*b870*/  IMAD.MOV.U32 R7, RZ, RZ, 0x40 ;  /* 0x00000040ff077424 */ /* 0x000fe200078e00ff */
[----:B-1----:R-:W-:Y:S01]  /*b880*/  R2UR UR8, R2 ;  /* 0x00000000020872ca */ /* 0x002fe200000e0000 */
[----:B------:R-:W-:Y:S01]  /*b890*/  UMOV UR18, UR12 ;  /* 0x0000000c00127c82 */ /* 0x000fe20008000000 */
[----:B------:R-:W-:Y:S01]  /*b8a0*/  R2UR UR12, R92 ;  /* 0x000000005c0c72ca */ /* 0x000fe200000e0000 */
[----:B------:R1:W-:Y:S01]  /*b8b0*/  UTCHMMA.2CTA gdesc[UR18], gdesc[UR4], tmem[UR10], tmem[UR20], idesc[UR21], UPT ;  /* 0x00ff1404120075ea */ /* 0x0003e2000ba0000a */
[----:B------:R-:W-:Y:S02]  /*b8c0*/  IMAD.U32 R34, RZ, RZ, UR18 ;  /* 0x00000012ff227e24 */ /* 0x000fe4000f8e00ff */
[----:B------:R-:W-:Y:S09]  /*b8d0*/  VIADD R2, R0, 0x202 ;  /* 0x0000020200027836 */ /* 0x000ff20000000000 */
[----:B------:R-:W-:Y:S01]  /*b8e0*/  UMOV UR64, UR12 ;  /* 0x0000000c00407c82 */ /* 0x000fe20008000000 */
[----:B------:R-:W-:Y:S02]  /*b8f0*/  R2UR UR12, R88 ;  /* 0x00000000580c72ca */ /* 0x000fe400000e0000 */
[----:B-1----:R-:W-:Y:S01]  /*b900*/  R2UR UR4, R2 ;  /* 0x00000000020472ca */ /* 0x002fe200000e0000 */
[----:B------:R-:W-:Y:S01]  /*b910*/  UMOV UR18, 0x0 ;  /* 0x0000000000127882 */ /* 0x000fe20000000000 */
[----:B------:R-:W-:Y:S01]  /*b920*/  UMOV UR19, 0x8200010 ;  /* 0x0820001000137882 */ /* 0x000fe20000000000 */
[----:B------:R-:W-:Y:S01]  /*b930*/  VIADD R2, R0, 0x204 ;  /* 0x0000020400027836 */ /* 0x000fe20000000000 */
[----:B------:R1:W-:Y:S07]  /*b940*/  UTCHMMA.2CTA gdesc[UR16], gdesc[UR6], tmem[UR11], tmem[UR18], idesc[UR19], UPT ;  /* 0x00ff1206100075ea */ /* 0x0003ee000ba0000b */
[----:B------:R-:W-:Y:S01]  /*b950*/  UMOV UR56, UR12 ;  /* 0x0000000c00387c82 */ /* 0x000fe20008000000 */
[----:B------:R-:W-:Y:S11]  /*b960*/  R2UR UR12, R83 ;  /* 0x00000000530c72ca */ /* 0x000ff600000e0000 */
[----:B------:R-:W-:Y:S02]  /*b970*/  @!UPT UIADD3 URZ, UPT, UPT, URZ, URZ, URZ ;  /* 0x000000fffffff290 */ /* 0x000fe4000fffe0ff */
[----:B------:R-:W-:Y:S01]  /*b980*/  UMOV UR46, UR12 ;  /* 0x0000000c002e7c82 */ /* 0x000fe20008000000 */
[----:B-1----:R-:W-:Y:S01]  /*b990*/  R2UR UR6, R2 ;  /* 0x00000000020672ca */ /* 0x002fe200000e0000 */
[----:B------:R-:W-:Y:S01]  /*b9a0*/  UMOV UR16, UR15 ;  /* 0x0000000f00107c82 */ /* 0x000fe20008000000 */
[----:B------:R-:W-:Y:S01]  /*b9b0*/  R2UR UR18, R91 ;  /* 0x000000005b1272ca */ /* 0x000fe200000e0000 */
[----:B------:R1:W-:Y:S01]  /*b9c0*/  UTCHMMA.2CTA gdesc[UR16], gdesc[UR8], tmem[UR10], tmem[UR20], idesc[UR21], UPT ;  /* 0x00ff1408100075ea */ /* 0x0003e2000ba0000a */
[----:B------:R-:W-:Y:S01]  /*b9d0*/  R2UR UR19, R87 ;  /* 0x00000000571372ca */ /* 0x000fe200000e0000 */
[----:B------:R-:W-:Y:S01]  /*b9e0*/  UMOV UR15, 0x40004040 ;  /* 0x40004040000f7882 */ /* 0x000fe20000000000 */
[----:B------:R-:W-:Y:S01]  /*b9f0*/  VIADD R2, R0, 0x206 ;  /* 0x0000020600027836 */ /* 0x000fe20000000000 */
[----:B------:R2:W-:Y:S01]  /*ba00*/  UTCHMMA.2CTA gdesc[UR14], gdesc[UR4], tmem[UR11], tmem[UR20], idesc[UR21], UPT ;  /* 0x00ff14040e0075ea */ /* 0x0005e2000ba0000b */
[----:B------:R-:W-:Y:S02]  /*ba10*/  IMAD.U32 R29, RZ, RZ, UR15 ;  /* 0x0000000fff1d7e24 */ /* 0x000fe4000f8e00ff */
[----:B------:R-:W-:Y:S05]  /*ba20*/  IMAD.U32 R30, RZ, RZ, UR16 ;  /* 0x00000010ff1e7e24 */ /* 0x000fea000f8e00ff */
[----:B------:R-:W-:Y:S01]  /*ba30*/  UMOV UR62, UR18 ;  /* 0x00000012003e7c82 */ /* 0x000fe20008000000 */
[----:B------:R-:W-:Y:S01]  /*ba40*/  R2UR UR18, R86 ;  /* 0x00000000561272ca */ /* 0x000fe200000e0000 */
[----:B------:R-:W-:Y:S01]  /*ba50*/  UMOV UR54, UR19 ;  /* 0x0000001300367c82 */ /* 0x000fe20008000000 */
[----:B-1----:R-:W-:Y:S01]  /*ba60*/  R2UR UR8, R2 ;  /* 0x00000000020872ca */ /* 0x002fe200000e0000 */
[----:B------:R-:W-:Y:S01]  /*ba70*/  VIADD R2, R0, 0x400 ;  /* 0x0000040000027836 */ /* 0x000fe20000000000 */
[----:B------:R-:W-:Y:S09]  /*ba80*/  R2UR UR17, R90 ;  /* 0x000000005a1172ca */ /* 0x000ff200000e0000 */
[----:B------:R-:W-:Y:S01]  /*ba90*/  UMOV UR52, UR18 ;  /* 0x0000001200347c82 */ /* 0x000fe20008000000 */
[----:B------:R-:W-:Y:S01]  /*baa0*/  R2UR UR16, R89 ;  /* 0x00000000591072ca */ /* 0x000fe200000e0000 */
[----:B--2---:R-:W-:Y:S01]  /*bab0*/  UMOV UR14, 0x0 ;  /* 0x00000000000e7882 */ /* 0x004fe20000000000 */
[----:B------:R-:W-:Y:S01]  /*bac0*/  R2UR UR4, R2 ;  /* 0x00000000020472ca */ /* 0x000fe200000e0000 */
[----:B------:R-:W-:Y:S01]  /*bad0*/  UMOV UR15, 0x8200010 ;  /* 0x08200010000f7882 */ /* 0x000fe20000000000 */
[----:B------:R-:W-:Y:S01]  /*bae0*/  VIADD R2, R0, 0x402 ;  /* 0x0000040200027836 */ /* 0x000fe20000000000 */
[----:B------:R1:W-:Y:S01]  /*baf0*/  UTCHMMA.2CTA gdesc[UR64], gdesc[UR6], tmem[UR10], tmem[UR14], idesc[UR15], UPT ;  /* 0x00ff0e06400075ea */ /* 0x0003e2000ba0000a */
[----:B------:R2:W-:Y:S01]  /*bb00*/  UTCHMMA.2CTA gdesc[UR62], gdesc[UR8], tmem[UR11], tmem[UR14], idesc[UR15], UPT ;  /* 0x00ff0e083e0075ea */ /* 0x0005e2000ba0000b */
[----:B------:R-:W-:Y:S01]  /*bb10*/  UMOV UR60, UR17 ;  /* 0x00000011003c7c82 */ /* 0x000fe20008000000 */
[----:B------:R-:W-:Y:S05]  /*bb20*/  R2UR UR17, R85 ;  /* 0x00000000551172ca */ /* 0x000fea00000e0000 */
[----:B------:R-:W-:Y:S01]  /*bb30*/  UMOV UR58, UR16 ;  /* 0x00000010003a7c82 */ /* 0x000fe20008000000 */
[----:B------:R-:W-:Y:S01]  /*bb40*/  R2UR UR16, R84 ;  /* 0x00000000541072ca */ /* 0x000fe200000e0000 */
[----:B------:R3:W-:Y:S06]  /*bb50*/  UTCHMMA.2CTA gdesc[UR60], gdesc[UR4], tmem[UR10], tmem[UR14], idesc[UR15], UPT ;  /* 0x00ff0e043c0075ea */ /* 0x0007ec000ba0000a */
[----:B------:R-:W-:Y:S06]  /*bb60*/  UMOV UR50, UR17 ;  /* 0x0000001100327c82 */ /* 0x000fec0008000000 */
[----:B------:R-:W-:Y:S01]  /*bb70*/  UMOV UR48, UR16 ;  /* 0x0000001000307c82 */ /* 0x000fe20008000000 */
[----:B-1----:R-:W-:Y:S01]  /*bb80*/  R2UR UR6, R2 ;  /* 0x00000000020672ca */ /* 0x002fe200000e0000 */
[----:B------:R-:W-:Y:S05]  /*bb90*/  VIADD R2, R0, 0x404 ;  /* 0x0000040400027836 */ /* 0x000fea0000000000 */
[----:B--2---:R-:W-:Y:S01]  /*bba0*/  R2UR UR8, R2 ;  /* 0x00000000020872ca */ /* 0x004fe200000e0000 */
[----:B------:R-:W-:Y:S05]  /*bbb0*/  VIADD R2, R0, 0x406 ;  /* 0x0000040600027836 */ /* 0x000fea0000000000 */
[----:B---3--:R-:W-:Y:S01]  /*bbc0*/  R2UR UR4, R2 ;  /* 0x00000000020472ca */ /* 0x008fe200000e0000 */
[----:B------:R1:W-:Y:S01]  /*bbd0*/  UTCHMMA.2CTA gdesc[UR58], gdesc[UR6], tmem[UR11], tmem[UR14], idesc[UR15], UPT ;  /* 0x00ff0e063a0075ea */ /* 0x0003e2000ba0000b */
[----:B------:R-:W-:Y:S05]  /*bbe0*/  VIADD R2, R0, 0x600 ;  /* 0x0000060000027836 */ /* 0x000fea0000000000 */
[----:B------:R2:W-:Y:S06]  /*bbf0*/  UTCHMMA.2CTA gdesc[UR56], gdesc[UR8], tmem[UR10], tmem[UR14], idesc[UR15], UPT ;  /* 0x00ff0e08380075ea */ /* 0x0005ec000ba0000a */
[----:B------:R3:W-:Y:S01]  /*bc00*/  UTCHMMA.2CTA gdesc[UR54], gdesc[UR4], tmem[UR11], tmem[UR14], idesc[UR15], UPT ;  /* 0x00ff0e04360075ea */ /* 0x0007e2000ba0000b */
[----:B-1----:R-:W-:Y:S01]  /*bc10*/  R2UR UR6, R2 ;  /* 0x00000000020672ca */ /* 0x002fe200000e0000 */
[----:B------:R-:W-:Y:S05]  /*bc20*/  VIADD R2, R0, 0x602 ;  /* 0x0000060200027836 */ /* 0x000fea0000000000 */
[----:B--2---:R-:W-:Y:S01]  /*bc30*/  R2UR UR8, R2 ;  /* 0x00000000020872ca */ /* 0x004fe200000e0000 */
[C---:B------:R-:W-:Y:S02]  /*bc40*/  VIADD R2, R0.reuse, 0x604 ;  /* 0x0000060400027836 */ /* 0x040fe40000000000 */
[----:B------:R-:W-:Y:S03]  /*bc50*/  VIADD R0, R0, 0x606 ;  /* 0x0000060600007836 */ /* 0x000fe60000000000 */
[----:B---3--:R-:W-:Y:S01]  /*bc60*/  R2UR UR4, R2 ;  /* 0x00000000020472ca */ /* 0x008fe200000e0000 */
[----:B------:R1:W-:Y:S01]  /*bc70*/  UTCHMMA.2CTA gdesc[UR52], gdesc[UR6], tmem[UR10], tmem[UR14], idesc[UR15], UPT ;  /* 0x00ff0e06340075ea */ /* 0x0003e2000ba0000a */
[----:B------:R-:W-:Y:S05]  /*bc80*/  IMAD.MOV.U32 R2, RZ, RZ, 0x40 ;  /* 0x00000040ff027424 */ /* 0x000fea00078e00ff */
[----:B------:R2:W-:Y:S06]  /*bc90*/  UTCHMMA.2CTA gdesc[UR50], gdesc[UR8], tmem[UR11], tmem[UR14], idesc[UR15], UPT ;  /* 0x00ff0e08320075ea */ /* 0x0005ec000ba0000b */
[----:B------:R3:W-:Y:S01]  /*bca0*/  UTCHMMA.2CTA gdesc[UR48], gdesc[UR4], tmem[UR10], tmem[UR14], idesc[UR15], UPT ;  /* 0x00ff0e04300075ea */ /* 0x0007e2000ba0000a */
[----:B-1----:R-:W-:Y:S02]  /*bcb0*/  R2UR UR6, R0 ;  /* 0x00000000000672ca */ /* 0x002fe400000e0000 */
[----:B------:R-:W-:Y:S02]  /*bcc0*/  @P0 LOP3.LUT R0, R24, 0xffff, RZ, 0xc0, !PT ;  /* 0x0000ffff18000812 */ /* 0x000fe400078ec0ff */
[----:B--2---:R-:W-:Y:S01]  /*bcd0*/  R2UR UR8, R2 ;  /* 0x00000000020872ca */ /* 0x004fe200000e0000 */
[----:B------:R-:W-:Y:S01]  /*bce0*/  @P0 VIADD R2, R4, 0x50 ;  /* 0x0000005004020836 */ /* 0x000fe20000000000 */
[C---:B------:R-:W-:Y:S04]  /*bcf0*/  LEA R4, R9.reuse, UR13, 0x3 ;  /* 0x0000000d09047c11 */ /* 0x040fe8000f8e18ff */
[----:B---3--:R-:W-:Y:S02]  /*bd00*/  @P0 R2UR UR5, R2 ;  /* 0x00000000020502ca */ /* 0x008fe400000e0000 */
[----:B------:R-:W-:Y:S02]  /*bd10*/  @P0 R2UR UR4, R0 ;  /* 0x00000000000402ca */ /* 0x000fe400000e0000 */
[----:B------:R-:W-:Y:S03]  /*bd20*/  LEA R0, R9, UR13, 0xf ;  /* 0x0000000d09007c11 */ /* 0x000fe6000f8e78ff */
[----:B------:R1:W-:Y:S02]  /*bd30*/  UTCHMMA.2CTA gdesc[UR46], gdesc[UR6], tmem[UR8], tmem[UR14], idesc[UR15], UPT ;  /* 0x00ff0e062e0075ea */ /* 0x0003e4000ba00008 */
[----:B------:R-:W-:Y:S05]  /*bd40*/  VIADD R0, R0, 0x24800 ;  /* 0x0002480000007836 */ /* 0x000fea0000000000 */
[----:B------:R-:W-:Y:S01]  /*bd50*/  SHF.R.U32.HI R0, RZ, 0x4, R0 ;  /* 0x00000004ff007819 */ /* 0x000fe20000011600 */
[----:B------:R1:W-:Y:S01]  /*bd60*/  UTCBAR.2CTA.MULTICAST [UR5], URZ, UR4 ;  /* 0x000000ff050073e9 */ /* 0x0003e20008200804 */
[----:B------:R-:W2:Y:S02]  /*bd70*/  SYNCS.PHASECHK.TRANS64.TRYWAIT P0, [R4+URZ+0x60], R3 ;  /* 0x00006003040075a7 */ /* 0x000ea400080011ff */
[----:B------:R-:W-:Y:S04]  /*bd80*/  LOP3.LUT R0, R0, 0x3fc0, RZ, 0xc0, !PT ;  /* 0x00003fc000007812 */ /* 0x000fe800078ec0ff */
[----:B------:R-:W-:Y:S01]  /*bd90*/  LOP3.LUT R0, R0, 0x10000, RZ, 0xfc, !PT ;  /* 0x0001000000007812 */ /* 0x000fe200078efcff */
[----:B-12---:R-:W-:Y:S06]  /*bda0*/  @!P0 BRA `(.L_x_114) ;  /* 0x0000011800508947 */ /* 0x006fec0003800000 */
.L_x_298:
        /* <DEDUP_REMOVED lines=15> */
[----:B-1----:R-:W-:Y:S01]  /*bea0*/  IMAD.MOV.U32 R3, RZ, RZ, 0x40 ;  /* 0x00000040ff037424 */ /* 0x002fe200078e00ff */
[----:B------:R-:W-:Y:S01]  /*beb0*/  UMOV UR42, UR4 ;  /* 0x00000004002a7c82 */ /* 0x000fe20008000000 */
[----:B------:R1:W-:Y:S01]  /*bec0*/  UTCHMMA.2CTA gdesc[UR44], gdesc[UR6], tmem[UR11], tmem[UR14], idesc[UR15], UPT ;  /* 0x00ff0e062c0075ea */ /* 0x0003e2000ba0000b */
[----:B------:R-:W-:Y:S01]  /*bed0*/  R2UR UR8, R2 ;  /* 0x00000000020872ca */ /* 0x000fe200000e0000 */
[----:B------:R-:W-:Y:S01]  /*bee0*/  UMOV UR40, UR12 ;  /* 0x0000000c00287c82 */ /* 0x000fe20008000000 */
[----:B------:R-:W-:Y:S01]  /*bef0*/  R2UR UR10, R3 ;  /* 0x00000000030a72ca */ /* 0x000fe200000e0000 */
[----:B------:R-:W-:Y:S01]  /*bf00*/  VIADD R2, R0, 0x4 ;  /* 0x0000000400027836 */ /* 0x000fe20000000000 */
[----:B------:R-:W-:Y:S01]  /*bf10*/  R2UR UR12, R77 ;  /* 0x000000004d0c72ca */ /* 0x000fe200000e0000 */
[----:B------:R-:W-:Y:S01]  /*bf20*/  UMOV UR41, 0x40004040 ;  /* 0x4000404000297882 */ /* 0x000fe20000000000 */
[----:B------:R-:W-:Y:S01]  /*bf30*/  UMOV UR38, UR18 ;  /* 0x0000001200267c82 */ /* 0x000fe20008000000 */
[----:B------:R-:W-:Y:S01]  /*bf40*/  R2UR UR18, R76 ;  /* 0x000000004c1272ca */ /* 0x000fe200000e0000 */
[----:B------:R-:W-:Y:S01]  /*bf50*/  UMOV UR39, 0x40004040 ;  /* 0x4000404000277882 */ /* 0x000fe20000000000 */
[----:B------:R-:W-:Y:S01]  /*bf60*/  R2UR UR4, R2 ;  /* 0x00000000020472ca */ /* 0x000fe200000e0000 */
[----:B------:R-:W-:Y:S01]  /*bf70*/  UMOV UR36, UR16 ;  /* 0x0000001000247c82 */ /* 0x000fe20008000000 */
[----:B------:R-:W-:Y:S01]  /*bf80*/  R2UR UR16, R75 ;  /* 0x000000004b1072ca */ /* 0x000fe200000e0000 */
[----:B------:R-:W-:Y:S01]  /*bf90*/  UMOV UR37, 0x40004040 ;  /* 0x4000404000257882 */ /* 0x000fe20000000000 */
[----:B------:R-:W-:Y:S01]  /*bfa0*/  UMOV UR34, UR17 ;  /* 0x0000001100227c82 */ /* 0x000fe20008000000 */
[----:B------:R-:W-:Y:S01]  /*bfb0*/  R2UR UR17, R74 ;  /* 0x000000004a1172ca */ /* 0x000fe200000e0000 */
[----:B------:R2:W-:Y:S01]  /*bfc0*/  UTCHMMA.2CTA gdesc[UR42], gdesc[UR8], tmem[UR10], tmem[UR14], idesc[UR15], UPT ;  /* 0x00ff0e082a0075ea */ /* 0x0005e2000ba0000a */
[----:B------:R-:W-:Y:S01]  /*bfd0*/  UMOV UR35, 0x40004040 ;  /* 0x4000404000237882 */ /* 0x000fe20000000000 */
[----:B------:R-:W-:Y:S01]  /*bfe0*/  UMOV UR32, UR12 ;  /* 0x0000000c00207c82 */ /* 0x000fe20008000000 */
[----:B------:R-:W-:Y:S01]  /*bff0*/  R2UR UR12, R73 ;  /* 0x00000000490c72ca */ /* 0x000fe200000e0000 */
[----:B------:R-:W-:Y:S01]  /*c000*/  UMOV UR33, 0x40004040 ;  /* 0x4000404000217882 */ /* 0x000fe20000000000 */
[----:B------:R-:W-:Y:S01]  /*c010*/  UMOV UR30, UR18 ;  /* 0x00000012001e7c82 */ /* 0x000fe20008000000 */
[----:B------:R-:W-:Y:S01]  /*c020*/  UMOV UR31, 0x40004040 ;  /* 0x40004040001f7882 */ /* 0x000fe20000000000 */
[----:B------:R-:W-:Y:S01]  /*c030*/  UMOV UR29, 0x40004040 ;  /* 0x40004040001d7882 */ /* 0x000fe20000000000 */
[----:B------:R-:W-:Y:S01]  /*c040*/  UMOV UR27, 0x40004040 ;  /* 0x40004040001b7882 */ /* 0x000fe20000000000 */
[----:B-1----:R-:W-:Y:S01]  /*c050*/  R2UR UR11, R3 ;  /* 0x00000000030b72ca */ /* 0x002fe200000e0000 */
[----:B------:R-:W-:Y:S01]  /*c060*/  VIADD R2, R0, 0x6 ;  /* 0x0000000600027836 */ /* 0x000fe20000000000 */
[----:B------:R-:W-:Y:S01]  /*c070*/  UMOV UR28, UR16 ;  /* 0x00000010001c7c82 */ /* 0x000fe20008000000 */
[----:B------:R-:W-:Y:S01]  /*c080*/  R2UR UR16, R72 ;  /* 0x00000000481072ca */ /* 0x000fe200000e0000 */
[----:B------:R-:W-:Y:S01]  /*c090*/  UMOV UR26, UR17 ;  /* 0x00000011001a7c82 */ /* 0x000fe20008000000 */
[----:B------:R-:W-:Y:S01]  /*c0a0*/  R2UR UR17, R70 ;  /* 0x00000000461172ca */ /* 0x000fe200000e0000 */
[----:B------:R-:W-:Y:S01]  /*c0b0*/  UMOV UR25, 0x40004040 ;  /* 0x4000404000197882 */ /* 0x000fe20000000000 */
[----:B------:R-:W-:Y:S01]  /*c0c0*/  R2UR UR6, R2 ;  /* 0x00000000020672ca */ /* 0x000fe200000e0000 */
[----:B------:R-:W-:Y:S01]  /*c0d0*/  VIADD R2, R0, 0x200 ;  /* 0x0000020000027836 */ /* 0x000fe20000000000 */
[----:B------:R-:W-:Y:S01]  /*c0e0*/  UMOV UR24, UR12 ;  /* 0x0000000c00187c82 */ /* 0x000fe20008000000 */
[----:B------:R-:W-:Y:S01]  /*c0f0*/  R2UR UR12, R71 ;  /* 0x00000000470c72ca */ /* 0x000fe200000e0000 */
[----:B------:R-:W-:Y:S01]  /*c100*/  UMOV UR23, 0x40004040 ;  /* 0x4000404000177882 */ /* 0x000fe20000000000 */
[----:B------:R-:W-:Y:S01]  /*c110*/  UMOV UR21, 0x40004040 ;  /* 0x4000404000157882 */ /* 0x000fe20000000000 */
[----:B------:R1:W-:Y:S01]  /*c120*/  UTCHMMA.2CTA gdesc[UR40], gdesc[UR4], tmem[UR11], tmem[UR14], idesc[UR15], UPT ;  /* 0x00ff0e04280075ea */ /* 0x0003e2000ba0000b */
[----:B------:R-:W-:Y:S01]  /*c130*/  UMOV UR19, 0x40004040 ;  /* 0x4000404000137882 */ /* 0x000fe20000000000 */
[----:B------:R-:W-:Y:S02]  /*c140*/  ELECT P0, URZ, PT ;  /* 0x0000000000ff782f */ /* 0x000fe40003800000 */
[----:B--2---:R-:W-:Y:S01]  /*c150*/  R2UR UR8, R2 ;  /* 0x00000000020872ca */ /* 0x004fe200000e0000 */
[----:B------:R-:W-:Y:S01]  /*c160*/  VIADD R2, R0, 0x202 ;  /* 0x0000020200027836 */ /* 0x000fe20000000000 */
[----:B------:R-:W-:Y:S01]  /*c170*/  UMOV UR22, UR16 ;  /* 0x0000001000167c82 */ /* 0x000fe20008000000 */
[----:B------:R-:W-:Y:S01]  /*c180*/  R2UR UR16, R69 ;  /* 0x00000000451072ca */ /* 0x000fe200000e0000 */
[----:B------:R2:W-:Y:S01]  /*c190*/  UTCHMMA.2CTA gdesc[UR38], gdesc[UR6], tmem[UR10], tmem[UR14], idesc[UR15], UPT ;  /* 0x00ff0e06260075ea */ /* 0x0005e2000ba0000a */
[----:B------:R-:W-:Y:S01]  /*c1a0*/  UMOV UR18, UR17 ;  /* 0x0000001100127c82 */ /* 0x000fe20008000000 */
[----:B------:R-:W-:Y:S01]  /*c1b0*/  UMOV UR17, 0x40004040 ;  /* 0x4000404000117882 */ /* 0x000fe20000000000 */
[----:B------:R-:W-:Y:S01]  /*c1c0*/  UMOV UR20, UR12 ;  /* 0x0000000c00147c82 */ /* 0x000fe20008000000 */
[----:B------:R-:W-:Y:S01]  /*c1d0*/  R2UR UR12, R68 ;  /* 0x00000000440c72ca */ /* 0x000fe200000e0000 */
[----:B------:R-:W-:Y:S04]  /*c1e0*/  IMAD.U32 R3, R63, -0x80000000, RZ ;  /* 0x800000003f037824 */ /* 0x000fe800078e00ff */
[----:B------:R3:W-:Y:S01]  /*c1f0*/  UTCHMMA.2CTA gdesc[UR36], gdesc[UR8], tmem[UR11], tmem[UR14], idesc[UR15], UPT ;  /* 0x00ff0e08240075ea */ /* 0x0007e2000ba0000b */
[----:B-1----:R-:W-:Y:S01]  /*c200*/  R2UR UR4, R2 ;  /* 0x00000000020472ca */ /* 0x002fe200000e0000 */
[----:B------:R-:W-:Y:S05]  /*c210*/  VIADD R2, R0, 0x204 ;  /* 0x0000020400027836 */ /* 0x000fea0000000000 */
[----:B--2---:R-:W-:Y:S01]  /*c220*/  R2UR UR6, R2 ;  /* 0x00000000020672ca */ /* 0x004fe200000e0000 */
[----:B------:R-:W-:Y:S06]  /*c230*/  VIADD R2, R0, 0x206 ;  /* 0x0000020600027836 */ /* 0x000fec0000000000 */
[----:B------:R1:W-:Y:S01]  /*c240*/  UTCHMMA.2CTA gdesc[UR34], gdesc[UR4], tmem[UR10], tmem[UR14], idesc[UR15], UPT ;  /* 0x00ff0e04220075ea */ /* 0x0003e2000ba0000a */
[----:B---3--:R-:W-:Y:S01]  /*c250*/  R2UR UR8, R2 ;  /* 0x00000000020872ca */ /* 0x008fe200000e0000 */
[----:B------:R-:W-:Y:S04]  /*c260*/  VIADD R2, R0, 0x400 ;  /* 0x0000040000027836 */ /* 0x000fe80000000000 */
[----:B------:R2:W-:Y:S08]  /*c270*/  UTCHMMA.2CTA gdesc[UR32], gdesc[UR6], tmem[UR11], tmem[UR14], idesc[UR15], UPT ;  /* 0x00ff0e06200075ea */ /* 0x0005f0000ba0000b */
        /* <DEDUP_REMOVED lines=16> */
[C---:B------:R-:W-:Y:S02]  /*c380*/  VIADD R2, R0.reuse, 0x604 ;  /* 0x0000060400027836 */ /* 0x040fe40000000000 */
[----:B------:R-:W-:Y:S02]  /*c390*/  VIADD R0, R0, 0x606 ;  /* 0x0000060600007836 */ /* 0x000fe40000000000 */
[----:B------:R2:W-:Y:S08]  /*c3a0*/  UTCHMMA.2CTA gdesc[UR20], gdesc[UR6], tmem[UR11], tmem[UR14], idesc[UR15], UPT ;  /* 0x00ff0e06140075ea */ /* 0x0005f0000ba0000b */
[----:B------:R3:W-:Y:S01]  /*c3b0*/  UTCHMMA.2CTA gdesc[UR18], gdesc[UR8], tmem[UR10], tmem[UR14], idesc[UR15], UPT ;  /* 0x00ff0e08120075ea */ /* 0x0007e2000ba0000a */
[----:B-1----:R-:W-:Y:S01]  /*c3c0*/  R2UR UR4, R2 ;  /* 0x00000000020472ca */ /* 0x002fe200000e0000 */
[----:B------:R-:W-:Y:S01]  /*c3d0*/  IMAD.MOV.U32 R2, RZ, RZ, 0x40 ;  /* 0x00000040ff027424 */ /* 0x000fe200078e00ff */
[----:B--2---:R-:W-:Y:S02]  /*c3e0*/  R2UR UR6, R0 ;  /* 0x00000000000672ca */ /* 0x004fe400000e0000 */
[----:B------:R-:W-:Y:S09]  /*c3f0*/  @P0 LOP3.LUT R0, R24, 0xffff, RZ, 0xc0, !PT ;  /* 0x0000ffff18000812 */ /* 0x000ff200078ec0ff */
[----:B------:R1:W-:Y:S01]  /*c400*/  UTCHMMA.2CTA gdesc[UR16], gdesc[UR4], tmem[UR11], tmem[UR14], idesc[UR15], UPT ;  /* 0x00ff0e04100075ea */ /* 0x0003e2000ba0000b */
[----:B---3--:R-:W-:Y:S01]  /*c410*/  R2UR UR10, R2 ;  /* 0x00000000020a72ca */ /* 0x008fe200000e0000 */
[----:B------:R-:W-:Y:S01]  /*c420*/  UMOV UR8, 0x0 ;  /* 0x0000000000087882 */ /* 0x000fe20000000000 */
[----:B------:R-:W-:Y:S01]  /*c430*/  UMOV UR9, 0x8200010 ;  /* 0x0820001000097882 */ /* 0x000fe20000000000 */
[----:B------:R-:W-:Y:S01]  /*c440*/  @P0 VIADD R2, R4, 0x70 ;  /* 0x0000007004020836 */ /* 0x000fe20000000000 */
[----:B-1----:R-:W-:Y:S01]  /*c450*/  UMOV UR14, UR12 ;  /* 0x0000000c000e7c82 */ /* 0x002fe20008000000 */
[----:B------:R-:W-:Y:S01]  /*c460*/  UMOV UR15, 0x40004040 ;  /* 0x40004040000f7882 */ /* 0x000fe20000000000 */
[----:B------:R-:W-:Y:S07]  /*c470*/  @P0 R2UR UR5, R0 ;  /* 0x00000000000502ca */ /* 0x000fee00000e0000 */
[----:B------:R1:W-:Y:S01]  /*c480*/  UTCHMMA.2CTA gdesc[UR14], gdesc[UR6], tmem[UR10], tmem[UR8], idesc[UR9], UPT ;  /* 0x00ff08060e0075ea */ /* 0x0003e2000ba0000a */
[----:B------:R-:W-:Y:S01]  /*c490*/  UMOV UR11, 0x3 ;  /* 0x00000003000b7882 */ /* 0x000fe20000000000 */
[----:B------:R-:W-:Y:S11]  /*c4a0*/  R2UR UR4, R6 ;  /* 0x00000000060472ca */ /* 0x000ff600000e0000 */
[----:B------:R-:W-:Y:S02]  /*c4b0*/  @!UPT UIADD3 URZ, UPT, UPT, URZ, URZ, URZ ;  /* 0x000000fffffff290 */ /* 0x000fe4000fffe0ff */
[----:B------:R-:W-:Y:S01]  /*c4c0*/  UISETP.NE.U32.AND UP0, UPT, UR4, URZ, UPT ;  /* 0x000000ff0400728c */ /* 0x000fe2000bf05070 */
[----:B-1----:R-:W-:Y:S02]  /*c4d0*/  @P0 R2UR UR9, R2 ;  /* 0x00000000020902ca */ /* 0x002fe400000e0000 */
[----:B------:R-:W-:Y:S11]  /*c4e0*/  ELECT P0, URZ, PT ;  /* 0x0000000000ff782f */ /* 0x000ff60003800000 */
[----:B------:R1:W-:Y:S02]  /*c4f0*/  UTCBAR.2CTA.MULTICAST [UR9], URZ, UR5 ;  /* 0x000000ff090073e9 */ /* 0x0003e40008200805 */
[----:B------:R-:W-:Y:S05]  /*c500*/  @P0 VIADD R0, R5, 0x80 ;  /* 0x0000008005000836 */ /* 0x000fea0000000000 */
[----:B------:R-:W-:Y:S01]  /*c510*/  @P0 R2UR UR8, R0 ;  /* 0x00000000000802ca */ /* 0x000fe200000e0000 */
[----:B------:R-:W-:Y:S11]  /*c520*/  IMAD.U32 R0, R60, -0x80000000, RZ ;  /* 0x800000003c007824 */ /* 0x000ff600078e00ff */
[----:B------:R-:W-:Y:S01]  /*c530*/  @!UPT UIADD3 URZ, UPT, UPT, URZ, URZ, URZ ;  /* 0x000000fffffff290 */ /* 0x000fe2000fffe0ff */
[----:B------:R1:W-:Y:S01]  /*c540*/  UTCBAR.2CTA.MULTICAST [UR8], URZ, UR11 ;  /* 0x000000ff080073e9 */ /* 0x0003e2000820080b */
[----:B------:R-:W2:Y:S02]  /*c550*/  SYNCS.PHASECHK.TRANS64.TRYWAIT P0, [UR13+0xa0], R0 ;  /* 0x0000a000ff0075a7 */ /* 0x000ea4000800110d */
[----:B-12---:R-:W-:Y:S05]  /*c560*/  @!P0 BRA `(.L_x_115) ;  /* 0x0000011000788947 */ /* 0x006fea0003800000 */
.L_x_300:
[----:B------:R-:W2:Y:S01]  /*c570*/  SYNCS.PHASECHK.TRANS64.TRYWAIT P2, [UR13+0xb8], R3 ;  /* 0x0000b803ff0075a7 */ /* 0x000ea2000804110d */
[----:B------:R-:W-:Y:S05]  /*c580*/  VIADD R0, R10, 0x1 ;  /* 0x000000010a007836 */ /* 0x000fea0000000000 */
[C---:B------:R-:W-:Y:S04]  /*c590*/  ISETP.NE.AND P0, PT, R0.reuse, 0x2, PT ;  /* 0x000000020000780c */ /* 0x040fe80003f05270 */
[----:B-1----:R-:W-:Y:S02]  /*c5a0*/  SEL R2, RZ, 0x1, P0 ;  /* 0x00000001ff027807 */ /* 0x002fe40000000000 */
[----:B------:R-:W-:Y:S02]  /*c5b0*/  SEL R15, R0, RZ, P0 ;  /* 0x000000ff000f7207 */ /* 0x000fe40000000000 */
[----:B------:R-:W-:Y:S02]  /*c5c0*/  LOP3.LUT R17, R13, R2, RZ, 0x3c, !PT ;  /* 0x000000020d117212 */ /* 0x000fe400078e3cff */
[----:B------:R-:W-:Y:S03]  /*c5d0*/  LEA R8, R15, UR13, 0x3 ;  /* 0x0000000d0f087c11 */ /* 0x000fe6000f8e18ff */
[----:B------:R-:W-:Y:S01]  /*c5e0*/  IMAD.U32 R4, R17, -0x80000000, RZ ;  /* 0x8000000011047824 */ /* 0x000fe200078e00ff */
[----:B--2---:R-:W-:Y:S06]  /*c5f0*/  @!P2 BRA `(.L_x_116) ;  /* 0x000001100074a947 */ /* 0x004fec0003800000 */
.L_x_302:
[----:B------:R-:W2:Y:S01]  /*c600*/  SYNCS.PHASECHK.TRANS64.TRYWAIT P0, [R8+URZ+0x40], R4 ;  /* 0x00004004080075a7 */ /* 0x000ea200080011ff */
[----:B-1----:R-:W-:Y:S01]  /*c610*/  LEA R0, R15, UR13, 0xf ;  /* 0x0000000d0f007c11 */ /* 0x002fe2000f8e78ff */
[----:B------:R-:W-:Y:S04]  /*c620*/  IMAD.MOV.U32 R10, RZ, RZ, 0x80 ;  /* 0x00000080ff0a7424 */ /* 0x000fe800078e00ff */
[----:B------:R-:W-:Y:S05]  /*c630*/  VIADD R0, R0, 0x14800 ;  /* 0x0001480000007836 */ /* 0x000fea0000000000 */
[----:B------:R-:W-:Y:S04]  /*c640*/  SHF.R.U32.HI R0, RZ, 0x4, R0 ;  /* 0x00000004ff007819 */ /* 0x000fe80000011600 */
[----:B------:R-:W-:Y:S04]  /*c650*/  LOP3.LUT R0, R0, 0x3fc0, RZ, 0xc0, !PT ;  /* 0x00003fc000007812 */ /* 0x000fe800078ec0ff */
[----:B------:R-:W-:Y:S01]  /*c660*/  LOP3.LUT R0, R0, 0x4000000, RZ, 0xfc, !PT ;  /* 0x0400000000007812 */ /* 0x000fe200078efcff */
[----:B--2---:R-:W-:Y:S06]  /*c670*/  @!P0 BRA `(.L_x_117) ;  /* 0x0000011000708947 */ /* 0x004fec0003800000 */
.L_x_304:
[----:B------:R-:W-:Y:S01]  /*c680*/  R2UR UR4, R0 ;  /* 0x00000000000472ca */ /* 0x000fe200000e0000 */
[----:B------:R-:W-:Y:S01]  /*c690*/  UMOV UR5, 0x40004040 ;  /* 0x4000404000057882 */ /* 0x000fe20000000000 */
[----:B-1----:R-:W-:Y:S01]  /*c6a0*/  MOV.SPILL R3, UR19 ;  /* 0x0000001300037c02 */ /* 0x002fe20009000f00 */
[----:B------:R-:W-:Y:S01]  /*c6b0*/  UMOV UR19, 0x8410010 ;  /* 0x0841001000137882 */ /* 0x000fe20000000000 */
[----:B------:R-:W-:Y:S01]  /*c6c0*/  MOV.SPILL R2, UR18 ;  /* 0x0000001200027c02 */ /* 0x000fe20009000f00 */
[----:B------:R-:W-:Y:S01]  /*c6d0*/  UMOV UR18, 0x0 ;  /* 0x0000000000127882 */ /* 0x000fe20000000000 */
[----:B------:R-:W-:Y:S01]  /*c6e0*/  MOV.SPILL R5, UR17 ;  /* 0x0000001100057c02 */ /* 0x000fe20009000f00 */
[----:B------:R-:W-:Y:S01]  /*c6f0*/  UMOV UR7, 0x40004040 ;  /* 0x4000404000077882 */ /* 0x000fe20000000000 */
[----:B------:R-:W-:Y:S01]  /*c700*/  MOV.SPILL R4, UR16 ;  /* 0x0000001000047c02 */ /* 0x000fe20009000f00 */
[----:B------:R-:W-:Y:S01]  /*c710*/  UMOV UR9, 0x40004040 ;  /* 0x4000404000097882 */ /* 0x000fe20000000000 */
[----:B------:R-:W-:Y:S02]  /*c720*/  R2UR UR16, R26 ;  /* 0x000000001a1072ca */ /* 0x000fe400000e0000 */
[----:B------:R-:W-:Y:S02]  /*c730*/  ELECT P0, URZ, PT ;  /* 0x0000000000ff782f */ /* 0x000fe40003800000 */
[----:B------:R-:W-:Y:S02]  /*c740*/  R2UR UR17, R27 ;  /* 0x000000001b1172ca */ /* 0x000fe400000e0000 */
[----:B------:R-:W-:Y:S02]  /*c750*/  R2UR UR11, R10 ;  /* 0x000000000a0b72ca */ /* 0x000fe400000e0000 */
[----:B------:R-:W-:Y:S02]  /*c760*/  MOV.SPILL R7, UR15 ;  /* 0x0000000f00077c02 */ /* 0x000fe40009000f00 */
[----:B------:R-:W-:Y:S02]  /*c770*/  MOV.SPILL R6, UR14 ;  /* 0x0000000e00067c02 */ /* 0x000fe40009000f00 */
[----:B------:R-:W-:Y:S02]  /*c780*/  R2UR UR14, R22 ;  /* 0x00000000160e72ca */ /* 0x000fe400000e0000 */
[----:B------:R-:W-:Y:S05]  /*c790*/  R2UR UR15, R23 ;  /* 0x00000000170f72ca */ /* 0x000fea00000e0000 */
[----:B------:R1:W-:Y:S02]  /*c7a0*/  UTCHMMA.2CTA gdesc[UR16], gdesc[UR4], tmem[UR11], tmem[UR18], idesc[UR19], UP0 ;  /* 0x00ff1204100075ea */ /* 0x0003e4000820000b */
[----:B-1----:R-:W-:Y:S01]  /*c7b0*/  R2UR.FILL UR19, R3 ;  /* 0x00000000031372ca */ /* 0x002fe200004e0000 */
[----:B------:R-:W-:Y:S01]  /*c7c0*/  UMOV UR16, 0x0 ;  /* 0x0000000000107882 */ /* 0x000fe20000000000 */
[----:B------:R-:W-:Y:S01]  /*c7d0*/  R2UR.FILL UR18, R2 ;  /* 0x00000000021272ca */ /* 0x000fe200004e0000 */
[----:B------:R-:W-:Y:S01]  /*c7e0*/  VIADD R2, R0, 0x80 ;  /* 0x0000008000027836 */ /* 0x000fe20000000000 */
[----:B------:R-:W-:Y:S01]  /*c7f0*/  UMOV UR17, 0x8410010 ;  /* 0x0841001000117882 */ /* 0x000fe20000000000 */
[----:B------:R-:W-:Y:S03]  /*c800*/  IMAD.MOV.U32 R3, RZ, RZ, 0x80 ;  /* 0x00000080ff037424 */ /* 0x000fe600078e00ff */
[----:B------:R-:W-:Y:S01]  /*c810*/  R2UR UR6, R2 ;  /* 0x00000000020672ca */ /* 0x000fe200000e0000 */
[----:B------:R-:W-:Y:S01]  /*c820*/  VIADD R2, R0, 0x100 ;  /* 0x0000010000027836 */ /* 0x000fe20000000000 */
[C---:B------:R-:W-:Y:S02]  /*c830*/  R2UR UR10, R3.reuse ;  /* 0x00000000030a72ca */ /* 0x040fe400000e0000 */
[C---:B------:R-:W-:Y:S02]  /*c840*/  R2UR UR12, R3.reuse ;  /* 0x00000000030c72ca */ /* 0x040fe400000e0000 */
[----:B------:R-:W-:Y:S01]  /*c850*/  R2UR UR8, R2 ;  /* 0x00000000020872ca */ /* 0x000fe200000e0000 */
[----:B------:R-:W-:Y:S01]  /*c860*/  VIADD R2, R0, 0x180 ;  /* 0x0000018000027836 */ /* 0x000fe20000000000 */
[----:B------:R-:W-:Y:S04]  /*c870*/  R2UR UR11, R3 ;  /* 0x00000000030b72ca */ /* 0x000fe800000e0000 */
[----:B------:R-:W-:Y:S01]  /*c880*/  R2UR UR4, R2 ;  /* 0x00000000020472ca */ /* 0x000fe200000e0000 */
[----:B------:R-:W-:Y:S02]  /*c890*/  VIADD R2, R0, 0x200 ;  /* 0x0000020000027836 */ /* 0x000fe40000000000 */
[----:B------:R1:W-:Y:S03]  /*c8a0*/  UTCHMMA.2CTA gdesc[UR14], gdesc[UR6], tmem[UR10], tmem[UR16], idesc[UR17], UPT ;  /* 0x00ff10060e0075ea */ /* 0x0003e6000ba0000a */
[----:B-1----:R-:W-:Y:S01]  /*c8b0*/  R2UR UR6, R2 ;  /* 0x00000000020672ca */ /* 0x002fe200000e0000 */
[----:B------:R-:W-:Y:S01]  /*c8c0*/  UMOV UR14, 0x0 ;  /* 0x00000000000e7882 */ /* 0x000fe20000000000 */
[----:B------:R-:W-:Y:S01]  /*c8d0*/  R2UR.FILL UR17, R5 ;  /* 0x00000000051172ca */ /* 0x000fe200004e0000 */
[----:B------:R-:W-:Y:S01]  /*c8e0*/  UMOV UR15, 0x8410010 ;  /* 0x08410010000f7882 */ /* 0x000fe20000000000 */
[----:B------:R-:W-:Y:S01]  /*c8f0*/  R2UR.FILL UR16, R4 ;  /* 0x00000000041072ca */ /* 0x000fe200004e0000 */
[----:B------:R1:W-:Y:S02]  /*c900*/  UTCHMMA.2CTA gdesc[UR76], gdesc[UR8], tmem[UR12], tmem[UR14], idesc[UR15], UPT ;  /* 0x00ff0e084c0075ea */ /* 0x0003e4000ba0000c */
[----:B------:R2:W-:Y:S01]  /*c910*/  UTCHMMA.2CTA gdesc[UR74], gdesc[UR4], tmem[UR11], tmem[UR14], idesc[UR15], UPT ;  /* 0x00ff0e044a0075ea */ /* 0x0005e2000ba0000b */
[----:B------:R-:W-:Y:S05]  /*c920*/  VIADD R2, R0, 0x280 ;  /* 0x0000028000027836 */ /* 0x000fea0000000000 */
[----:B------:R3:W-:Y:S01]  /*c930*/  UTCHMMA.2CTA gdesc[UR72], gdesc[UR6], tmem[UR10], tmem[UR14], idesc[UR15], UPT ;  /* 0x00ff0e06480075ea */ /* 0x0007e2000ba0000a */
[----:B-1----:R-:W-:Y:S01]  /*c940*/  R2UR UR8, R2 ;  /* 0x00000000020872ca */ /* 0x002fe200000e0000 */
[----:B--2---:R-:W-:Y:S01]  /*c950*/  UMOV UR11, 0x8410010 ;  /* 0x08410010000b7882 */ /* 0x004fe20000000000 */
[C---:B------:R-:W-:Y:S02]  /*c960*/  VIADD R2, R0.reuse, 0x300 ;  /* 0x0000030000027836 */ /* 0x040fe40000000000 */
[----:B------:R-:W-:Y:S03]  /*c970*/  VIADD R0, R0, 0x380 ;  /* 0x0000038000007836 */ /* 0x000fe60000000000 */
[----:B------:R-:W-:Y:S01]  /*c980*/  R2UR UR4, R2 ;  /* 0x00000000020472ca */ /* 0x000fe200000e0000 */
[----:B---3--:R-:W-:Y:S01]  /*c990*/  UMOV UR10, 0x0 ;  /* 0x00000000000a7882 */ /* 0x008fe20000000000 */
[----:B------:R-:W-:Y:S01]  /*c9a0*/  R2UR UR6, R0 ;  /* 0x00000000000672ca */ /* 0x000fe200000e0000 */
[----:B------:R-:W-:Y:S01]  /*c9b0*/  IMAD.MOV.U32 R2, RZ, RZ, 0x80 ;  /* 0x00000080ff027424 */ /* 0x000fe200078e00ff */
[----:B------:R-:W-:Y:S02]  /*c9c0*/  @P0 LOP3.LUT R0, R24, 0xffff, RZ, 0xc0, !PT ;  /* 0x0000ffff18000812 */ /* 0x000fe400078ec0ff */
[----:B------:R-:W-:Y:S01]  /*c9d0*/  R2UR.FILL UR15, R7 ;  /* 0x00000000070f72ca */ /* 0x000fe200004e0000 */
[----:B------:R1:W-:Y:S01]  /*c9e0*/  UTCHMMA.2CTA gdesc[UR70], gdesc[UR8], tmem[UR12], tmem[UR10], idesc[UR11], UPT ;  /* 0x00ff0a08460075ea */ /* 0x0003e2000ba0000c */
[----:B------:R-:W-:Y:S02]  /*c9f0*/  R2UR.FILL UR14, R6 ;  /* 0x00000000060e72ca */ /* 0x000fe400004e0000 */
[----:B-1----:R-:W-:Y:S01]  /*ca00*/  R2UR UR10, R2 ;  /* 0x00000000020a72ca */ /* 0x002fe200000e0000 */
[----:B------:R-:W-:Y:S01]  /*ca10*/  UMOV UR8, 0x0 ;  /* 0x0000000000087882 */ /* 0x000fe20000000000 */
[----:B------:R-:W-:Y:S01]  /*ca20*/  R2UR UR11, R3 ;  /* 0x00000000030b72ca */ /* 0x000fe200000e0000 */
[----:B------:R-:W-:Y:S01]  /*ca30*/  UMOV UR9, 0x8410010 ;  /* 0x0841001000097882 */ /* 0x000fe20000000000 */
[----:B------:R-:W-:Y:S11]  /*ca40*/  @P0 VIADD R2, R8, 0x50 ;  /* 0x0000005008020836 */ /* 0x000ff60000000000 */
[----:B------:R1:W-:Y:S01]  /*ca50*/  UTCHMMA.2CTA gdesc[UR68], gdesc[UR4], tmem[UR11], tmem[UR8], idesc[UR9], UPT ;  /* 0x00ff0804440075ea */ /* 0x0003e2000ba0000b */
[----:B------:R2:W-:Y:S01]  /*ca60*/  UTCHMMA.2CTA gdesc[UR66], gdesc[UR6], tmem[UR10], tmem[UR8], idesc[UR9], UPT ;  /* 0x00ff0806420075ea */ /* 0x0005e2000ba0000a */
[----:B-1----:R-:W-:Y:S01]  /*ca70*/  @P0 R2UR UR4, R0 ;  /* 0x00000000000402ca */ /* 0x002fe200000e0000 */
[----:B------:R-:W-:Y:S01]  /*ca80*/  UIADD3 UR5, UPT, UPT, UR13, 0xb0, URZ ;  /* 0x000000b00d057890 */ /* 0x000fe2000fffe0ff */
[----:B--2---:R-:W-:Y:S01]  /*ca90*/  @P0 R2UR UR8, R2 ;  /* 0x00000000020802ca */ /* 0x004fe200000e0000 */
[----:B------:R-:W-:Y:S01]  /*caa0*/  IMAD.U32 R2, R61, -0x80000000, RZ ;  /* 0x800000003d027824 */ /* 0x000fe200078e00ff */
[----:B------:R-:W-:Y:S01]  /*cab0*/  UMOV UR9, 0x3 ;  /* 0x0000000300097882 */ /* 0x000fe20000000000 */
[----:B------:R-:W-:Y:S05]  /*cac0*/  VIADD R0, R9, 0x1 ;  /* 0x0000000109007836 */ /* 0x000fea0000000000 */
[----:B------:R-:W-:Y:S04]  /*cad0*/  ISETP.NE.AND P0, PT, R0, 0x2, PT ;  /* 0x000000020000780c */ /* 0x000fe80003f05270 */
[----:B------:R-:W-:Y:S01]  /*cae0*/  SEL R3, RZ, 0x1, P0 ;  /* 0x00000001ff037807 */ /* 0x000fe20000000000 */
[----:B------:R1:W-:Y:S01]  /*caf0*/  UTCBAR.2CTA.MULTICAST [UR8], URZ, UR4 ;  /* 0x000000ff080073e9 */ /* 0x0003e20008200804 */
[----:B------:R1:W-:Y:S01]  /*cb00*/  UTCBAR.2CTA.MULTICAST [UR5], URZ, UR9 ;  /* 0x000000ff050073e9 */ /* 0x0003e20008200809 */
[----:B------:R-:W2:Y:S01]  /*cb10*/  SYNCS.PHASECHK.TRANS64.TRYWAIT P2, [UR13+0xc8], R2 ;  /* 0x0000c802ff0075a7 */ /* 0x000ea2000804110d */
[----:B------:R-:W-:Y:S02]  /*cb20*/  LOP3.LUT R19, R12, R3, RZ, 0x3c, !PT ;  /* 0x000000030c137212 */ /* 0x000fe400078e3cff */
[----:B------:R-:W-:Y:S03]  /*cb30*/  SEL R16, R0, RZ, P0 ;  /* 0x000000ff00107207 */ /* 0x000fe60000000000 */
[----:B------:R-:W-:Y:S01]  /*cb40*/  IMAD.U32 R4, R19, -0x80000000, RZ ;  /* 0x8000000013047824 */ /* 0x000fe200078e00ff */
[----:B------:R-:W-:Y:S01]  /*cb50*/  LEA R8, R16, UR13, 0x3 ;  /* 0x0000000d10087c11 */ /* 0x000fe2000f8e18ff */
[----:B-12---:R-:W-:Y:S06]  /*cb60*/  @!P2 BRA `(.L_x_118) ;  /* 0x0000010c0050a947 */ /* 0x006fec0003800000 */
.L_x_306:
        /* <DEDUP_REMOVED lines=8> */
.L_x_308:
        /* <DEDUP_REMOVED lines=64> */
[----:B------:R-:W-:Y:S01]  /*cff0*/  VIADD R0, R14, 0x1 ;  /* 0x000000010e007836 */ /* 0x000fe20000000000 */
[----:B--2---:R-:W-:Y:S01]  /*d000*/  @P0 R2UR UR9, R2 ;  /* 0x00000000020902ca */ /* 0x004fe200000e0000 */
[----:B------:R-:W-:Y:S02]  /*d010*/  UIADD3 UR8, UPT, UPT, UR13, 0xc0, URZ ;  /* 0x000000c00d087890 */ /* 0x000fe4000fffe0ff */
[----:B------:R-:W-:Y:S01]  /*d020*/  UIADD3 UR5, UPT, UPT, UR13, 0xa8, URZ ;  /* 0x000000a80d057890 */ /* 0x000fe2000fffe0ff */
[C---:B------:R-:W-:Y:S01]  /*d030*/  ISETP.NE.AND P0, PT, R0.reuse, 0x2, PT ;  /* 0x000000020000780c */ /* 0x040fe20003f05270 */
[----:B------:R-:W-:Y:S03]  /*d040*/  UMOV UR11, 0x3 ;  /* 0x00000003000b7882 */ /* 0x000fe60000000000 */
[----:B------:R-:W-:Y:S02]  /*d050*/  SEL R2, RZ, 0x1, P0 ;  /* 0x00000001ff027807 */ /* 0x000fe40000000000 */
[----:B------:R-:W-:Y:S01]  /*d060*/  SEL R21, R0, RZ, P0 ;  /* 0x000000ff00157207 */ /* 0x000fe20000000000 */
[----:B------:R-:W-:Y:S01]  /*d070*/  IMAD.U32 R0, R59, -0x80000000, RZ ;  /* 0x800000003b007824 */ /* 0x000fe200078e00ff */
[----:B------:R-:W-:Y:S01]  /*d080*/  LOP3.LUT R20, R20, R2, RZ, 0x3c, !PT ;  /* 0x0000000214147212 */ /* 0x000fe200078e3cff */
[----:B------:R1:W-:Y:S01]  /*d090*/  UTCBAR.2CTA.MULTICAST [UR9], URZ, UR4 ;  /* 0x000000ff090073e9 */ /* 0x0003e20008200804 */
[----:B------:R-:W-:Y:S01]  /*d0a0*/  LEA R18, R21, UR13, 0x3 ;  /* 0x0000000d15127c11 */ /* 0x000fe2000f8e18ff */
[----:B------:R1:W-:Y:S01]  /*d0b0*/  UTCBAR.2CTA.MULTICAST [UR8], URZ, UR11 ;  /* 0x000000ff080073e9 */ /* 0x0003e2000820080b */
[----:B------:R1:W-:Y:S01]  /*d0c0*/  UTCBAR.2CTA.MULTICAST [UR5], URZ, UR11 ;  /* 0x000000ff050073e9 */ /* 0x0003e2000820080b */
[----:B------:R-:W-:Y:S04]  /*d0d0*/  IMAD.U32 R2, R20, -0x80000000, RZ ;  /* 0x8000000014027824 */ /* 0x000fe800078e00ff */
[----:B------:R-:W2:Y:S02]  /*d0e0*/  SYNCS.PHASECHK.TRANS64.TRYWAIT P0, [R18+URZ+0x90], R2 ;  /* 0x00009002120075a7 */ /* 0x000ea400080011ff */
[----:B-12---:R-:W-:Y:S05]  /*d0f0*/  @!P0 BRA `(.L_x_120) ;  /* 0x0000010800248947 */ /* 0x006fea0003800000 */
.L_x_310:
[----:B------:R-:W2:Y:S01]  /*d100*/  SYNCS.PHASECHK.TRANS64.TRYWAIT P0, [UR13+0x10], R0 ;  /* 0x00001000ff0075a7 */ /* 0x000ea2000800110d */
[----:B------:R-:W-:Y:S01]  /*d110*/  HFMA2 R105, -RZ, RZ, 0, 0 ;  /* 0x00000000ff697431 */ /* 0x000fe200000001ff */
[----:B--2---:R-:W-:Y:S06]  /*d120*/  @!P0 BRA `(.L_x_121) ;  /* 0x0000010800308947 */ /* 0x004fec0003800000 */
.L_x_312:
[----:B------:R-:W-:Y:S02]  /*d130*/  MOV.SPILL R12, UR25 ;  /* 0x00000019000c7c02 */ /* 0x000fe40009000f00 */
[----:B------:R-:W-:Y:S02]  /*d140*/  ELECT P0, URZ, PT ;  /* 0x0000000000ff782f */ /* 0x000fe40003800000 */
[----:B------:R-:W-:Y:S02]  /*d150*/  MOV.SPILL R9, UR22 ;  /* 0x0000001600097c02 */ /* 0x000fe40009000f00 */
[----:B------:R-:W-:Y:S02]  /*d160*/  R2UR UR25, R53 ;  /* 0x00000000351972ca */ /* 0x000fe400000e0000 */
[----:B------:R-:W-:Y:S02]  /*d170*/  R2UR UR22, R54 ;  /* 0x00000000361672ca */ /* 0x000fe400000e0000 */
[----:B------:R-:W-:Y:S02]  /*d180*/  R2UR UR7, R105 ;  /* 0x00000000690772ca */ /* 0x000fe400000e0000 */
[----:B------:R-:W-:Y:S01]  /*d190*/  MOV.SPILL R13, UR26 ;  /* 0x0000001a000d7c02 */ /* 0x000fe20009000f00 */
[----:B------:R-:W-:Y:S01]  /*d1a0*/  UMOV UR26, 0x0 ;  /* 0x00000000001a7882 */ /* 0x000fe20000000000 */
[----:B------:R-:W-:Y:S02]  /*d1b0*/  R2UR UR4, R50 ;  /* 0x00000000320472ca */ /* 0x000fe400000e0000 */
[----:B-1----:R-:W-:Y:S02]  /*d1c0*/  MOV.SPILL R3, UR16 ;  /* 0x0000001000037c02 */ /* 0x002fe40009000f00 */
[----:B------:R-:W-:Y:S02]  /*d1d0*/  MOV.SPILL R2, UR15 ;  /* 0x0000000f00027c02 */ /* 0x000fe40009000f00 */
[----:B------:R-:W-:Y:S02]  /*d1e0*/  MOV.SPILL R0, UR14 ;  /* 0x0000000e00007c02 */ /* 0x000fe40009000f00 */
[----:B------:R-:W-:Y:S02]  /*d1f0*/  R2UR UR16, R44 ;  /* 0x000000002c1072ca */ /* 0x000fe400000e0000 */
[----:B------:R-:W-:Y:S02]  /*d200*/  R2UR UR14, R46 ;  /* 0x000000002e0e72ca */ /* 0x000fe400000e0000 */
[----:B------:R-:W-:Y:S02]  /*d210*/  R2UR UR15, R47 ;  /* 0x000000002f0f72ca */ /* 0x000fe400000e0000 */
[----:B------:R-:W-:Y:S02]  /*d220*/  MOV.SPILL R11, UR24 ;  /* 0x00000018000b7c02 */ /* 0x000fe40009000f00 */
[----:B------:R-:W-:Y:S02]  /*d230*/  MOV.SPILL R10, UR23 ;  /* 0x00000017000a7c02 */ /* 0x000fe40009000f00 */
[----:B------:R-:W-:Y:S02]  /*d240*/  R2UR UR24, R52 ;  /* 0x00000000341872ca */ /* 0x000fe400000e0000 */
[----:B------:R-:W-:Y:S02]  /*d250*/  R2UR UR23, R55 ;  /* 0x00000000371772ca */ /* 0x000fe400000e0000 */
[----:B------:R-:W-:Y:S01]  /*d260*/  MOV.SPILL R14, UR27 ;  /* 0x0000001b000e7c02 */ /* 0x000fe20009000f00 */
[----:B------:R-:W-:Y:S01]  /*d270*/  UMOV UR27, 0x8200010 ;  /* 0x08200010001b7882 */ /* 0x000fe20000000000 */
[----:B------:R-:W-:Y:S02]  /*d280*/  MOV.SPILL R6, UR19 ;  /* 0x0000001300067c02 */ /* 0x000fe40009000f00 */
[----:B------:R-:W-:Y:S02]  /*d290*/  MOV.SPILL R5, UR18 ;  /* 0x0000001200057c02 */ /* 0x000fe40009000f00 */
[----:B------:R-:W-:Y:S02]  /*d2a0*/  R2UR UR5, R51 ;  /* 0x00000000330572ca */ /* 0x000fe400000e0000 */
[----:B------:R-:W-:Y:S02]  /*d2b0*/  R2UR UR18, R48 ;  /* 0x00000000301272ca */ /* 0x000fe400000e0000 */
[----:B------:R-:W-:Y:S01]  /*d2c0*/  R2UR UR19, R49 ;  /* 0x00000000311372ca */ /* 0x000fe200000e0000 */
[----:B------:R1:W-:Y:S01]  /*d2d0*/  UTCHMMA.2CTA gdesc[UR22], gdesc[UR24], tmem[UR7], tmem[UR26], idesc[UR27], !UPT ;  /* 0x00ff1a18160075ea */ /* 0x0003e2000fa00007 */
[----:B------:R-:W-:Y:S01]  /*d2e0*/  MOV.SPILL R8, UR21 ;  /* 0x0000001500087c02 */ /* 0x000fe20009000f00 */
[----:B------:R-:W-:Y:S01]  /*d2f0*/  UMOV UR21, 0x8200010 ;  /* 0x0820001000157882 */ /* 0x000fe20000000000 */
[----:B------:R-:W-:Y:S01]  /*d300*/  MOV.SPILL R7, UR20 ;  /* 0x0000001400077c02 */ /* 0x000fe20009000f00 */
[----:B------:R-:W-:Y:S01]  /*d310*/  UMOV UR20, 0x0 ;  /* 0x0000000000147882 */ /* 0x000fe20000000000 */
[----:B------:R-:W-:Y:S02]  /*d320*/  MOV.SPILL R4, UR17 ;  /* 0x0000001100047c02 */ /* 0x000fe40009000f00 */
[----:B------:R-:W-:Y:S02]  /*d330*/  R2UR UR17, R45 ;  /* 0x000000002d1172ca */ /* 0x000fe400000e0000 */
[----:B------:R-:W-:Y:S02]  /*d340*/  R2UR UR10, R40 ;  /* 0x00000000280a72ca */ /* 0x000fe400000e0000 */
[----:B------:R-:W-:Y:S02]  /*d350*/  R2UR UR11, R41 ;  /* 0x00000000290b72ca */ /* 0x000fe400000e0000 */
[----:B------:R-:W-:Y:S02]  /*d360*/  R2UR UR8, R42 ;  /* 0x000000002a0872ca */ /* 0x000fe400000e0000 */
[----:B------:R-:W-:Y:S02]  /*d370*/  R2UR UR9, R43 ;  /* 0x000000002b0972ca */ /* 0x000fe400000e0000 */
[----:B-1----:R-:W-:Y:S01]  /*d380*/  R2UR.FILL UR22, R9 ;  /* 0x00000000091672ca */ /* 0x002fe200004e0000 */
[----:B------:R-:W-:Y:S01]  /*d390*/  IMAD.MOV.U32 R9, RZ, RZ, RZ ;  /* 0x000000ffff097224 */ /* 0x000fe200078e00ff */
[----:B------:R-:W-:Y:S01]  /*d3a0*/  R2UR.FILL UR26, R13 ;  /* 0x000000000d1a72ca */ /* 0x000fe200004e0000 */
[----:B------:R-:W-:Y:S01]  /*d3b0*/  UMOV UR7, 0x8200010 ;  /* 0x0820001000077882 */ /* 0x000fe20000000000 */
[----:B------:R-:W-:Y:S02]  /*d3c0*/  R2UR.FILL UR25, R12 ;  /* 0x000000000c1972ca */ /* 0x000fe400004e0000 */
[----:B------:R-:W-:Y:S02]  /*d3d0*/  R2UR UR6, R9 ;  /* 0x00000000090672ca */ /* 0x000fe400000e0000 */
[----:B------:R-:W-:Y:S01]  /*d3e0*/  R2UR.FILL UR27, R14 ;  /* 0x000000000e1b72ca */ /* 0x000fe200004e0000 */
[----:B------:R-:W-:Y:S01]  /*d3f0*/  IMAD.MOV.U32 R14, RZ, RZ, RZ ;  /* 0x000000ffff0e7224 */ /* 0x000fe200078e00ff */
[----:B------:R-:W-:Y:S02]  /*d400*/  R2UR.FILL UR24, R11 ;  /* 0x000000000b1872ca */ /* 0x000fe400004e0000 */
[----:B------:R-:W-:Y:S07]  /*d410*/  R2UR.FILL UR23, R10 ;  /* 0x000000000a1772ca */ /* 0x000fee00004e0000 */
[----:B------:R1:W-:Y:S02]  /*d420*/  UTCHMMA.2CTA gdesc[UR4], gdesc[UR18], tmem[UR6], tmem[UR20], idesc[UR21], UPT ;  /* 0x00ff1412040075ea */ /* 0x0003e4000ba00006 */
[----:B-1----:R-:W-:Y:S01]  /*d430*/  R2UR.FILL UR20, R7 ;  /* 0x00000000071472ca */ /* 0x002fe200004e0000 */
[----:B------:R-:W-:Y:S01]  /*d440*/  IMAD.MOV.U32 R7, RZ, RZ, RZ ;  /* 0x000000ffff077224 */ /* 0x000fe200078e00ff */
[----:B------:R-:W-:Y:S01]  /*d450*/  R2UR.FILL UR21, R8 ;  /* 0x00000000081572ca */ /* 0x000fe200004e0000 */
[----:B------:R-:W-:Y:S01]  /*d460*/  UMOV UR18, 0x0 ;  /* 0x0000000000127882 */ /* 0x000fe20000000000 */
[----:B------:R-:W-:Y:S01]  /*d470*/  UMOV UR19, 0x8200010 ;  /* 0x0820001000137882 */ /* 0x000fe20000000000 */
[----:B------:R-:W-:Y:S01]  /*d480*/  UMOV UR6, 0x0 ;  /* 0x0000000000067882 */ /* 0x000fe20000000000 */
[----:B------:R-:W-:Y:S11]  /*d490*/  R2UR UR5, R7 ;  /* 0x00000000070572ca */ /* 0x000ff600000e0000 */
[----:B------:R-:W-:Y:S02]  /*d4a0*/  @!UPT UIADD3 URZ, UPT, UPT, URZ, URZ, URZ ;  /* 0x000000fffffff290 */ /* 0x000fe4000fffe0ff */
[----:B------:R1:W-:Y:S02]  /*d4b0*/  UTCHMMA.2CTA gdesc[UR14], gdesc[UR16], tmem[UR5], tmem[UR18], idesc[UR19], UPT ;  /* 0x00ff12100e0075ea */ /* 0x0003e4000ba00005 */
[----:B-1----:R-:W-:Y:S01]  /*d4c0*/  R2UR.FILL UR14, R0 ;  /* 0x00000000000e72ca */ /* 0x002fe200004e0000 */
[----:B------:R-:W-:Y:S01]  /*d4d0*/  IMAD.MOV.U32 R0, RZ, RZ, RZ ;  /* 0x000000ffff007224 */ /* 0x000fe200078e00ff */
[----:B------:R-:W-:Y:S02]  /*d4e0*/  R2UR.FILL UR15, R2 ;  /* 0x00000000020f72ca */ /* 0x000fe400004e0000 */
[----:B------:R-:W-:Y:S02]  /*d4f0*/  R2UR.FILL UR16, R3 ;  /* 0x00000000031072ca */ /* 0x000fe400004e0000 */
[----:B------:R-:W-:Y:S02]  /*d500*/  R2UR UR4, R0 ;  /* 0x00000000000472ca */ /* 0x000fe400000e0000 */
[----:B------:R-:W-:Y:S02]  /*d510*/  @P0 LOP3.LUT R0, R24, 0xffff, RZ, 0xc0, !PT ;  /* 0x0000ffff18000812 */ /* 0x000fe400078ec0ff */
[----:B------:R-:W-:Y:S02]  /*d520*/  R2UR.FILL UR19, R6 ;  /* 0x00000000061372ca */ /* 0x000fe400004e0000 */
[----:B------:R-:W-:Y:S02]  /*d530*/  R2UR.FILL UR18, R5 ;  /* 0x00000000051272ca */ /* 0x000fe400004e0000 */
[----:B------:R-:W-:Y:S05]  /*d540*/  R2UR.FILL UR17, R4 ;  /* 0x00000000041172ca */ /* 0x000fea00004e0000 */
[----:B------:R1:W-:Y:S02]  /*d550*/  UTCHMMA.2CTA gdesc[UR8], gdesc[UR10], tmem[UR4], tmem[UR6], idesc[UR7], UPT ;  /* 0x00ff060a080075ea */ /* 0x0003e4000ba00004 */
[----:B-1----:R-:W-:Y:S01]  /*d560*/  @P0 R2UR UR7, R0 ;  /* 0x00000000000702ca */ /* 0x002fe200000e0000 */
[----:B------:R-:W-:Y:S01]  /*d570*/  VIADD R0, R15, 0x1 ;  /* 0x000000010f007836 */ /* 0x000fe20000000000 */
[----:B------:R-:W-:Y:S04]  /*d580*/  UIADD3 UR8, UPT, UPT, UR13, 0x18, URZ ;  /* 0x000000180d087890 */ /* 0x000fe8000fffe0ff */
[C---:B------:R-:W-:Y:S04]  /*d590*/  ISETP.NE.AND P0, PT, R0.reuse, 0x2, PT ;  /* 0x000000020000780c */ /* 0x040fe80003f05270 */
[----:B------:R-:W-:Y:S02]  /*d5a0*/  SEL R2, RZ, 0x1, P0 ;  /* 0x00000001ff027807 */ /* 0x000fe40000000000 */
[----:B------:R-:W-:Y:S01]  /*d5b0*/  SEL R12, R0, RZ, P0 ;  /* 0x000000ff000c7207 */ /* 0x000fe20000000000 */
[----:B------:R1:W-:Y:S01]  /*d5c0*/  UTCBAR.2CTA.MULTICAST [UR8], URZ, UR7 ;  /* 0x000000ff080073e9 */ /* 0x0003e20008200807 */
[----:B------:R-:W-:Y:S02]  /*d5d0*/  LOP3.LUT R13, R17, R2, RZ, 0x3c, !PT ;  /* 0x00000002110d7212 */ /* 0x000fe400078e3cff */
[C---:B------:R-:W-:Y:S02]  /*d5e0*/  LEA R9, R12.reuse, UR13, 0x3 ;  /* 0x0000000d0c097c11 */ /* 0x040fe4000f8e18ff */
[----:B------:R-:W-:Y:S01]  /*d5f0*/  LEA R0, R12, UR13, 0xf ;  /* 0x0000000d0c007c11 */ /* 0x000fe2000f8e78ff */
[----:B------:R-:W-:Y:S04]  /*d600*/  IMAD.U32 R3, R13, -0x80000000, RZ ;  /* 0x800000000d037824 */ /* 0x000fe800078e00ff */
[----:B------:R-:W2:Y:S01]  /*d610*/  SYNCS.PHASECHK.TRANS64.TRYWAIT P0, [R9+URZ+0x40], R3 ;  /* 0x00004003090075a7 */ /* 0x000ea200080011ff */
[----:B------:R-:W-:Y:S05]  /*d620*/  VIADD R0, R0, 0x14800 ;  /* 0x0001480000007836 */ /* 0x000fea0000000000 */
[----:B------:R-:W-:Y:S04]  /*d630*/  SHF.R.U32.HI R0, RZ, 0x4, R0 ;  /* 0x00000004ff007819 */ /* 0x000fe80000011600 */
[----:B------:R-:W-:Y:S04]  /*d640*/  LOP3.LUT R0, R0, 0x3fc0, RZ, 0xc0, !PT ;  /* 0x00003fc000007812 */ /* 0x000fe800078ec0ff */
[----:B------:R-:W-:Y:S01]  /*d650*/  LOP3.LUT R0, R0, 0x10000, RZ, 0xfc, !PT ;  /* 0x0001000000007812 */ /* 0x000fe200078efcff */
[----:B-12---:R-:W-:Y:S06]  /*d660*/  @!P0 BRA `(.L_x_122) ;  /* 0x0000010400008947 */ /* 0x006fec0003800000 */
.L_x_314:
[----:B-1----:R-:W-:Y:S01]  /*d670*/  MOV.SPILL R3, UR18 ;  /* 0x0000001200037c02 */ /* 0x002fe20009000f00 */
[----:B------:R-:W-:Y:S01]  /*d680*/  UMOV UR7, 0x40004040 ;  /* 0x4000404000077882 */ /* 0x000fe20000000000 */
[----:B------:R-:W-:Y:S01]  /*d690*/  R2UR UR18, R38 ;  /* 0x00000000261272ca */ /* 0x000fe200000e0000 */
[----:B------:R-:W-:Y:S01]  /*d6a0*/  UMOV UR9, 0x40004040 ;  /* 0x4000404000097882 */ /* 0x000fe20000000000 */
[----:B------:R-:W-:Y:S01]  /*d6b0*/  R2UR UR6, R0 ;  /* 0x00000000000672ca */ /* 0x000fe200000e0000 */
[----:B------:R-:W-:Y:S01]  /*d6c0*/  UMOV UR5, 0x40004040 ;  /* 0x4000404000057882 */ /* 0x000fe20000000000 */
[----:B------:R-:W-:Y:S01]  /*d6d0*/  R2UR UR10, R14 ;  /* 0x000000000e0a72ca */ /* 0x000fe200000e0000 */
[----:B------:R-:W-:Y:S01]  /*d6e0*/  VIADD R2, R0, 0x2 ;  /* 0x0000000200027836 */ /* 0x000fe20000000000 */
[----:B------:R-:W-:Y:S01]  /*d6f0*/  MOV.SPILL R5, UR20 ;  /* 0x0000001400057c02 */ /* 0x000fe20009000f00 */
[----:B------:R-:W-:Y:S01]  /*d700*/  IMAD.MOV.U32 R14, RZ, RZ, RZ ;  /* 0x000000ffff0e7224 */ /* 0x000fe200078e00ff */
[----:B------:R-:W-:Y:S01]  /*d710*/  MOV.SPILL R11, UR15 ;  /* 0x0000000f000b7c02 */ /* 0x000fe20009000f00 */
[----:B------:R-:W-:Y:S01]  /*d720*/  UMOV UR15, 0x8200010 ;  /* 0x08200010000f7882 */ /* 0x000fe20000000000 */
[----:B------:R-:W-:Y:S01]  /*d730*/  R2UR UR8, R2 ;  /* 0x00000000020872ca */ /* 0x000fe200000e0000 */
[----:B------:R-:W-:Y:S01]  /*d740*/  VIADD R2, R0, 0x4 ;  /* 0x0000000400027836 */ /* 0x000fe20000000000 */
[----:B------:R-:W-:Y:S02]  /*d750*/  R2UR UR12, R14 ;  /* 0x000000000e0c72ca */ /* 0x000fe400000e0000 */
[----:B------:R-:W-:Y:S02]  /*d760*/  ELECT P0, URZ, PT ;  /* 0x0000000000ff782f */ /* 0x000fe40003800000 */
[----:B------:R-:W-:Y:S02]  /*d770*/  R2UR UR20, R34 ;  /* 0x00000000221472ca */ /* 0x000fe400000e0000 */
[----:B------:R-:W-:Y:S01]  /*d780*/  R2UR UR4, R2 ;  /* 0x00000000020472ca */ /* 0x000fe200000e0000 */
[----:B------:R-:W-:Y:S01]  /*d790*/  VIADD R2, R0, 0x6 ;  /* 0x0000000600027836 */ /* 0x000fe20000000000 */
[----:B------:R-:W-:Y:S02]  /*d7a0*/  R2UR UR11, R14 ;  /* 0x000000000e0b72ca */ /* 0x000fe400000e0000 */
[----:B------:R-:W-:Y:S02]  /*d7b0*/  MOV.SPILL R4, UR19 ;  /* 0x0000001300047c02 */ /* 0x000fe40009000f00 */
[----:B------:R-:W-:Y:S02]  /*d7c0*/  R2UR UR19, R39 ;  /* 0x00000000271372ca */ /* 0x000fe400000e0000 */
[----:B------:R-:W-:Y:S02]  /*d7d0*/  MOV.SPILL R8, UR17 ;  /* 0x0000001100087c02 */ /* 0x000fe40009000f00 */
[----:B------:R-:W-:Y:S02]  /*d7e0*/  MOV.SPILL R7, UR16 ;  /* 0x0000001000077c02 */ /* 0x000fe40009000f00 */
[----:B------:R-:W-:Y:S02]  /*d7f0*/  MOV.SPILL R6, UR21 ;  /* 0x0000001500067c02 */ /* 0x000fe40009000f00 */
[----:B------:R-:W-:Y:S02]  /*d800*/  R2UR UR16, R36 ;  /* 0x00000000241072ca */ /* 0x000fe400000e0000 */
[----:B------:R-:W-:Y:S02]  /*d810*/  R2UR UR17, R37 ;  /* 0x00000000251172ca */ /* 0x000fe400000e0000 */
[----:B------:R-:W-:Y:S01]  /*d820*/  MOV.SPILL R10, UR14 ;  /* 0x0000000e000a7c02 */ /* 0x000fe20009000f00 */
[----:B------:R-:W-:Y:S01]  /*d830*/  UMOV UR14, 0x0 ;  /* 0x00000000000e7882 */ /* 0x000fe20000000000 */
[----:B------:R-:W-:Y:S01]  /*d840*/  R2UR UR21, R35 ;  /* 0x00000000231572ca */ /* 0x000fe200000e0000 */
[----:B------:R1:W-:Y:S08]  /*d850*/  UTCHMMA.2CTA gdesc[UR18], gdesc[UR6], tmem[UR10], tmem[UR14], idesc[UR15], UPT ;  /* 0x00ff0e06120075ea */ /* 0x0003f0000ba0000a */
[----:B------:R2:W-:Y:S04]  /*d860*/  UTCHMMA.2CTA gdesc[UR16], gdesc[UR8], tmem[UR12], tmem[UR14], idesc[UR15], UPT ;  /* 0x00ff0e08100075ea */ /* 0x0005e8000ba0000c */
[----:B------:R3:W-:Y:S01]  /*d870*/  UTCHMMA.2CTA gdesc[UR20], gdesc[UR4], tmem[UR11], tmem[UR14], idesc[UR15], UPT ;  /* 0x00ff0e04140075ea */ /* 0x0007e2000ba0000b */
[----:B-1----:R-:W-:Y:S02]  /*d880*/  R2UR UR18, R32 ;  /* 0x00000000201272ca */ /* 0x002fe400000e0000 */
[----:B------:R-:W-:Y:S01]  /*d890*/  R2UR UR6, R2 ;  /* 0x00000000020672ca */ /* 0x000fe200000e0000 */
[----:B------:R-:W-:Y:S01]  /*d8a0*/  VIADD R2, R0, 0x200 ;  /* 0x0000020000027836 */ /* 0x000fe20000000000 */
[----:B------:R-:W-:Y:S02]  /*d8b0*/  R2UR UR10, R14 ;  /* 0x000000000e0a72ca */ /* 0x000fe400000e0000 */
[----:B------:R-:W-:Y:S02]  /*d8c0*/  R2UR UR19, R33 ;  /* 0x00000000211372ca */ /* 0x000fe400000e0000 */
[----:B--2---:R-:W-:Y:S01]  /*d8d0*/  R2UR UR8, R2 ;  /* 0x00000000020872ca */ /* 0x004fe200000e0000 */
[----:B------:R-:W-:Y:S01]  /*d8e0*/  VIADD R2, R0, 0x202 ;  /* 0x0000020200027836 */ /* 0x000fe20000000000 */
[----:B------:R-:W-:Y:S02]  /*d8f0*/  R2UR UR16, R30 ;  /* 0x000000001e1072ca */ /* 0x000fe400000e0000 */
[----:B---3--:R-:W-:Y:S01]  /*d900*/  R2UR UR15, R29 ;  /* 0x000000001d0f72ca */ /* 0x008fe200000e0000 */
[----:B------:R-:W-:Y:S01]  /*d910*/  UMOV UR20, 0x0 ;  /* 0x0000000000147882 */ /* 0x000fe20000000000 */
[----:B------:R-:W-:Y:S01]  /*d920*/  R2UR UR4, R2 ;  /* 0x00000000020472ca */ /* 0x000fe200000e0000 */
[----:B------:R-:W-:Y:S01]  /*d930*/  UMOV UR21, 0x8200010 ;  /* 0x0820001000157882 */ /* 0x000fe20000000000 */
[----:B------:R-:W-:Y:S01]  /*d940*/  R2UR UR17, R31 ;  /* 0x000000001f1172ca */ /* 0x000fe200000e0000 */
[----:B------:R-:W-:Y:S01]  /*d950*/  UMOV UR11, 0x8200010 ;  /* 0x08200010000b7882 */ /* 0x000fe20000000000 */
[----:B------:R-:W-:Y:S01]  /*d960*/  R2UR UR14, R28 ;  /* 0x000000001c0e72ca */ /* 0x000fe200000e0000 */
[----:B------:R1:W-:Y:S01]  /*d970*/  UTCHMMA.2CTA gdesc[UR18], gdesc[UR6], tmem[UR10], tmem[UR20], idesc[UR21], UPT ;  /* 0x00ff1406120075ea */ /* 0x0003e2000ba0000a */
[----:B------:R-:W-:Y:S01]  /*d980*/  VIADD R2, R0, 0x204 ;  /* 0x0000020400027836 */ /* 0x000fe20000000000 */
[----:B-1----:R-:W-:Y:S01]  /*d990*/  R2UR.FILL UR18, R3 ;  /* 0x00000000031272ca */ /* 0x002fe200004e0000 */
[----:B------:R-:W-:Y:S03]  /*d9a0*/  IMAD.MOV.U32 R3, RZ, RZ, RZ ;  /* 0x000000ffff037224 */ /* 0x000fe600078e00ff */
[----:B------:R-:W-:Y:S01]  /*d9b0*/  R2UR UR6, R2 ;  /* 0x00000000020672ca */ /* 0x000fe200000e0000 */
[----:B------:R-:W-:Y:S01]  /*d9c0*/  UMOV UR10, 0x0 ;  /* 0x00000000000a7882 */ /* 0x000fe20000000000 */
[----:B------:R-:W-:Y:S01]  /*d9d0*/  R2UR.FILL UR20, R5 ;  /* 0x00000000051472ca */ /* 0x000fe200004e0000 */
[----:B------:R-:W-:Y:S01]  /*d9e0*/  VIADD R2, R0, 0x206 ;  /* 0x0000020600027836 */ /* 0x000fe20000000000 */
[C---:B------:R-:W-:Y:S02]  /*d9f0*/  R2UR UR12, R3.reuse ;  /* 0x00000000030c72ca */ /* 0x040fe400000e0000 */
[----:B------:R-:W-:Y:S01]  /*da00*/  R2UR.FILL UR21, R6 ;  /* 0x00000000061572ca */ /* 0x000fe200004e0000 */
[----:B------:R-:W-:Y:S01]  /*da10*/  IMAD.MOV.U32 R6, RZ, RZ, RZ ;  /* 0x000000ffff067224 */ /* 0x000fe200078e00ff */
[----:B------:R-:W-:Y:S09]  /*da20*/  R2UR.FILL UR19, R4 ;  /* 0x00000000041372ca */ /* 0x000ff200004e0000 */
[----:B------:R1:W-:Y:S02]  /*da30*/  UTCHMMA.2CTA gdesc[UR16], gdesc[UR8], tmem[UR12], tmem[UR10], idesc[UR11], UPT ;  /* 0x00ff0a08100075ea */ /* 0x0003e4000ba0000c */
[C---:B-1----:R-:W-:Y:S01]  /*da40*/  R2UR UR11, R3.reuse ;  /* 0x00000000030b72ca */ /* 0x042fe200000e0000 */
[----:B------:R-:W-:Y:S01]  /*da50*/  UMOV UR16, 0x0 ;  /* 0x0000000000107882 */ /* 0x000fe20000000000 */
[----:B------:R-:W-:Y:S01]  /*da60*/  R2UR UR10, R3 ;  /* 0x00000000030a72ca */ /* 0x000fe200000e0000 */
[----:B------:R-:W-:Y:S01]  /*da70*/  UMOV UR17, 0x8200010 ;  /* 0x0820001000117882 */ /* 0x000fe20000000000 */
[----:B------:R-:W-:Y:S01]  /*da80*/  R2UR UR8, R2 ;  /* 0x00000000020872ca */ /* 0x000fe200000e0000 */
[----:B------:R-:W-:Y:S08]  /*da90*/  VIADD R2, R0, 0x400 ;  /* 0x0000040000027836 */ /* 0x000ff00000000000 */
[----:B------:R1:W-:Y:S02]  /*daa0*/  UTCHMMA.2CTA gdesc[UR14], gdesc[UR4], tmem[UR11], tmem[UR16], idesc[UR17], UPT ;  /* 0x00ff10040e0075ea */ /* 0x0003e4000ba0000b */
[----:B-1----:R-:W-:Y:S01]  /*dab0*/  R2UR UR4, R2 ;  /* 0x00000000020472ca */ /* 0x002fe200000e0000 */
[----:B------:R-:W-:Y:S01]  /*dac0*/  UMOV UR15, 0x8200010 ;  /* 0x08200010000f7882 */ /* 0x000fe20000000000 */
[----:B------:R-:W-:Y:S01]  /*dad0*/  R2UR.FILL UR17, R8 ;  /* 0x00000000081172ca */ /* 0x000fe200004e0000 */
[----:B------:R-:W-:Y:S01]  /*dae0*/  UMOV UR14, 0x0 ;  /* 0x00000000000e7882 */ /* 0x000fe20000000000 */
[----:B------:R-:W-:Y:S01]  /*daf0*/  R2UR.FILL UR16, R7 ;  /* 0x00000000071072ca */ /* 0x000fe200004e0000 */
[----:B------:R1:W-:Y:S01]  /*db00*/  UTCHMMA.2CTA gdesc[UR64], gdesc[UR6], tmem[UR10], tmem[UR14], idesc[UR15], UPT ;  /* 0x00ff0e06400075ea */ /* 0x0003e2000ba0000a */
[----:B------:R-:W-:Y:S01]  /*db10*/  VIADD R2, R0, 0x402 ;  /* 0x0000040200027836 */ /* 0x000fe20000000000 */
[----:B------:R2:W-:Y:S06]  /*db20*/  UTCHMMA.2CTA gdesc[UR62], gdesc[UR8], tmem[UR12], tmem[UR14], idesc[UR15], UPT ;  /* 0x00ff0e083e0075ea */ /* 0x0005ec000ba0000c */
[----:B------:R3:W-:Y:S01]  /*db30*/  UTCHMMA.2CTA gdesc[UR60], gdesc[UR4], tmem[UR11], tmem[UR14], idesc[UR15], UPT ;  /* 0x00ff0e043c0075ea */ /* 0x0007e2000ba0000b */
        /* <DEDUP_REMOVED lines=16> */
[----:B------:R-:W-:Y:S01]  /*dc40*/  UMOV UR11, 0x8200010 ;  /* 0x08200010000b7882 */ /* 0x000fe20000000000 */
[----:B------:R-:W-:Y:S01]  /*dc50*/  IMAD.MOV.U32 R2, RZ, RZ, RZ ;  /* 0x000000ffff027224 */ /* 0x000fe200078e00ff */
[----:B-1----:R-:W-:Y:S01]  /*dc60*/  R2UR UR6, R0 ;  /* 0x00000000000672ca */ /* 0x002fe200000e0000 */
[----:B------:R-:W-:Y:S01]  /*dc70*/  UMOV UR10, 0x0 ;  /* 0x00000000000a7882 */ /* 0x000fe20000000000 */
[----:B------:R-:W-:Y:S01]  /*dc80*/  @P0 LOP3.LUT R0, R24, 0xffff, RZ, 0xc0, !PT ;  /* 0x0000ffff18000812 */ /* 0x000fe200078ec0ff */
[----:B------:R1:W-:Y:S01]  /*dc90*/  UTCHMMA.2CTA gdesc[UR50], gdesc[UR8], tmem[UR12], tmem[UR10], idesc[UR11], UPT ;  /* 0x00ff0a08320075ea */ /* 0x0003e2000ba0000c */
[----:B------:R-:W-:Y:S02]  /*dca0*/  R2UR.FILL UR15, R11 ;  /* 0x000000000b0f72ca */ /* 0x000fe400004e0000 */
[----:B------:R-:W-:Y:S02]  /*dcb0*/  R2UR.FILL UR14, R10 ;  /* 0x000000000a0e72ca */ /* 0x000fe400004e0000 */
[----:B-1----:R-:W-:Y:S01]  /*dcc0*/  R2UR UR11, R3 ;  /* 0x00000000030b72ca */ /* 0x002fe200000e0000 */
[----:B------:R-:W-:Y:S01]  /*dcd0*/  UMOV UR8, 0x0 ;  /* 0x0000000000087882 */ /* 0x000fe20000000000 */
[----:B------:R-:W-:Y:S01]  /*dce0*/  R2UR UR10, R2 ;  /* 0x00000000020a72ca */ /* 0x000fe200000e0000 */
[----:B------:R-:W-:Y:S01]  /*dcf0*/  UMOV UR9, 0x8200010 ;  /* 0x0820001000097882 */ /* 0x000fe20000000000 */
[----:B------:R-:W-:Y:S09]  /*dd00*/  @P0 VIADD R2, R9, 0x50 ;  /* 0x0000005009020836 */ /* 0x000ff20000000000 */
[----:B------:R1:W-:Y:S02]  /*dd10*/  UTCHMMA.2CTA gdesc[UR48], gdesc[UR4], tmem[UR11], tmem[UR8], idesc[UR9], UPT ;  /* 0x00ff0804300075ea */ /* 0x0003e4000ba0000b */
[----:B------:R2:W-:Y:S01]  /*dd20*/  UTCHMMA.2CTA gdesc[UR46], gdesc[UR6], tmem[UR10], tmem[UR8], idesc[UR9], UPT ;  /* 0x00ff08062e0075ea */ /* 0x0005e2000ba0000a */
[----:B-1----:R-:W-:Y:S01]  /*dd30*/  @P0 R2UR UR4, R0 ;  /* 0x00000000000402ca */ /* 0x002fe200000e0000 */
[----:B------:R-:W-:Y:S01]  /*dd40*/  VIADD R0, R16, 0x1 ;  /* 0x0000000110007836 */ /* 0x000fe20000000000 */
[----:B--2---:R-:W-:Y:S04]  /*dd50*/  @P0 R2UR UR8, R2 ;  /* 0x00000000020802ca */ /* 0x004fe800000e0000 */
[C---:B------:R-:W-:Y:S04]  /*dd60*/  ISETP.NE.AND P0, PT, R0.reuse, 0x2, PT ;  /* 0x000000020000780c */ /* 0x040fe80003f05270 */
[----:B------:R-:W-:Y:S02]  /*dd70*/  SEL R2, RZ, 0x1, P0 ;  /* 0x00000001ff027807 */ /* 0x000fe40000000000 */
[----:B------:R-:W-:Y:S02]  /*dd80*/  SEL R9, R0, RZ, P0 ;  /* 0x000000ff00097207 */ /* 0x000fe40000000000 */
[----:B------:R-:W-:Y:S01]  /*dd90*/  LOP3.LUT R11, R19, R2, RZ, 0x3c, !PT ;  /* 0x00000002130b7212 */ /* 0x000fe200078e3cff */
[----:B------:R1:W-:Y:S01]  /*dda0*/  UTCBAR.2CTA.MULTICAST [UR8], URZ, UR4 ;  /* 0x000000ff080073e9 */ /* 0x0003e20008200804 */
        /* <DEDUP_REMOVED lines=9> */
.L_x_316:
[----:B------:R-:W-:Y:S01]  /*de40*/  R2UR UR6, R0 ;  /* 0x00000000000672ca */ /* 0x000fe200000e0000 */
[----:B------:R-:W-:Y:S01]  /*de50*/  UMOV UR5, 0x40004040 ;  /* 0x4000404000057882 */ /* 0x000fe20000000000 */
[----:B------:R-:W-:Y:S01]  /*de60*/  R2UR UR10, R6 ;  /* 0x00000000060a72ca */ /* 0x000fe200000e0000 */
[----:B------:R-:W-:Y:S01]  /*de70*/  UMOV UR7, 0x40004040 ;  /* 0x4000404000077882 */ /* 0x000fe20000000000 */
[----:B------:R-:W-:Y:S01]  /*de80*/  MOV.SPILL R4, UR47 ;  /* 0x0000002f00047c02 */ /* 0x000fe20009000f00 */
[----:B------:R-:W-:Y:S01]  /*de90*/  UMOV UR47, 0x8200010 ;  /* 0x08200010002f7882 */ /* 0x000fe20000000000 */
[----:B-1----:R-:W-:Y:S01]  /*dea0*/  MOV.SPILL R3, UR46 ;  /* 0x0000002e00037c02 */ /* 0x002fe20009000f00 */
[----:B------:R-:W-:Y:S01]  /*deb0*/  UMOV UR46, 0x0 ;  /* 0x00000000002e7882 */ /* 0x000fe20000000000 */
[----:B------:R-:W-:Y:S01]  /*dec0*/  VIADD R2, R0, 0x2 ;  /* 0x0000000200027836 */ /* 0x000fe20000000000 */
[----:B------:R-:W-:Y:S01]  /*ded0*/  UMOV UR9, 0x40004040 ;  /* 0x4000404000097882 */ /* 0x000fe20000000000 */
[----:B------:R-:W-:Y:S01]  /*dee0*/  IMAD.MOV.U32 R6, RZ, RZ, RZ ;  /* 0x000000ffff067224 */ /* 0x000fe200078e00ff */
[----:B------:R-:W-:Y:S02]  /*def0*/  ELECT P0, URZ, PT ;  /* 0x0000000000ff782f */ /* 0x000fe40003800000 */
[----:B------:R-:W-:Y:S01]  /*df00*/  R2UR UR8, R2 ;  /* 0x00000000020872ca */ /* 0x000fe200000e0000 */
[----:B------:R-:W-:Y:S01]  /*df10*/  VIADD R2, R0, 0x4 ;  /* 0x0000000400027836 */ /* 0x000fe20000000000 */
[C---:B------:R-:W-:Y:S01]  /*df20*/  R2UR UR12, R6.reuse ;  /* 0x00000000060c72ca */ /* 0x040fe200000e0000 */
[----:B------:R1:W-:Y:S01]  /*df30*/  UTCHMMA.2CTA gdesc[UR44], gdesc[UR6], tmem[UR10], tmem[UR46], idesc[UR47], UPT ;  /* 0x00ff2e062c0075ea */ /* 0x0003e2000ba0000a */
[----:B------:R-:W-:Y:S02]  /*df40*/  R2UR UR11, R6 ;  /* 0x00000000060b72ca */ /* 0x000fe400000e0000 */
[----:B------:R-:W-:Y:S01]  /*df50*/  R2UR UR4, R2 ;  /* 0x00000000020472ca */ /* 0x000fe200000e0000 */
[----:B------:R-:W-:Y:S08]  /*df60*/  VIADD R2, R0, 0x6 ;  /* 0x0000000600027836 */ /* 0x000ff00000000000 */
[----:B------:R2:W-:Y:S04]  /*df70*/  UTCHMMA.2CTA gdesc[UR42], gdesc[UR8], tmem[UR12], tmem[UR46], idesc[UR47], UPT ;  /* 0x00ff2e082a0075ea */ /* 0x0005e8000ba0000c */
[----:B------:R3:W-:Y:S01]  /*df80*/  UTCHMMA.2CTA gdesc[UR40], gdesc[UR4], tmem[UR11], tmem[UR46], idesc[UR47], UPT ;  /* 0x00ff2e04280075ea */ /* 0x0007e2000ba0000b */
[----:B-1----:R-:W-:Y:S01]  /*df90*/  R2UR UR6, R2 ;  /* 0x00000000020672ca */ /* 0x002fe200000e0000 */
[----:B------:R-:W-:Y:S01]  /*dfa0*/  VIADD R2, R0, 0x200 ;  /* 0x0000020000027836 */ /* 0x000fe20000000000 */
[----:B------:R-:W-:Y:S04]  /*dfb0*/  R2UR UR10, R6 ;  /* 0x00000000060a72ca */ /* 0x000fe800000e0000 */
[----:B--2---:R-:W-:Y:S01]  /*dfc0*/  R2UR UR8, R2 ;  /* 0x00000000020872ca */ /* 0x004fe200000e0000 */
[----:B------:R-:W-:Y:S08]  /*dfd0*/  VIADD R2, R0, 0x202 ;  /* 0x0000020200027836 */ /* 0x000ff00000000000 */
[----:B------:R1:W-:Y:S01]  /*dfe0*/  UTCHMMA.2CTA gdesc[UR38], gdesc[UR6], tmem[UR10], tmem[UR46], idesc[UR47], UPT ;  /* 0x00ff2e06260075ea */ /* 0x0003e2000ba0000a */
[----:B---3--:R-:W-:Y:S01]  /*dff0*/  R2UR UR4, R2 ;  /* 0x00000000020472ca */ /* 0x008fe200000e0000 */
[----:B------:R-:W-:Y:S02]  /*e000*/  VIADD R2, R0, 0x204 ;  /* 0x0000020400027836 */ /* 0x000fe40000000000 */
[----:B------:R2:W-:Y:S10]  /*e010*/  UTCHMMA.2CTA gdesc[UR36], gdesc[UR8], tmem[UR12], tmem[UR46], idesc[UR47], UPT ;  /* 0x00ff2e08240075ea */ /* 0x0005f4000ba0000c */
        /* <DEDUP_REMOVED lines=22> */
[C---:B------:R-:W-:Y:S06]  /*e180*/  VIADD R2, R0.reuse, 0x604 ;  /* 0x0000060400027836 */ /* 0x040fec0000000000 */
[----:B------:R1:W-:Y:S01]  /*e190*/  UTCHMMA.2CTA gdesc[UR20], gdesc[UR6], tmem[UR10], tmem[UR46], idesc[UR47], UPT ;  /* 0x00ff2e06140075ea */ /* 0x0003e2000ba0000a */
[----:B------:R-:W-:Y:S01]  /*e1a0*/  VIADD R0, R0, 0x606 ;  /* 0x0000060600007836 */ /* 0x000fe20000000000 */
[----:B---3--:R-:W-:Y:S01]  /*e1b0*/  R2UR UR4, R2 ;  /* 0x00000000020472ca */ /* 0x008fe200000e0000 */
[----:B------:R-:W-:Y:S01]  /*e1c0*/  UMOV UR11, 0x8200010 ;  /* 0x08200010000b7882 */ /* 0x000fe20000000000 */
[----:B------:R-:W-:Y:S02]  /*e1d0*/  IMAD.MOV.U32 R2, RZ, RZ, RZ ;  /* 0x000000ffff027224 */ /* 0x000fe400078e00ff */
[----:B-1----:R-:W-:Y:S01]  /*e1e0*/  R2UR UR6, R0 ;  /* 0x00000000000672ca */ /* 0x002fe200000e0000 */
[----:B------:R-:W-:Y:S01]  /*e1f0*/  UMOV UR10, 0x0 ;  /* 0x00000000000a7882 */ /* 0x000fe20000000000 */
[----:B------:R-:W-:Y:S02]  /*e200*/  @P0 LOP3.LUT R0, R24, 0xffff, RZ, 0xc0, !PT ;  /* 0x0000ffff18000812 */ /* 0x000fe400078ec0ff */
[----:B------:R-:W-:Y:S01]  /*e210*/  R2UR.FILL UR46, R3 ;  /* 0x00000000032e72ca */ /* 0x000fe200004e0000 */
[----:B------:R-:W-:Y:S01]  /*e220*/  IMAD.MOV.U32 R3, RZ, RZ, RZ ;  /* 0x000000ffff037224 */ /* 0x000fe200078e00ff */
[----:B------:R-:W-:Y:S04]  /*e230*/  R2UR.FILL UR47, R4 ;  /* 0x00000000042f72ca */ /* 0x000fe800004e0000 */
[C---:B------:R-:W-:Y:S11]  /*e240*/  R2UR UR12, R3.reuse ;  /* 0x00000000030c72ca */ /* 0x040ff600000e0000 */
[----:B------:R-:W-:Y:S02]  /*e250*/  @!UPT UIADD3 URZ, UPT, UPT, URZ, URZ, URZ ;  /* 0x000000fffffff290 */ /* 0x000fe4000fffe0ff */
[----:B------:R1:W-:Y:S02]  /*e260*/  UTCHMMA.2CTA gdesc[UR18], gdesc[UR8], tmem[UR12], tmem[UR10], idesc[UR11], UPT ;  /* 0x00ff0a08120075ea */ /* 0x0003e4000ba0000c */
[----:B-1----:R-:W-:Y:S01]  /*e270*/  R2UR UR11, R3 ;  /* 0x00000000030b72ca */ /* 0x002fe200000e0000 */
[----:B------:R-:W-:Y:S01]  /*e280*/  UMOV UR8, 0x0 ;  /* 0x0000000000087882 */ /* 0x000fe20000000000 */
[----:B------:R-:W-:Y:S01]  /*e290*/  R2UR UR10, R2 ;  /* 0x00000000020a72ca */ /* 0x000fe200000e0000 */
[----:B------:R-:W-:Y:S01]  /*e2a0*/  UMOV UR9, 0x8200010 ;  /* 0x0820001000097882 */ /* 0x000fe20000000000 */
[----:B------:R-:W-:Y:S09]  /*e2b0*/  @P0 VIADD R2, R5, 0x70 ;  /* 0x0000007005020836 */ /* 0x000ff20000000000 */
[----:B------:R1:W-:Y:S02]  /*e2c0*/  UTCHMMA.2CTA gdesc[UR16], gdesc[UR4], tmem[UR11], tmem[UR8], idesc[UR9], UPT ;  /* 0x00ff0804100075ea */ /* 0x0003e4000ba0000b */
[----:B------:R2:W-:Y:S01]  /*e2d0*/  UTCHMMA.2CTA gdesc[UR14], gdesc[UR6], tmem[UR10], tmem[UR8], idesc[UR9], UPT ;  /* 0x00ff08060e0075ea */ /* 0x0005e2000ba0000a */
[----:B-1----:R-:W-:Y:S02]  /*e2e0*/  @P0 R2UR UR4, R0 ;  /* 0x00000000000402ca */ /* 0x002fe400000e0000 */
[----:B--2---:R-:W-:Y:S02]  /*e2f0*/  @P0 R2UR UR8, R2 ;  /* 0x00000000020802ca */ /* 0x004fe400000e0000 */
[----:B------:R-:W-:Y:S01]  /*e300*/  ELECT P0, URZ, PT ;  /* 0x0000000000ff782f */ /* 0x000fe20003800000 */
[----:B------:R-:W-:Y:S10]  /*e310*/  UMOV UR9, 0x3 ;  /* 0x0000000300097882 */ /* 0x000ff40000000000 */
[----:B------:R1:W-:Y:S02]  /*e320*/  UTCBAR.2CTA.MULTICAST [UR8], URZ, UR4 ;  /* 0x000000ff080073e9 */ /* 0x0003e40008200804 */
[----:B------:R-:W-:Y:S05]  /*e330*/  @P0 VIADD R0, R18, 0x80 ;  /* 0x0000008012000836 */ /* 0x000fea0000000000 */
[----:B------:R-:W-:Y:S11]  /*e340*/  @P0 R2UR UR5, R0 ;  /* 0x00000000000502ca */ /* 0x000ff600000e0000 */
[----:B------:R-:W-:Y:S02]  /*e350*/  @!UPT UIADD3 URZ, UPT, UPT, URZ, URZ, URZ ;  /* 0x000000fffffff290 */ /* 0x000fe4000fffe0ff */
[----:B------:R1:W-:Y:S01]  /*e360*/  UTCBAR.2CTA.MULTICAST [UR5], URZ, UR9 ;  /* 0x000000ff050073e9 */ /* 0x0003e20008200809 */
[----:B------:R-:W2:Y:S02]  /*e370*/  SYNCS.PHASECHK.TRANS64.TRYWAIT P0, [UR13+0xa0], R58 ;  /* 0x0000a03aff0075a7 */ /* 0x000ea4000800110d */
[----:B-12---:R-:W-:Y:S05]  /*e380*/  @!P0 BRA `(.L_x_124) ;  /* 0x000000f400e88947 */ /* 0x006fea0003800000 */
.L_x_318:
[----:B------:R-:W2:Y:S01]  /*e390*/  SYNCS.PHASECHK.TRANS64.TRYWAIT P2, [UR13+0xb8], R56 ;  /* 0x0000b838ff0075a7 */ /* 0x000ea2000804110d */
[----:B-1----:R-:W-:Y:S05]  /*e3a0*/  VIADD R0, R12, 0x1 ;  /* 0x000000010c007836 */ /* 0x002fea0000000000 */
[C---:B------:R-:W-:Y:S04]  /*e3b0*/  ISETP.NE.AND P0, PT, R0.reuse, 0x2, PT ;  /* 0x000000020000780c */ /* 0x040fe80003f05270 */
[----:B------:R-:W-:Y:S02]  /*e3c0*/  SEL R2, RZ, 0x1, P0 ;  /* 0x00000001ff027807 */ /* 0x000fe40000000000 */
[----:B------:R-:W-:Y:S02]  /*e3d0*/  SEL R10, R0, RZ, P0 ;  /* 0x000000ff000a7207 */ /* 0x000fe40000000000 */
[----:B------:R-:W-:Y:S02]  /*e3e0*/  LOP3.LUT R13, R13, R2, RZ, 0x3c, !PT ;  /* 0x000000020d0d7212 */ /* 0x000fe400078e3cff */
[----:B------:R-:W-:Y:S03]  /*e3f0*/  LEA R8, R10, UR13, 0x3 ;  /* 0x0000000d0a087c11 */ /* 0x000fe6000f8e18ff */
[----:B------:R-:W-:Y:S01]  /*e400*/  IMAD.U32 R4, R13, -0x80000000, RZ ;  /* 0x800000000d047824 */ /* 0x000fe200078e00ff */
[----:B--2---:R-:W-:Y:S06]  /*e410*/  @!P2 BRA `(.L_x_125) ;  /* 0x000000f400e4a947 */ /* 0x004fec0003800000 */
.L_x_320:
        /* <DEDUP_REMOVED lines=8> */
.L_x_322:
[----:B------:R-:W-:Y:S01]  /*e4a0*/  MOV.SPILL R5, UR17 ;  /* 0x0000001100057c02 */ /* 0x000fe20009000f00 */
[----:B------:R-:W-:Y:S01]  /*e4b0*/  UMOV UR5, 0x40004040 ;  /* 0x4000404000057882 */ /* 0x000fe20000000000 */
[----:B------:R-:W-:Y:S01]  /*e4c0*/  MOV.SPILL R4, UR16 ;  /* 0x0000001000047c02 */ /* 0x000fe20009000f00 */
[----:B------:R-:W-:Y:S01]  /*e4d0*/  UMOV UR7, 0x40004040 ;  /* 0x4000404000077882 */ /* 0x000fe20000000000 */
[----:B------:R-:W-:Y:S01]  /*e4e0*/  R2UR UR16, R26 ;  /* 0x000000001a1072ca */ /* 0x000fe200000e0000 */
[----:B------:R-:W-:Y:S01]  /*e4f0*/  UMOV UR9, 0x40004040 ;  /* 0x4000404000097882 */ /* 0x000fe20000000000 */
[----:B------:R-:W-:Y:S02]  /*e500*/  R2UR UR17, R27 ;  /* 0x000000001b1172ca */ /* 0x000fe400000e0000 */
[----:B------:R-:W-:Y:S02]  /*e510*/  ELECT P0, URZ, PT ;  /* 0x0000000000ff782f */ /* 0x000fe40003800000 */
[----:B------:R-:W-:Y:S02]  /*e520*/  R2UR UR4, R0 ;  /* 0x00000000000472ca */ /* 0x000fe400000e0000 */
[----:B------:R-:W-:Y:S02]  /*e530*/  R2UR UR11, R12 ;  /* 0x000000000c0b72ca */ /* 0x000fe400000e0000 */
[----:B-1----:R-:W-:Y:S01]  /*e540*/  MOV.SPILL R3, UR19 ;  /* 0x0000001300037c02 */ /* 0x002fe20009000f00 */
[----:B------:R-:W-:Y:S01]  /*e550*/  UMOV UR19, 0x8410010 ;  /* 0x0841001000137882 */ /* 0x000fe20000000000 */
[----:B------:R-:W-:Y:S01]  /*e560*/  MOV.SPILL R2, UR18 ;  /* 0x0000001200027c02 */ /* 0x000fe20009000f00 */
[----:B------:R-:W-:Y:S01]  /*e570*/  UMOV UR18, 0x0 ;  /* 0x0000000000127882 */ /* 0x000fe20000000000 */
[----:B------:R-:W-:Y:S02]  /*e580*/  MOV.SPILL R7, UR15 ;  /* 0x0000000f00077c02 */ /* 0x000fe40009000f00 */
[----:B------:R-:W-:Y:S02]  /*e590*/  MOV.SPILL R6, UR14 ;  /* 0x0000000e00067c02 */ /* 0x000fe40009000f00 */
[----:B------:R-:W-:Y:S02]  /*e5a0*/  R2UR UR14, R22 ;  /* 0x00000000160e72ca */ /* 0x000fe400000e0000 */
[----:B------:R-:W-:Y:S01]  /*e5b0*/  R2UR UR15, R23 ;  /* 0x00000000170f72ca */ /* 0x000fe200000e0000 */
[----:B------:R1:W-:Y:S02]  /*e5c0*/  UTCHMMA.2CTA gdesc[UR16], gdesc[UR4], tmem[UR11], tmem[UR18], idesc[UR19], UPT ;  /* 0x00ff1204100075ea */ /* 0x0003e4000ba0000b */
        /* <DEDUP_REMOVED lines=45> */
[----:B------:R-:W-:Y:S01]  /*e8a0*/  UIADD3 UR4, UPT, UPT, UR13, 0xb0, URZ ;  /* 0x000000b00d047890 */ /* 0x000fe2000fffe0ff */
[----:B--2---:R-:W-:Y:S01]  /*e8b0*/  @P0 R2UR UR8, R2 ;  /* 0x00000000020802ca */ /* 0x004fe200000e0000 */
[----:B------:R-:W-:Y:S01]  /*e8c0*/  UMOV UR9, 0x3 ;  /* 0x0000000300097882 */ /* 0x000fe20000000000 */
[----:B------:R-:W-:Y:S05]  /*e8d0*/  VIADD R0, R9, 0x1 ;  /* 0x0000000109007836 */ /* 0x000fea0000000000 */
[C---:B------:R-:W-:Y:S04]  /*e8e0*/  ISETP.NE.AND P0, PT, R0.reuse, 0x2, PT ;  /* 0x000000020000780c */ /* 0x040fe80003f05270 */
[----:B------:R-:W-:Y:S02]  /*e8f0*/  SEL R2, RZ, 0x1, P0 ;  /* 0x00000001ff027807 */ /* 0x000fe40000000000 */
        /* <DEDUP_REMOVED lines=8> */
.L_x_324:
[----:B-1----:R-:W-:Y:S01]  /*e980*/  LEA R4, R9, UR13, 0xf ;  /* 0x0000000d09047c11 */ /* 0x002fe2000f8e78ff */
[----:B------:R-:W1:Y:S01]  /*e990*/  SYNCS.PHASECHK.TRANS64.TRYWAIT P4, [R11+URZ+0x60], R0 ;  /* 0x000060000b0075a7 */ /* 0x000e6200080811ff */
[----:B------:R-:W-:Y:S02]  /*e9a0*/  VIADD R3, R21, 0x1 ;  /* 0x0000000115037836 */ /* 0x000fe40000000000 */
[----:B------:R-:W-:Y:S02]  /*e9b0*/  VIADD R2, R10, 0x1 ;  /* 0x000000010a027836 */ /* 0x000fe40000000000 */
[----:B------:R-:W-:Y:S01]  /*e9c0*/  VIADD R25, R25, 0x1 ;  /* 0x0000000119197836 */ /* 0x000fe20000000000 */
[----:B------:R-:W-:Y:S01]  /*e9d0*/  ISETP.NE.AND P3, PT, R3, 0x2, PT ;  /* 0x000000020300780c */ /* 0x000fe20003f65270 */
[----:B------:R-:W-:Y:S01]  /*e9e0*/  VIADD R4, R4, 0x24800 ;  /* 0x0002480004047836 */ /* 0x000fe20000000000 */
[----:B------:R-:W-:Y:S02]  /*e9f0*/  ISETP.NE.AND P2, PT, R2, 0x2, PT ;  /* 0x000000020200780c */ /* 0x000fe40003f45270 */
[----:B------:R-:W-:Y:S02]  /*ea00*/  SEL R6, RZ, 0x1, P3 ;  /* 0x00000001ff067807 */ /* 0x000fe40001800000 */
[----:B------:R-:W-:Y:S02]  /*ea10*/  SEL R5, RZ, 0x1, P2 ;  /* 0x00000001ff057807 */ /* 0x000fe40001000000 */
[----:B------:R-:W-:Y:S02]  /*ea20*/  ISETP.NE.AND P0, PT, R25, R64, PT ;  /* 0x000000401900720c */ /* 0x000fe40003f05270 */
[----:B------:R-:W-:Y:S02]  /*ea30*/  LOP3.LUT R20, R20, R6, RZ, 0x3c, !PT ;  /* 0x0000000614147212 */ /* 0x000fe400078e3cff */
[----:B------:R-:W-:Y:S02]  /*ea40*/  LOP3.LUT R13, R13, R5, RZ, 0x3c, !PT ;  /* 0x000000050d0d7212 */ /* 0x000fe400078e3cff */
[----:B------:R-:W-:Y:S02]  /*ea50*/  SEL R14, R3, RZ, P3 ;  /* 0x000000ff030e7207 */ /* 0x000fe40001800000 */
[----:B------:R-:W-:Y:S01]  /*ea60*/  SEL R10, R2, RZ, P2 ;  /* 0x000000ff020a7207 */ /* 0x000fe20001000000 */
[----:B-1----:R-:W-:Y:S06]  /*ea70*/  @!P4 BRA `(.L_x_128) ;  /* 0x000000f000a8c947 */ /* 0x002fec0003800000 */
.L_x_326:
[----:B------:R-:W-:Y:S01]  /*ea80*/  SHF.R.U32.HI R0, RZ, 0x4, R4 ;  /* 0x00000004ff007819 */ /* 0x000fe20000011604 */
[----:B------:R-:W-:Y:S01]  /*ea90*/  UMOV UR5, 0x40004040 ;  /* 0x4000404000057882 */ /* 0x000fe20000000000 */
[----:B------:R-:W-:Y:S01]  /*eaa0*/  MOV.SPILL R6, UR17 ;  /* 0x0000001100067c02 */ /* 0x000fe20009000f00 */
[----:B------:R-:W-:Y:S01]  /*eab0*/  UMOV UR9, 0x40004040 ;  /* 0x4000404000097882 */ /* 0x000fe20000000000 */
[----:B------:R-:W-:Y:S01]  /*eac0*/  LOP3.LUT R0, R0, 0x3fc0, RZ, 0xc0, !PT ;  /* 0x00003fc000007812 */ /* 0x000fe200078ec0ff */
[----:B------:R-:W-:Y:S01]  /*ead0*/  IMAD.MOV.U32 R15, RZ, RZ, 0x100 ;  /* 0x00000100ff0f7424 */ /* 0x000fe200078e00ff */
[----:B------:R-:W-:Y:S01]  /*eae0*/  MOV.SPILL R5, UR16 ;  /* 0x0000001000057c02 */ /* 0x000fe20009000f00 */
[----:B------:R-:W-:Y:S01]  /*eaf0*/  UMOV UR7, 0x40004040 ;  /* 0x4000404000077882 */ /* 0x000fe20000000000 */
[----:B------:R-:W-:Y:S02]  /*eb00*/  LOP3.LUT R4, R0, 0x4000000, RZ, 0xfc, !PT ;  /* 0x0400000000047812 */ /* 0x000fe400078efcff */
[----:B------:R-:W-:Y:S02]  /*eb10*/  ELECT P2, URZ, PT ;  /* 0x0000000000ff782f */ /* 0x000fe40003840000 */
[----:B------:R-:W-:Y:S02]  /*eb20*/  R2UR UR16, R26 ;  /* 0x000000001a1072ca */ /* 0x000fe400000e0000 */
[----:B------:R-:W-:Y:S01]  /*eb30*/  R2UR UR17, R27 ;  /* 0x000000001b1172ca */ /* 0x000fe200000e0000 */
[C---:B------:R-:W-:Y:S01]  /*eb40*/  VIADD R0, R4.reuse, 0x80 ;  /* 0x0000008004007836 */ /* 0x040fe20000000000 */
        /* <DEDUP_REMOVED lines=10> */
[----:B------:R1:W-:Y:S01]  /*ebf0*/  UTCHMMA.2CTA gdesc[UR16], gdesc[UR4], tmem[UR11], tmem[UR18], idesc[UR19], UPT ;  /* 0x00ff1204100075ea */ /* 0x0003e2000ba0000b */
[----:B------:R-:W-:Y:S01]  /*ec00*/  R2UR UR8, R0 ;  /* 0x00000000000872ca */ /* 0x000fe200000e0000 */
[----:B------:R-:W-:Y:S01]  /*ec10*/  VIADD R0, R4, 0x100 ;  /* 0x0000010004007836 */ /* 0x000fe20000000000 */
[C---:B------:R-:W-:Y:S02]  /*ec20*/  R2UR UR10, R15.reuse ;  /* 0x000000000f0a72ca */ /* 0x040fe400000e0000 */
[----:B------:R-:W-:Y:S02]  /*ec30*/  R2UR UR12, R15 ;  /* 0x000000000f0c72ca */ /* 0x000fe400000e0000 */
[----:B------:R-:W-:Y:S01]  /*ec40*/  R2UR UR6, R0 ;  /* 0x00000000000672ca */ /* 0x000fe200000e0000 */
[----:B------:R-:W-:Y:S05]  /*ec50*/  VIADD R0, R4, 0x180 ;  /* 0x0000018004007836 */ /* 0x000fea0000000000 */
[----:B-1----:R-:W-:Y:S01]  /*ec60*/  R2UR UR4, R0 ;  /* 0x00000000000472ca */ /* 0x002fe200000e0000 */
[----:B------:R-:W-:Y:S01]  /*ec70*/  UMOV UR16, 0x0 ;  /* 0x0000000000107882 */ /* 0x000fe20000000000 */
[----:B------:R-:W-:Y:S01]  /*ec80*/  R2UR.FILL UR18, R2 ;  /* 0x00000000021272ca */ /* 0x000fe200004e0000 */
[----:B------:R-:W-:Y:S01]  /*ec90*/  UMOV UR17, 0x8410010 ;  /* 0x0841001000117882 */ /* 0x000fe20000000000 */
[----:B------:R-:W-:Y:S01]  /*eca0*/  R2UR.FILL UR19, R3 ;  /* 0x00000000031372ca */ /* 0x000fe200004e0000 */
[----:B------:R1:W-:Y:S01]  /*ecb0*/  UTCHMMA.2CTA gdesc[UR14], gdesc[UR8], tmem[UR10], tmem[UR16], idesc[UR17], UPT ;  /* 0x00ff10080e0075ea */ /* 0x0003e2000ba0000a */
[----:B------:R-:W-:Y:S02]  /*ecc0*/  VIADD R0, R4, 0x200 ;  /* 0x0000020004007836 */ /* 0x000fe40000000000 */
[----:B------:R-:W-:Y:S03]  /*ecd0*/  IMAD.MOV.U32 R2, RZ, RZ, 0x100 ;  /* 0x00000100ff027424 */ /* 0x000fe600078e00ff */
[----:B-1----:R-:W-:Y:S01]  /*ece0*/  R2UR UR8, R0 ;  /* 0x00000000000872ca */ /* 0x002fe200000e0000 */
[----:B------:R-:W-:Y:S01]  /*ecf0*/  UMOV UR14, 0x0 ;  /* 0x00000000000e7882 */ /* 0x000fe20000000000 */
[----:B------:R-:W-:Y:S01]  /*ed00*/  R2UR.FILL UR17, R6 ;  /* 0x00000000061172ca */ /* 0x000fe200004e0000 */
[----:B------:R-:W-:Y:S01]  /*ed10*/  UMOV UR15, 0x8410010 ;  /* 0x08410010000f7882 */ /* 0x000fe20000000000 */
[----:B------:R-:W-:Y:S01]  /*ed20*/  R2UR.FILL UR16, R5 ;  /* 0x00000000051072ca */ /* 0x000fe200004e0000 */
[----:B------:R1:W-:Y:S01]  /*ed30*/  UTCHMMA.2CTA gdesc[UR76], gdesc[UR6], tmem[UR12], tmem[UR14], idesc[UR15], UPT ;  /* 0x00ff0e064c0075ea */ /* 0x0003e2000ba0000c */
[----:B------:R2:W-:Y:S01]  /*ed40*/  UTCHMMA.2CTA gdesc[UR74], gdesc[UR4], tmem[UR11], tmem[UR14], idesc[UR15], UPT ;  /* 0x00ff0e044a0075ea */ /* 0x0005e2000ba0000b */
[----:B------:R-:W-:Y:S02]  /*ed50*/  VIADD R0, R4, 0x280 ;  /* 0x0000028004007836 */ /* 0x000fe40000000000 */
[----:B------:R-:W-:Y:S04]  /*ed60*/  IMAD.MOV.U32 R6, RZ, RZ, 0x1 ;  /* 0x00000001ff067424 */ /* 0x000fe800078e00ff */
[----:B------:R3:W-:Y:S01]  /*ed70*/  UTCHMMA.2CTA gdesc[UR72], gdesc[UR8], tmem[UR10], tmem[UR14], idesc[UR15], UPT ;  /* 0x00ff0e08480075ea */ /* 0x0007e2000ba0000a */
[----:B-1----:R-:W-:Y:S01]  /*ed80*/  R2UR UR6, R0 ;  /* 0x00000000000672ca */ /* 0x002fe200000e0000 */
[----:B--2---:R-:W-:Y:S01]  /*ed90*/  UMOV UR11, 0x8410010 ;  /* 0x08410010000b7882 */ /* 0x004fe20000000000 */
[----:B------:R-:W-:Y:S05]  /*eda0*/  VIADD R0, R4, 0x300 ;  /* 0x0000030004007836 */ /* 0x000fea0000000000 */
[----:B------:R-:W-:Y:S01]  /*edb0*/  R2UR UR4, R0 ;  /* 0x00000000000472ca */ /* 0x000fe200000e0000 */
[----:B---3--:R-:W-:Y:S01]  /*edc0*/  UMOV UR10, 0x0 ;  /* 0x00000000000a7882 */ /* 0x008fe20000000000 */
[----:B------:R-:W-:Y:S01]  /*edd0*/  R2UR.FILL UR15, R8 ;  /* 0x00000000080f72ca */ /* 0x000fe200004e0000 */
[----:B------:R-:W-:Y:S01]  /*ede0*/  VIADD R0, R4, 0x380 ;  /* 0x0000038004007836 */ /* 0x000fe20000000000 */
[----:B------:R-:W-:Y:S02]  /*edf0*/  R2UR.FILL UR14, R7 ;  /* 0x00000000070e72ca */ /* 0x000fe400004e0000 */
[----:B------:R1:W-:Y:S02]  /*ee00*/  UTCHMMA.2CTA gdesc[UR70], gdesc[UR6], tmem[UR12], tmem[UR10], idesc[UR11], UPT ;  /* 0x00ff0a06460075ea */ /* 0x0003e4000ba0000c */
[----:B------:R-:W-:Y:S02]  /*ee10*/  R2UR UR8, R0 ;  /* 0x00000000000872ca */ /* 0x000fe400000e0000 */
[----:B------:R-:W-:Y:S02]  /*ee20*/  @P2 LOP3.LUT R0, R24, 0xffff, RZ, 0xc0, !PT ;  /* 0x0000ffff18002812 */ /* 0x000fe400078ec0ff */
[C---:B-1----:R-:W-:Y:S01]  /*ee30*/  R2UR UR11, R2.reuse ;  /* 0x00000000020b72ca */ /* 0x042fe200000e0000 */
[----:B------:R-:W-:Y:S01]  /*ee40*/  UMOV UR6, 0x0 ;  /* 0x0000000000067882 */ /* 0x000fe20000000000 */
[----:B------:R-:W-:Y:S01]  /*ee50*/  R2UR UR10, R2 ;  /* 0x00000000020a72ca */ /* 0x000fe200000e0000 */
[----:B------:R-:W-:Y:S01]  /*ee60*/  UMOV UR7, 0x8410010 ;  /* 0x0841001000077882 */ /* 0x000fe20000000000 */
[----:B------:R-:W-:Y:S09]  /*ee70*/  @P2 VIADD R2, R11, 0x70 ;  /* 0x000000700b022836 */ /* 0x000ff20000000000 */
[----:B------:R1:W-:Y:S02]  /*ee80*/  UTCHMMA.2CTA gdesc[UR68], gdesc[UR4], tmem[UR11], tmem[UR6], idesc[UR7], UPT ;  /* 0x00ff0604440075ea */ /* 0x0003e4000ba0000b */
[----:B------:R2:W-:Y:S01]  /*ee90*/  UTCHMMA.2CTA gdesc[UR66], gdesc[UR8], tmem[UR10], tmem[UR6], idesc[UR7], UPT ;  /* 0x00ff0608420075ea */ /* 0x0005e2000ba0000a */
[----:B-1----:R-:W-:Y:S01]  /*eea0*/  UIADD3 UR5, UPT, UPT, UR13, 0xc0, URZ ;  /* 0x000000c00d057890 */ /* 0x002fe2000fffe0ff */
[----:B--2---:R-:W-:Y:S01]  /*eeb0*/  @P2 R2UR UR7, R2 ;  /* 0x00000000020722ca */ /* 0x004fe200000e0000 */
[----:B------:R-:W-:Y:S01]  /*eec0*/  UIADD3 UR4, UPT, UPT, UR13, 0xa8, URZ ;  /* 0x000000a80d047890 */ /* 0x000fe2000fffe0ff */
[----:B------:R-:W-:Y:S01]  /*eed0*/  @P2 R2UR UR6, R0 ;  /* 0x00000000000622ca */ /* 0x000fe200000e0000 */
[----:B------:R-:W-:Y:S01]  /*eee0*/  UMOV UR11, 0x3 ;  /* 0x00000003000b7882 */ /* 0x000fe20000000000 */
[----:B------:R-:W-:Y:S05]  /*eef0*/  VIADD R0, R9, 0x1 ;  /* 0x0000000109007836 */ /* 0x000fea0000000000 */
[C---:B------:R-:W-:Y:S04]  /*ef00*/  ISETP.NE.AND P2, PT, R0.reuse, 0x2, PT ;  /* 0x000000020000780c */ /* 0x040fe80003f45270 */
[----:B------:R-:W-:Y:S02]  /*ef10*/  SEL R2, RZ, 0x1, P2 ;  /* 0x00000001ff027807 */ /* 0x000fe40001000000 */
[----:B------:R-:W-:Y:S01]  /*ef20*/  SEL R9, R0, RZ, P2 ;  /* 0x000000ff00097207 */ /* 0x000fe20001000000 */
[----:B------:R2:W-:Y:S01]  /*ef30*/  UTCBAR.2CTA.MULTICAST [UR7], URZ, UR6 ;  /* 0x000000ff070073e9 */ /* 0x0005e20008200806 */
[----:B------:R2:W-:Y:S01]  /*ef40*/  UTCBAR.2CTA.MULTICAST [UR5], URZ, UR11 ;  /* 0x000000ff050073e9 */ /* 0x0005e2000820080b */
[----:B------:R-:W-:Y:S01]  /*ef50*/  LOP3.LUT R12, R12, R2, RZ, 0x3c, !PT ;  /* 0x000000020c0c7212 */ /* 0x000fe200078e3cff */
[----:B------:R2:W-:Y:S01]  /*ef60*/  UTCBAR.2CTA.MULTICAST [UR4], URZ, UR11 ;  /* 0x000000ff040073e9 */ /* 0x0005e2000820080b */
[----:B------:R-:W-:Y:S05]  /*ef70*/  @P0 BRA `(.L_x_129) ;  /* 0xffffffc000400947 */ /* 0x000fea000383ffff */
.L_x_110:
[----:B------:R-:W-:Y:S05]  /*ef80*/  @!P1 BRA `(.L_x_130) ;  /* 0x0000001000d49947 */ /* 0x000fea0003800000 */
[----:B------:R-:W-:Y:S01]  /*ef90*/  LEA R18, R14, UR13, 0x3 ;  /* 0x0000000d0e127c11 */ /* 0x000fe2000f8e18ff */
[----:B------:R-:W-:Y:S01]  /*efa0*/  IMAD.U32 R2, R20, -0x80000000, RZ ;  /* 0x8000000014027824 */ /* 0x000fe200078e00ff */
[----:B------:R-:W-:-:S03]  /*efb0*/  SHF.L.U32 R0, R62, 0x1f, RZ ;  /* 0x0000001f3e007819 */ /* 0x000fc600000006ff */
[----:B------:R-:W3:Y:S02]  /*efc0*/  SYNCS.PHASECHK.TRANS64.TRYWAIT P0, [R18+URZ+0x90], R2 ;  /* 0x00009002120075a7 */ /* 0x000ee400080011ff */
[----:B---3--:R-:W-:Y:S05]  /*efd0*/  @!P0 BRA `(.L_x_131) ;  /* 0x000000ec006c8947 */ /* 0x008fea0003800000 */
.L_x_328:
[----:B------:R-:W4:Y:S01]  /*efe0*/  SYNCS.PHASECHK.TRANS64.TRYWAIT P0, [UR13+0x10], R0 ;  /* 0x00001000ff0075a7 */ /* 0x000f22000800110d */
[----:B------:R-:W-:Y:S01]  /*eff0*/  HFMA2 R17, -RZ, RZ, 0, 3.814697265625e-06 ;  /* 0x00000040ff117431 */ /* 0x000fe200000001ff */
[----:B----4-:R-:W-:Y:S06]  /*f000*/  @!P0 BRA `(.L_x_132) ;  /* 0x000000ec00788947 */ /* 0x010fec0003800000 */
.L_x_330:
[----:B------:R-:W-:Y:S02]  /*f010*/  MOV.SPILL R11, UR21 ;  /* 0x00000015000b7c02 */ /* 0x000fe40009000f00 */
[----:B------:R-:W-:Y:S02]  /*f020*/  ELECT P0, URZ, PT ;  /* 0x0000000000ff782f */ /* 0x000fe40003800000 */
[----:B------:R-:W-:Y:S01]  /*f030*/  MOV.SPILL R8, UR20 ;  /* 0x0000001400087c02 */ /* 0x000fe20009000f00 */
[----:B------:R-:W-:Y:S01]  /*f040*/  IMAD.MOV.U32 R19, RZ, RZ, 0x40 ;  /* 0x00000040ff137424 */ /* 0x000fe200078e00ff */
[----:B-1----:R-:W-:Y:S02]  /*f050*/  R2UR UR8, R54 ;  /* 0x00000000360872ca */ /* 0x002fe400000e0000 */
[----:B------:R-:W-:Y:S02]  /*f060*/  R2UR UR9, R55 ;  /* 0x00000000370972ca */ /* 0x000fe400000e0000 */
[----:B------:R-:W-:-:S02]  /*f070*/  R2UR UR20, R52 ;  /* 0x00000000341472ca */ /* 0x000fc400000e0000 */
[----:B------:R-:W-:Y:S02]  /*f080*/  R2UR UR21, R53 ;  /* 0x00000000351572ca */ /* 0x000fe400000e0000 */
[----:B--2---:R-:W-:Y:S02]  /*f090*/  R2UR UR4, R17 ;  /* 0x00000000110472ca */ /* 0x004fe400000e0000 */
[----:B------:R-:W-:Y:S01]  /*f0a0*/  MOV.SPILL R16, UR23 ;  /* 0x0000001700107c02 */ /* 0x000fe20009000f00 */
[----:B------:R-:W-:Y:S01]  /*f0b0*/  UMOV UR23, 0x8200010 ;  /* 0x0820001000177882 */ /* 0x000fe20000000000 */
[----:B------:R-:W-:Y:S01]  /*f0c0*/  MOV.SPILL R15, UR22 ;  /* 0x00000016000f7c02 */ /* 0x000fe20009000f00 */
[----:B------:R-:W-:Y:S01]  /*f0d0*/  UMOV UR22, 0x0 ;  /* 0x0000000000167882 */ /* 0x000fe20000000000 */
[----:B------:R-:W-:Y:S02]  /*f0e0*/  MOV.SPILL R7, UR19 ;  /* 0x0000001300077c02 */ /* 0x000fe40009000f00 */
[----:B------:R-:W-:-:S02]  /*f0f0*/  MOV.SPILL R5, UR18 ;  /* 0x0000001200057c02 */ /* 0x000fc40009000f00 */
[----:B------:R-:W-:Y:S02]  /*f100*/  R2UR UR6, R50 ;  /* 0x00000000320672ca */ /* 0x000fe400000e0000 */
[----:B------:R-:W-:Y:S01]  /*f110*/  R2UR UR7, R51 ;  /* 0x00000000330772ca */ /* 0x000fe200000e0000 */
[----:B------:R1:W-:Y:S01]  /*f120*/  UTCHMMA.2CTA gdesc[UR8], gdesc[UR20], tmem[UR4], tmem[UR22], idesc[UR23], !UPT ;  /* 0x00ff1614080075ea */ /* 0x0003e2000fa00004 */
[----:B------:R-:W-:Y:S02]  /*f130*/  R2UR UR18, R48 ;  /* 0x00000000301272ca */ /* 0x000fe400000e0000 */
[----:B------:R-:W-:Y:S02]  /*f140*/  R2UR UR19, R49 ;  /* 0x00000000311372ca */ /* 0x000fe400000e0000 */
[----:B---3--:R-:W-:Y:S02]  /*f150*/  MOV.SPILL R4, UR17 ;  /* 0x0000001100047c02 */ /* 0x008fe40009000f00 */
[----:B------:R-:W-:-:S02]  /*f160*/  MOV.SPILL R3, UR16 ;  /* 0x0000001000037c02 */ /* 0x000fc40009000f00 */
[----:B------:R-:W-:Y:S02]  /*f170*/  MOV.SPILL R2, UR15 ;  /* 0x0000000f00027c02 */ /* 0x000fe40009000f00 */
[----:B------:R-:W-:Y:S02]  /*f180*/  MOV.SPILL R0, UR14 ;  /* 0x0000000e00007c02 */ /* 0x000fe40009000f00 */
[----:B------:R-:W-:Y:S02]  /*f190*/  R2UR UR16, R44 ;  /* 0x000000002c1072ca */ /* 0x000fe400000e0000 */
[----:B------:R-:W-:Y:S02]  /*f1a0*/  R2UR UR17, R45 ;  /* 0x000000002d1172ca */ /* 0x000fe400000e0000 */
[----:B------:R-:W-:Y:S02]  /*f1b0*/  R2UR UR14, R46 ;  /* 0x000000002e0e72ca */ /* 0x000fe400000e0000 */
[----:B------:R-:W-:-:S02]  /*f1c0*/  R2UR UR15, R47 ;  /* 0x000000002f0f72ca */ /* 0x000fc400000e0000 */
[----:B------:R-:W-:Y:S02]  /*f1d0*/  R2UR UR10, R42 ;  /* 0x000000002a0a72ca */ /* 0x000fe400000e0000 */
[----:B------:R-:W-:Y:S02]  /*f1e0*/  R2UR UR11, R43 ;  /* 0x000000002b0b72ca */ /* 0x000fe400000e0000 */
[----:B-1----:R-:W-:Y:S01]  /*f1f0*/  R2UR.FILL UR22, R15 ;  /* 0x000000000f1672ca */ /* 0x002fe200004e0000 */
[----:B------:R-:W-:Y:S01]  /*f200*/  IMAD.MOV.U32 R15, RZ, RZ, 0x40 ;  /* 0x00000040ff0f7424 */ /* 0x000fe200078e00ff */
[----:B------:R-:W-:Y:S01]  /*f210*/  UMOV UR20, 0x0 ;  /* 0x0000000000147882 */ /* 0x000fe20000000000 */
[----:B------:R-:W-:Y:S01]  /*f220*/  UMOV UR21, 0x8200010 ;  /* 0x0820001000157882 */ /* 0x000fe20000000000 */
[----:B------:R-:W-:Y:S01]  /*f230*/  R2UR UR4, R40 ;  /* 0x00000000280472ca */ /* 0x000fe200000e0000 */
[----:B------:R-:W-:Y:S01]  /*f240*/  UMOV UR9, 0x8200010 ;  /* 0x0820001000097882 */ /* 0x000fe20000000000 */
[----:B------:R-:W-:-:S02]  /*f250*/  R2UR UR8, R15 ;  /* 0x000000000f0872ca */ /* 0x000fc400000e0000 */
[----:B------:R-:W-:Y:S02]  /*f260*/  R2UR UR5, R41 ;  /* 0x00000000290572ca */ /* 0x000fe400000e0000 */
[----:B------:R-:W-:-:S09]  /*f270*/  R2UR.FILL UR23, R16 ;  /* 0x00000000101772ca */ /* 0x000fd200004e0000 */
[----:B------:R1:W-:Y:S02]  /*f280*/  UTCHMMA.2CTA gdesc[UR6], gdesc[UR18], tmem[UR8], tmem[UR20], idesc[UR21], UPT ;  /* 0x00ff1412060075ea */ /* 0x0003e4000ba00008 */
[----:B-1----:R-:W-:Y:S01]  /*f290*/  R2UR.FILL UR20, R8 ;  /* 0x00000000081472ca */ /* 0x002fe200004e0000 */
[----:B------:R-:W-:Y:S01]  /*f2a0*/  IMAD.MOV.U32 R8, RZ, RZ, 0x40 ;  /* 0x00000040ff087424 */ /* 0x000fe200078e00ff */
[----:B------:R-:W-:Y:S01]  /*f2b0*/  UMOV UR18, 0x0 ;  /* 0x0000000000127882 */ /* 0x000fe20000000000 */
[----:B------:R-:W-:Y:S01]  /*f2c0*/  UMOV UR19, 0x8200010 ;  /* 0x0820001000137882 */ /* 0x000fe20000000000 */
[----:B------:R-:W-:Y:S01]  /*f2d0*/  UMOV UR8, 0x0 ;  /* 0x0000000000087882 */ /* 0x000fe20000000000 */
[----:B------:R-:W-:Y:S02]  /*f2e0*/  R2UR.FILL UR21, R11 ;  /* 0x000000000b1572ca */ /* 0x000fe400004e0000 */
[----:B------:R-:W-:-:S13]  /*f2f0*/  R2UR UR7, R8 ;  /* 0x00000000080772ca */ /* 0x000fda00000e0000 */
[----:B------:R1:W-:Y:S02]  /*f300*/  UTCHMMA.2CTA gdesc[UR14], gdesc[UR16], tmem[UR7], tmem[UR18], idesc[UR19], UPT ;  /* 0x00ff12100e0075ea */ /* 0x0003e4000ba00007 */
[----:B-1----:R-:W-:Y:S01]  /*f310*/  R2UR.FILL UR14, R0 ;  /* 0x00000000000e72ca */ /* 0x002fe200004e0000 */
[----:B------:R-:W-:Y:S01]  /*f320*/  IMAD.MOV.U32 R0, RZ, RZ, 0x40 ;  /* 0x00000040ff007424 */ /* 0x000fe200078e00ff */
[----:B------:R-:W-:Y:S02]  /*f330*/  R2UR.FILL UR16, R3 ;  /* 0x00000000031072ca */ /* 0x000fe400004e0000 */
[----:B------:R-:W-:Y:S01]  /*f340*/  R2UR.FILL UR15, R2 ;  /* 0x00000000020f72ca */ /* 0x000fe200004e0000 */
[----:B------:R-:W-:Y:S01]  /*f350*/  IMAD.U32 R2, R13, -0x80000000, RZ ;  /* 0x800000000d027824 */ /* 0x000fe200078e00ff */
[----:B------:R-:W-:Y:S02]  /*f360*/  R2UR UR6, R0 ;  /* 0x00000000000672ca */ /* 0x000fe400000e0000 */
[----:B------:R-:W-:-:S02]  /*f370*/  @P0 LOP3.LUT R0, R24, 0xffff, RZ, 0xc0, !PT ;  /* 0x0000ffff18000812 */ /* 0x000fc400078ec0ff */
[----:B------:R-:W-:Y:S02]  /*f380*/  LEA R3, R10, UR13, 0x3 ;  /* 0x0000000d0a037c11 */ /* 0x000fe4000f8e18ff */
[----:B------:R-:W-:Y:S02]  /*f390*/  R2UR.FILL UR19, R7 ;  /* 0x00000000071372ca */ /* 0x000fe400004e0000 */
[----:B------:R-:W-:Y:S02]  /*f3a0*/  R2UR.FILL UR18, R5 ;  /* 0x00000000051272ca */ /* 0x000fe400004e0000 */
[----:B------:R-:W-:-:S03]  /*f3b0*/  R2UR.FILL UR17, R4 ;  /* 0x00000000041172ca */ /* 0x000fc600004e0000 */
[----:B------:R1:W-:Y:S02]  /*f3c0*/  UTCHMMA.2CTA gdesc[UR10], gdesc[UR4], tmem[UR6], tmem[UR8], idesc[UR9], UPT ;  /* 0x00ff08040a0075ea */ /* 0x0003e4000ba00006 */
[----:B-1----:R-:W-:Y:S01]  /*f3d0*/  @P0 R2UR UR4, R0 ;  /* 0x00000000000402ca */ /* 0x002fe200000e0000 */
[----:B------:R-:W-:Y:S01]  /*f3e0*/  UIADD3 UR5, UPT, UPT, UR13, 0x18, URZ ;  /* 0x000000180d057890 */ /* 0x000fe2000fffe0ff */
[----:B------:R-:W-:-:S05]  /*f3f0*/  LEA R0, R10, UR13, 0xf ;  /* 0x0000000d0a007c11 */ /* 0x000fca000f8e78ff */
[----:B------:R-:W-:-:S05]  /*f400*/  VIADD R0, R0, 0x14800 ;  /* 0x0001480000007836 */ /* 0x000fca0000000000 */
[----:B------:R-:W-:Y:S01]  /*f410*/  SHF.R.U32.HI R0, RZ, 0x4, R0 ;  /* 0x00000004ff007819 */ /* 0x000fe20000011600 */
[----:B------:R1:W-:Y:S01]  /*f420*/  UTCBAR.2CTA.MULTICAST [UR5], URZ, UR4 ;  /* 0x000000ff050073e9 */ /* 0x0003e20008200804 */
[----:B------:R-:W2:Y:S02]  /*f430*/  SYNCS.PHASECHK.TRANS64.TRYWAIT P0, [R3+URZ+0x40], R2 ;  /* 0x00004002030075a7 */ /* 0x000ea400080011ff */
[----:B------:R-:W-:-:S04]  /*f440*/  LOP3.LUT R0, R0, 0x3fc0, RZ, 0xc0, !PT ;  /* 0x00003fc000007812 */ /* 0x000fc800078ec0ff */
[----:B------:R-:W-:Y:S01]  /*f450*/  LOP3.LUT R0, R0, 0x10000, RZ, 0xfc, !PT ;  /* 0x0001000000007812 */ /* 0x000fe200078efcff */
[----:B-12---:R-:W-:Y:S06]  /*f460*/  @!P0 BRA `(.L_x_133) ;  /* 0x000000e800808947 */ /* 0x006fec0003800000 */
.L_x_332:
[----:B------:R-:W-:Y:S01]  /*f470*/  VIADD R2, R0, 0x2 ;  /* 0x0000000200027836 */ /* 0x000fe20000000000 */
        /* <DEDUP_REMOVED lines=8> */
[----:B------:R-:W-:-:S02]  /*f500*/  R2UR UR4, R0 ;  /* 0x00000000000472ca */ /* 0x000fc400000e0000 */
[----:B------:R-:W-:Y:S01]  /*f510*/  R2UR UR10, R19 ;  /* 0x00000000130a72ca */ /* 0x000fe200000e0000 */
[----:B------:R-:W-:Y:S01]  /*f520*/  IMAD.MOV.U32 R19, RZ, RZ, 0x40 ;  /* 0x00000040ff137424 */ /* 0x000fe200078e00ff */
[----:B------:R-:W-:Y:S01]  /*f530*/  R2UR UR8, R2 ;  /* 0x00000000020872ca */ /* 0x000fe200000e0000 */
[----:B------:R-:W-:Y:S01]  /*f540*/  VIADD R2, R0, 0x4 ;  /* 0x0000000400027836 */ /* 0x000fe20000000000 */
[----:B------:R-:W-:Y:S02]  /*f550*/  MOV.SPILL R8, UR17 ;  /* 0x0000001100087c02 */ /* 0x000fe40009000f00 */
[----:B------:R-:W-:Y:S02]  /*f560*/  MOV.SPILL R7, UR16 ;  /* 0x0000001000077c02 */ /* 0x000fe40009000f00 */
[----:B------:R-:W-:Y:S01]  /*f570*/  R2UR UR6, R2 ;  /* 0x00000000020672ca */ /* 0x000fe200000e0000 */
[----:B------:R-:W-:Y:S01]  /*f580*/  VIADD R2, R0, 0x6 ;  /* 0x0000000600027836 */ /* 0x000fe20000000000 */
[----:B------:R-:W-:-:S02]  /*f590*/  MOV.SPILL R17, UR21 ;  /* 0x0000001500117c02 */ /* 0x000fc40009000f00 */
[----:B------:R-:W-:Y:S02]  /*f5a0*/  MOV.SPILL R16, UR20 ;  /* 0x0000001400107c02 */ /* 0x000fe40009000f00 */
[----:B------:R-:W-:Y:S02]  /*f5b0*/  R2UR UR16, R36 ;  /* 0x00000000241072ca */ /* 0x000fe400000e0000 */
[----:B------:R-:W-:Y:S02]  /*f5c0*/  R2UR UR17, R37 ;  /* 0x00000000251172ca */ /* 0x000fe400000e0000 */
[----:B-1----:R-:W-:Y:S01]  /*f5d0*/  MOV.SPILL R5, UR15 ;  /* 0x0000000f00057c02 */ /* 0x002fe20009000f00 */
[----:B------:R-:W-:Y:S01]  /*f5e0*/  UMOV UR15, 0x8200010 ;  /* 0x08200010000f7882 */ /* 0x000fe20000000000 */
[----:B------:R-:W-:Y:S01]  /*f5f0*/  MOV.SPILL R4, UR14 ;  /* 0x0000000e00047c02 */ /* 0x000fe20009000f00 */
[----:B------:R-:W-:Y:S01]  /*f600*/  UMOV UR14, 0x0 ;  /* 0x00000000000e7882 */ /* 0x000fe20000000000 */
[----:B------:R-:W-:Y:S01]  /*f610*/  R2UR UR12, R19 ;  /* 0x00000000130c72ca */ /* 0x000fe200000e0000 */
[----:B------:R1:W-:Y:S01]  /*f620*/  UTCHMMA.2CTA gdesc[UR18], gdesc[UR4], tmem[UR10], tmem[UR14], idesc[UR15], UPT ;  /* 0x00ff0e04120075ea */ /* 0x0003e2000ba0000a */
[----:B------:R-:W-:-:S02]  /*f630*/  R2UR UR20, R34 ;  /* 0x00000000221472ca */ /* 0x000fc400000e0000 */
[----:B------:R-:W-:Y:S02]  /*f640*/  R2UR UR21, R35 ;  /* 0x00000000231572ca */ /* 0x000fe400000e0000 */
[----:B------:R-:W-:-:S07]  /*f650*/  R2UR UR11, R19 ;  /* 0x00000000130b72ca */ /* 0x000fce00000e0000 */
[----:B------:R2:W-:Y:S06]  /*f660*/  UTCHMMA.2CTA gdesc[UR16], gdesc[UR8], tmem[UR12], tmem[UR14], idesc[UR15], UPT ;  /* 0x00ff0e08100075ea */ /* 0x0005ec000ba0000c */
[----:B------:R3:W-:Y:S01]  /*f670*/  UTCHMMA.2CTA gdesc[UR20], gdesc[UR6], tmem[UR11], tmem[UR14], idesc[UR15], UPT ;  /* 0x00ff0e06140075ea */ /* 0x0007e2000ba0000b */
[----:B-1----:R-:W-:Y:S02]  /*f680*/  R2UR UR18, R32 ;  /* 0x00000000201272ca */ /* 0x002fe400000e0000 */
[----:B------:R-:W-:Y:S02]  /*f690*/  R2UR UR19, R33 ;  /* 0x00000000211372ca */ /* 0x000fe400000e0000 */
[----:B------:R-:W-:Y:S01]  /*f6a0*/  R2UR UR4, R2 ;  /* 0x00000000020472ca */ /* 0x000fe200000e0000 */
[----:B------:R-:W-:Y:S01]  /*f6b0*/  VIADD R2, R0, 0x200 ;  /* 0x0000020000027836 */ /* 0x000fe20000000000 */
[----:B------:R-:W-:-:S02]  /*f6c0*/  R2UR UR10, R19 ;  /* 0x00000000130a72ca */ /* 0x000fc400000e0000 */
[----:B--2---:R-:W-:Y:S02]  /*f6d0*/  R2UR UR16, R30 ;  /* 0x000000001e1072ca */ /* 0x004fe400000e0000 */
[----:B------:R-:W-:Y:S02]  /*f6e0*/  R2UR UR17, R31 ;  /* 0x000000001f1172ca */ /* 0x000fe400000e0000 */
[----:B------:R-:W-:Y:S01]  /*f6f0*/  R2UR UR8, R2 ;  /* 0x00000000020872ca */ /* 0x000fe200000e0000 */
[----:B------:R-:W-:Y:S01]  /*f700*/  VIADD R2, R0, 0x202 ;  /* 0x0000020200027836 */ /* 0x000fe20000000000 */
[----:B---3--:R-:W-:Y:S01]  /*f710*/  UMOV UR20, 0x0 ;  /* 0x0000000000147882 */ /* 0x008fe20000000000 */
[----:B------:R-:W-:Y:S01]  /*f720*/  UMOV UR21, 0x8200010 ;  /* 0x0820001000157882 */ /* 0x000fe20000000000 */
[----:B------:R-:W-:-:S03]  /*f730*/  UMOV UR11, 0x8200010 ;  /* 0x08200010000b7882 */ /* 0x000fc60000000000 */
[----:B------:R1:W-:Y:S01]  /*f740*/  UTCHMMA.2CTA gdesc[UR18], gdesc[UR4], tmem[UR10], tmem[UR20], idesc[UR21], UPT ;  /* 0x00ff1404120075ea */ /* 0x0003e2000ba0000a */
[----:B------:R-:W-:Y:S02]  /*f750*/  R2UR UR14, R28 ;  /* 0x000000001c0e72ca */ /* 0x000fe400000e0000 */
[----:B------:R-:W-:Y:S02]  /*f760*/  R2UR UR15, R29 ;  /* 0x000000001d0f72ca */ /* 0x000fe400000e0000 */
[----:B------:R-:W-:Y:S01]  /*f770*/  R2UR UR6, R2 ;  /* 0x00000000020672ca */ /* 0x000fe200000e0000 */
[----:B------:R-:W-:Y:S01]  /*f780*/  VIADD R2, R0, 0x204 ;  /* 0x0000020400027836 */ /* 0x000fe20000000000 */
[----:B-1----:R-:W-:Y:S01]  /*f790*/  R2UR.FILL UR18, R11 ;  /* 0x000000000b1272ca */ /* 0x002fe200004e0000 */
[----:B------:R-:W-:Y:S01]  /*f7a0*/  IMAD.MOV.U32 R11, RZ, RZ, 0x40 ;  /* 0x00000040ff0b7424 */ /* 0x000fe200078e00ff */
[----:B------:R-:W-:Y:S02]  /*f7b0*/  UMOV UR10, 0x0 ;  /* 0x00000000000a7882 */ /* 0x000fe40000000000 */
[----:B------:R-:W-:Y:S01]  /*f7c0*/  R2UR UR4, R2 ;  /* 0x00000000020472ca */ /* 0x000fe200000e0000 */
[----:B------:R-:W-:Y:S01]  /*f7d0*/  VIADD R2, R0, 0x206 ;  /* 0x0000020600027836 */ /* 0x000fe20000000000 */
[----:B------:R-:W-:-:S02]  /*f7e0*/  R2UR.FILL UR21, R17 ;  /* 0x00000000111572ca */ /* 0x000fc400004e0000 */
[----:B------:R-:W-:Y:S02]  /*f7f0*/  R2UR UR12, R11 ;  /* 0x000000000b0c72ca */ /* 0x000fe400000e0000 */
[----:B------:R-:W-:Y:S02]  /*f800*/  R2UR.FILL UR20, R16 ;  /* 0x00000000101472ca */ /* 0x000fe400004e0000 */
[----:B------:R-:W-:-:S09]  /*f810*/  R2UR.FILL UR19, R15 ;  /* 0x000000000f1372ca */ /* 0x000fd200004e0000 */
[----:B------:R1:W-:Y:S02]  /*f820*/  UTCHMMA.2CTA gdesc[UR16], gdesc[UR8], tmem[UR12], tmem[UR10], idesc[UR11], UPT ;  /* 0x00ff0a08100075ea */ /* 0x0003e4000ba0000c */
[----:B-1----:R-:W-:Y:S01]  /*f830*/  R2UR UR11, R11 ;  /* 0x000000000b0b72ca */ /* 0x002fe200000e0000 */
[----:B------:R-:W-:Y:S01]  /*f840*/  UMOV UR16, 0x0 ;  /* 0x0000000000107882 */ /* 0x000fe20000000000 */
[----:B------:R-:W-:Y:S01]  /*f850*/  UMOV UR17, 0x8200010 ;  /* 0x0820001000117882 */ /* 0x000fe20000000000 */
[----:B------:R-:W-:Y:S01]  /*f860*/  R2UR UR8, R2 ;  /* 0x00000000020872ca */ /* 0x000fe200000e0000 */
[----:B------:R-:W-:-:S09]  /*f870*/  VIADD R2, R0, 0x400 ;  /* 0x0000040000027836 */ /* 0x000fd20000000000 */
[----:B------:R1:W-:Y:S02]  /*f880*/  UTCHMMA.2CTA gdesc[UR14], gdesc[UR6], tmem[UR11], tmem[UR16], idesc[UR17], UPT ;  /* 0x00ff10060e0075ea */ /* 0x0003e4000ba0000b */
[----:B-1----:R-:W-:Y:S01]  /*f890*/  R2UR.FILL UR16, R7 ;  /* 0x00000000071072ca */ /* 0x002fe200004e0000 */
[----:B------:R-:W-:Y:S01]  /*f8a0*/  IMAD.MOV.U32 R7, RZ, RZ, 0x40 ;  /* 0x00000040ff077424 */ /* 0x000fe200078e00ff */
[----:B------:R-:W-:Y:S01]  /*f8b0*/  UMOV UR14, 0x0 ;  /* 0x00000000000e7882 */ /* 0x000fe20000000000 */
[----:B------:R-:W-:Y:S01]  /*f8c0*/  UMOV UR15, 0x8200010 ;  /* 0x08200010000f7882 */ /* 0x000fe20000000000 */
[----:B------:R-:W-:Y:S01]  /*f8d0*/  R2UR UR6, R2 ;  /* 0x00000000020672ca */ /* 0x000fe200000e0000 */
[----:B------:R-:W-:Y:S01]  /*f8e0*/  UMOV UR11, 0x8200010 ;  /* 0x08200010000b7882 */ /* 0x000fe20000000000 */
[----:B------:R-:W-:Y:S01]  /*f8f0*/  R2UR UR10, R7 ;  /* 0x00000000070a72ca */ /* 0x000fe200000e0000 */
[----:B------:R-:W-:Y:S01]  /*f900*/  VIADD R2, R0, 0x402 ;  /* 0x0000040200027836 */ /* 0x000fe20000000000 */
[----:B------:R-:W-:-:S11]  /*f910*/  R2UR.FILL UR17, R8 ;  /* 0x00000000081172ca */ /* 0x000fd600004e0000 */
[----:B------:R1:W-:Y:S02]  /*f920*/  UTCHMMA.2CTA gdesc[UR64], gdesc[UR4], tmem[UR10], tmem[UR14], idesc[UR15], UPT ;  /* 0x00ff0e04400075ea */ /* 0x0003e4000ba0000a */
[----:B-1----:R-:W-:Y:S01]  /*f930*/  R2UR.FILL UR14, R4 ;  /* 0x00000000040e72ca */ /* 0x002fe200004e0000 */
[----:B------:R-:W-:Y:S01]  /*f940*/  IMAD.MOV.U32 R4, RZ, RZ, 0x40 ;  /* 0x00000040ff047424 */ /* 0x000fe200078e00ff */
[----:B------:R-:W-:Y:S01]  /*f950*/  UMOV UR10, 0x0 ;  /* 0x00000000000a7882 */ /* 0x000fe20000000000 */
[----:B------:R-:W-:Y:S01]  /*f960*/  R2UR UR4, R2 ;  /* 0x00000000020472ca */ /* 0x000fe200000e0000 */
[----:B------:R-:W-:Y:S01]  /*f970*/  VIADD R2, R0, 0x404 ;  /* 0x0000040400027836 */ /* 0x000fe20000000000 */
[----:B------:R-:W-:Y:S01]  /*f980*/  UMOV UR64, 0x0 ;  /* 0x0000000000407882 */ /* 0x000fe20000000000 */
[----:B------:R-:W-:Y:S01]  /*f990*/  R2UR UR12, R4 ;  /* 0x00000000040c72ca */ /* 0x000fe200000e0000 */
[----:B------:R-:W-:Y:S01]  /*f9a0*/  UMOV UR65, 0x8200010 ;  /* 0x0820001000417882 */ /* 0x000fe20000000000 */
[----:B------:R-:W-:-:S11]  /*f9b0*/  R2UR.FILL UR15, R5 ;  /* 0x00000000050f72ca */ /* 0x000fd600004e0000 */
[----:B------:R1:W-:Y:S02]  /*f9c0*/  UTCHMMA.2CTA gdesc[UR62], gdesc[UR8], tmem[UR12], tmem[UR10], idesc[UR11], UPT ;  /* 0x00ff0a083e0075ea */ /* 0x0003e4000ba0000c */
[C---:B-1----:R-:W-:Y:S01]  /*f9d0*/  R2UR UR11, R4.reuse ;  /* 0x00000000040b72ca */ /* 0x042fe200000e0000 */
[----:B------:R-:W-:Y:S01]  /*f9e0*/  UMOV UR62, 0x0 ;  /* 0x00000000003e7882 */ /* 0x000fe20000000000 */
[----:B------:R-:W-:Y:S01]  /*f9f0*/  R2UR UR10, R4 ;  /* 0x00000000040a72ca */ /* 0x000fe200000e0000 */
[----:B------:R-:W-:Y:S01]  /*fa00*/  UMOV UR63, 0x8200010 ;  /* 0x08200010003f7882 */ /* 0x000fe20000000000 */
[----:B------:R-:W-:Y:S01]  /*fa10*/  R2UR UR8, R2 ;  /* 0x00000000020872ca */ /* 0x000fe200000e0000 */
[----:B------:R-:W-:-:S08]  /*fa20*/  VIADD R2, R0, 0x406 ;  /* 0x0000040600027836 */ /* 0x000fd00000000000 */
[----:B------:R1:W-:Y:S02]  /*fa30*/  UTCHMMA.2CTA gdesc[UR60], gdesc[UR6], tmem[UR11], tmem[UR64], idesc[UR65], UPT ;  /* 0x00ff40063c0075ea */ /* 0x0003e4000ba0000b */
[----:B------:R2:W-:Y:S02]  /*fa40*/  UTCHMMA.2CTA gdesc[UR58], gdesc[UR4], tmem[UR10], tmem[UR64], idesc[UR65], UPT ;  /* 0x00ff40043a0075ea */ /* 0x0005e4000ba0000a */
[----:B------:R3:W-:Y:S01]  /*fa50*/  UTCHMMA.2CTA gdesc[UR56], gdesc[UR8], tmem[UR12], tmem[UR64], idesc[UR65], UPT ;  /* 0x00ff4008380075ea */ /* 0x0007e2000ba0000c */
[----:B-1----:R-:W-:Y:S01]  /*fa60*/  R2UR UR6, R2 ;  /* 0x00000000020672ca */ /* 0x002fe200000e0000 */
[----:B------:R-:W-:Y:S01]  /*fa70*/  VIADD R2, R0, 0x600 ;  /* 0x0000060000027836 */ /* 0x000fe20000000000 */
[----:B------:R-:W-:Y:S01]  /*fa80*/  UMOV UR60, 0x0 ;  /* 0x00000000003c7882 */ /* 0x000fe20000000000 */
[----:B------:R-:W-:Y:S01]  /*fa90*/  UMOV UR61, 0x8200010 ;  /* 0x08200010003d7882 */ /* 0x000fe20000000000 */
[----:B--2---:R-:W-:Y:S01]  /*faa0*/  UMOV UR58, 0x0 ;  /* 0x00000000003a7882 */ /* 0x004fe20000000000 */
[----:B------:R-:W-:Y:S01]  /*fab0*/  UMOV UR59, 0x8200010 ;  /* 0x08200010003b7882 */ /* 0x000fe20000000000 */
[----:B------:R-:W-:Y:S01]  /*fac0*/  R2UR UR4, R2 ;  /* 0x00000000020472ca */ /* 0x000fe200000e0000 */
        /* <DEDUP_REMOVED lines=8> */
[----:B------:R-:W-:Y:S01]  /*fb50*/  IMAD.MOV.U32 R2, RZ, RZ, 0x40 ;  /* 0x00000040ff027424 */ /* 0x000fe200078e00ff */
[----:B--2---:R-:W-:-:S04]  /*fb60*/  R2UR UR4, R0 ;  /* 0x00000000000472ca */ /* 0x004fc800000e0000 */
[----:B------:R-:W-:Y:S01]  /*fb70*/  R2UR UR10, R2 ;  /* 0x00000000020a72ca */ /* 0x000fe200000e0000 */
[----:B------:R-:W-:Y:S01]  /*fb80*/  @P0 VIADD R2, R3, 0x50 ;  /* 0x0000005003020836 */ /* 0x000fe20000000000 */
[----:B------:R-:W-:Y:S02]  /*fb90*/  @P0 LOP3.LUT R0, R24, 0xffff, RZ, 0xc0, !PT ;  /* 0x0000ffff18000812 */ /* 0x000fe400078ec0ff */
[----:B------:R-:W-:-:S03]  /*fba0*/  LEA R3, R9, UR13, 0x3 ;  /* 0x0000000d09037c11 */ /* 0x000fc6000f8e18ff */
[----:B------:R1:W-:Y:S01]  /*fbb0*/  UTCHMMA.2CTA gdesc[UR48], gdesc[UR6], tmem[UR11], tmem[UR58], idesc[UR59], UPT ;  /* 0x00ff3a06300075ea */ /* 0x0003e2000ba0000b */
[----:B---3--:R-:W-:Y:S01]  /*fbc0*/  @P0 R2UR UR8, R2 ;  /* 0x00000000020802ca */ /* 0x008fe200000e0000 */
[----:B------:R-:W-:-:S04]  /*fbd0*/  IMAD.U32 R2, R12, -0x80000000, RZ ;  /* 0x800000000c027824 */ /* 0x000fc800078e00ff */
[----:B------:R2:W-:Y:S01]  /*fbe0*/  UTCHMMA.2CTA gdesc[UR46], gdesc[UR4], tmem[UR10], tmem[UR58], idesc[UR59], UPT ;  /* 0x00ff3a042e0075ea */ /* 0x0005e2000ba0000a */
[----:B-1----:R-:W-:Y:S02]  /*fbf0*/  @P0 R2UR UR6, R0 ;  /* 0x00000000000602ca */ /* 0x002fe400000e0000 */
[----:B------:R-:W-:-:S05]  /*fc00*/  LEA R0, R9, UR13, 0xf ;  /* 0x0000000d09007c11 */ /* 0x000fca000f8e78ff */
[----:B------:R-:W-:-:S05]  /*fc10*/  VIADD R0, R0, 0x24800 ;  /* 0x0002480000007836 */ /* 0x000fca0000000000 */
[----:B------:R-:W-:Y:S01]  /*fc20*/  SHF.R.U32.HI R0, RZ, 0x4, R0 ;  /* 0x00000004ff007819 */ /* 0x000fe20000011600 */
[----:B------:R2:W-:Y:S01]  /*fc30*/  UTCBAR.2CTA.MULTICAST [UR8], URZ, UR6 ;  /* 0x000000ff080073e9 */ /* 0x0005e20008200806 */
[----:B------:R-:W1:Y:S02]  /*fc40*/  SYNCS.PHASECHK.TRANS64.TRYWAIT P0, [R3+URZ+0x60], R2 ;  /* 0x00006002030075a7 */ /* 0x000e6400080011ff */
[----:B------:R-:W-:-:S04]  /*fc50*/  LOP3.LUT R0, R0, 0x3fc0, RZ, 0xc0, !PT ;  /* 0x00003fc000007812 */ /* 0x000fc800078ec0ff */
[----:B------:R-:W-:Y:S01]  /*fc60*/  LOP3.LUT R0, R0, 0x10000, RZ, 0xfc, !PT ;  /* 0x0001000000007812 */ /* 0x000fe200078efcff */
[----:B-12---:R-:W-:Y:S06]  /*fc70*/  @!P0 BRA `(.L_x_134) ;  /* 0x000000e000988947 */ /* 0x006fec0003800000 */
.L_x_334:
[C---:B------:R-:W-:Y:S01]  /*fc80*/  VIADD R2, R0.reuse, 0x2 ;  /* 0x0000000200027836 */ /* 0x040fe20000000000 */
[----:B------:R-:W-:Y:S01]  /*fc90*/  R2UR UR4, R0 ;  /* 0x00000000000472ca */ /* 0x000fe200000e0000 */
[----:B------:R-:W-:Y:S01]  /*fca0*/  IMAD.MOV.U32 R4, RZ, RZ, 0x40 ;  /* 0x00000040ff047424 */ /* 0x000fe200078e00ff */
[----:B------:R-:W-:Y:S01]  /*fcb0*/  R2UR UR10, R7 ;  /* 0x00000000070a72ca */ /* 0x000fe200000e0000 */
[----:B------:R-:W-:Y:S01]  /*fcc0*/  UMOV UR46, 0x0 ;  /* 0x00000000002e7882 */ /* 0x000fe20000000000 */
[----:B------:R-:W-:Y:S01]  /*fcd0*/  R2UR UR8, R2 ;  /* 0x00000000020872ca */ /* 0x000fe200000e0000 */
[----:B------:R-:W-:Y:S01]  /*fce0*/  VIADD R2, R0, 0x4 ;  /* 0x0000000400027836 */ /* 0x000fe20000000000 */
[C---:B------:R-:W-:Y:S01]  /*fcf0*/  R2UR UR12, R4.reuse ;  /* 0x00000000040c72ca */ /* 0x040fe200000e0000 */
[----:B------:R-:W-:Y:S01]  /*fd00*/  UMOV UR47, 0x8200010 ;  /* 0x08200010002f7882 */ /* 0x000fe20000000000 */
[----:B------:R-:W-:Y:S01]  /*fd10*/  UMOV UR5, 0x40004040 ;  /* 0x4000404000057882 */ /* 0x000fe20000000000 */
[----:B------:R-:W-:Y:S01]  /*fd20*/  R2UR UR11, R4 ;  /* 0x00000000040b72ca */ /* 0x000fe200000e0000 */
[----:B------:R-:W-:Y:S01]  /*fd30*/  UMOV UR9, 0x40004040 ;  /* 0x4000404000097882 */ /* 0x000fe20000000000 */
[----:B------:R-:W-:Y:S01]  /*fd40*/  R2UR UR6, R2 ;  /* 0x00000000020672ca */ /* 0x000fe200000e0000 */
[----:B------:R-:W-:Y:S01]  /*fd50*/  VIADD R2, R0, 0x6 ;  /* 0x0000000600027836 */ /* 0x000fe20000000000 */
[----:B------:R-:W-:Y:S01]  /*fd60*/  UMOV UR7, 0x40004040 ;  /* 0x4000404000077882 */ /* 0x000fe20000000000 */
[----:B------:R-:W-:Y:S01]  /*fd70*/  ELECT P0, URZ, PT ;  /* 0x0000000000ff782f */ /* 0x000fe20003800000 */
[----:B------:R2:W-:Y:S01]  /*fd80*/  UTCHMMA.2CTA gdesc[UR44], gdesc[UR4], tmem[UR10], tmem[UR46], idesc[UR47], UPT ;  /* 0x00ff2e042c0075ea */ /* 0x0005e2000ba0000a */
[----:B------:R-:W-:-:S03]  /*fd90*/  IMAD.MOV.U32 R62, RZ, RZ, R59 ;  /* 0x000000ffff3e7224 */ /* 0x000fc600078e003b */
[----:B------:R3:W-:Y:S05]  /*fda0*/  UTCHMMA.2CTA gdesc[UR42], gdesc[UR8], tmem[UR12], tmem[UR46], idesc[UR47], UPT ;  /* 0x00ff2e082a0075ea */ /* 0x0007ea000ba0000c */
[----:B------:R4:W-:Y:S01]  /*fdb0*/  UTCHMMA.2CTA gdesc[UR40], gdesc[UR6], tmem[UR11], tmem[UR46], idesc[UR47], UPT ;  /* 0x00ff2e06280075ea */ /* 0x0009e2000ba0000b */
[----:B--2---:R-:W-:Y:S01]  /*fdc0*/  R2UR UR4, R2 ;  /* 0x00000000020472ca */ /* 0x004fe200000e0000 */
[----:B------:R-:W-:Y:S01]  /*fdd0*/  VIADD R2, R0, 0x200 ;  /* 0x0000020000027836 */ /* 0x000fe20000000000 */
[----:B------:R-:W-:Y:S01]  /*fde0*/  R2UR UR10, R4 ;  /* 0x00000000040a72ca */ /* 0x000fe200000e0000 */
[----:B---3--:R-:W-:Y:S01]  /*fdf0*/  UMOV UR42, 0x0 ;  /* 0x00000000002a7882 */ /* 0x008fe20000000000 */
[----:B------:R-:W-:-:S02]  /*fe00*/  UMOV UR43, 0x8200010 ;  /* 0x08200010002b7882 */ /* 0x000fc40000000000 */
[----:B------:R-:W-:Y:S01]  /*fe10*/  R2UR UR8, R2 ;  /* 0x00000000020872ca */ /* 0x000fe200000e0000 */
[----:B------:R-:W-:Y:S01]  /*fe20*/  VIADD R2, R0, 0x202 ;  /* 0x0000020200027836 */ /* 0x000fe20000000000 */
[----:B----4-:R-:W-:Y:S01]  /*fe30*/  UMOV UR40, 0x0 ;  /* 0x0000000000287882 */ /* 0x010fe20000000000 */
[----:B------:R-:W-:-:S03]  /*fe40*/  UMOV UR41, 0x8200010 ;  /* 0x0820001000297882 */ /* 0x000fc60000000000 */
[----:B------:R-:W-:Y:S01]  /*fe50*/  R2UR UR6, R2 ;  /* 0x00000000020672ca */ /* 0x000fe200000e0000 */
[----:B------:R-:W-:Y:S02]  /*fe60*/  VIADD R2, R0, 0x204 ;  /* 0x0000020400027836 */ /* 0x000fe40000000000 */
[----:B------:R2:W-:Y:S04]  /*fe70*/  UTCHMMA.2CTA gdesc[UR38], gdesc[UR4], tmem[UR10], tmem[UR46], idesc[UR47], UPT ;  /* 0x00ff2e04260075ea */ /* 0x0005e8000ba0000a */
[----:B------:R3:W-:Y:S06]  /*fe80*/  UTCHMMA.2CTA gdesc[UR36], gdesc[UR8], tmem[UR12], tmem[UR46], idesc[UR47], UPT ;  /* 0x00ff2e08240075ea */ /* 0x0007ec000ba0000c */
[----:B------:R4:W-:Y:S01]  /*fe90*/  UTCHMMA.2CTA gdesc[UR34], gdesc[UR6], tmem[UR11], tmem[UR46], idesc[UR47], UPT ;  /* 0x00ff2e06220075ea */ /* 0x0009e2000ba0000b */
[----:B--2---:R-:W-:Y:S01]  /*fea0*/  R2UR UR4, R2 ;  /* 0x00000000020472ca */ /* 0x004fe200000e0000 */
[----:B------:R-:W-:Y:S01]  /*feb0*/  VIADD R2, R0, 0x206 ;  /* 0x0000020600027836 */ /* 0x000fe20000000000 */
[----:B------:R-:W-:Y:S01]  /*fec0*/  UMOV UR38, 0x0 ;  /* 0x0000000000267882 */ /* 0x000fe20000000000 */
[----:B------:R-:W-:Y:S01]  /*fed0*/  UMOV UR39, 0x8200010 ;  /* 0x0820001000277882 */ /* 0x000fe20000000000 */
[----:B---3--:R-:W-:Y:S01]  /*fee0*/  UMOV UR36, 0x0 ;  /* 0x0000000000247882 */ /* 0x008fe20000000000 */
[----:B------:R-:W-:Y:S01]  /*fef0*/  UMOV UR37, 0x8200010 ;  /* 0x0820001000257882 */ /* 0x000fe20000000000 */
[----:B------:R-:W-:Y:S01]  /*ff00*/  R2UR UR8, R2 ;  /* 0x00000000020872ca */ /* 0x000fe200000e0000 */
[----:B------:R-:W-:Y:S01]  /*ff10*/  VIADD R2, R0, 0x400 ;  /* 0x0000040000027836 */ /* 0x000fe20000000000 */
[----:B----4-:R-:W-:Y:S01]  /*ff20*/  UMOV UR34, 0x0 ;  /* 0x0000000000227882 */ /* 0x010fe20000000000 */
[----:B------:R-:W-:-:S03]  /*ff30*/  UMOV UR35, 0x8200010 ;  /* 0x0820001000237882 */ /* 0x000fc60000000000 */
[----:B------:R-:W-:Y:S01]  /*ff40*/  R2UR UR6, R2 ;  /* 0x00000000020672ca */ /* 0x000fe200000e0000 */
[----:B------:R-:W-:Y:S01]  /*ff50*/  VIADD R2, R0, 0x402 ;  /* 0x0000040200027836 */ /* 0x000fe20000000000 */
[----:B------:R2:W-:Y:S05]  /*ff60*/  UTCHMMA.2CTA gdesc[UR32], gdesc[UR4], tmem[UR10], tmem[UR46], idesc[UR47], UPT ;  /* 0x00ff2e04200075ea */ /* 0x0005ea000ba0000a */
[----:B------:R3:W-:Y:S06]  /*ff70*/  UTCHMMA.2CTA gdesc[UR30], gdesc[UR8], tmem[UR12], tmem[UR46], idesc[UR47], UPT ;  /* 0x00ff2e081e0075ea */ /* 0x0007ec000ba0000c */
[----:B------:R4:W-:Y:S01]  /*ff80*/  UTCHMMA.2CTA gdesc[UR28], gdesc[UR6], tmem[UR11], tmem[UR42], idesc[UR43], UPT ;  /* 0x00ff2a061c0075ea */ /* 0x0009e2000ba0000b */
[----:B--2---:R-:W-:Y:S01]  /*ff90*/  R2UR UR4, R2 ;  /* 0x00000000020472ca */ /* 0x004fe200000e0000 */
[----:B------:R-:W-:Y:S01]  /*ffa0*/  VIADD R2, R0, 0x404 ;  /* 0x0000040400027836 */ /* 0x000fe20000000000 */
[----:B------:R-:W-:Y:S01]  /*ffb0*/  UMOV UR32, 0x0 ;  /* 0x0000000000207882 */ /* 0x000fe20000000000 */
[----:B------:R-:W-:Y:S01]  /*ffc0*/  UMOV UR33, 0x8200010 ;  /* 0x0820001000217882 */ /* 0x000fe20000000000 */
[----:B---3--:R-:W-:-:S02]  /*ffd0*/  UMOV UR30, 0x0 ;  /* 0x00000000001e7882 */ /* 0x008fc40000000000 */
[----:B------:R-:W-:Y:S01]  /*ffe0*/  R2UR UR8, R2 ;  /* 0x00000000020872ca */ /* 0x000fe200000e0000 */
[----:B------:R-:W-:Y:S01]  /*fff0*/  VIADD R2, R0, 0x406 ;  /* 0x0000040600027836 */ /* 0x000fe20000000000 */
[----:B------:R-:W-:Y:S01]  /*10000*/  UMOV UR31, 0x8200010 ;  /* 0x08200010001f7882 */ /* 0x000fe20000000000 */
[----:B----4-:R-:W-:-:S03]  /*10010*/  UMOV UR28, 0x0 ;  /* 0x00000000001c7882 */ /* 0x010fc60000000000 */
[----:B------:R-:W-:Y:S01]  /*10020*/  R2UR UR6, R2 ;  /* 0x00000000020672ca */ /* 0x000fe200000e0000 */
[----:B------:R-:W-:Y:S01]  /*10030*/  VIADD R2, R0, 0x600 ;  /* 0x0000060000027836 */ /* 0x000fe20000000000 */
[----:B------:R2:W-:Y:S01]  /*10040*/  UTCHMMA.2CTA gdesc[UR26], gdesc[UR4], tmem[UR10], tmem[UR40], idesc[UR41], UPT ;  /* 0x00ff28041a0075ea */ /* 0x0005e2000ba0000a */
[----:B------:R-:W-:-:S04]  /*10050*/  UMOV UR29, 0x8200010 ;  /* 0x08200010001d7882 */ /* 0x000fc80000000000 */
[----:B------:R3:W-:Y:S06]  /*10060*/  UTCHMMA.2CTA gdesc[UR24], gdesc[UR8], tmem[UR12], tmem[UR38], idesc[UR39], UPT ;  /* 0x00ff2608180075ea */ /* 0x0007ec000ba0000c */
[----:B------:R4:W-:Y:S01]  /*10070*/  UTCHMMA.2CTA gdesc[UR22], gdesc[UR6], tmem[UR11], tmem[UR36], idesc[UR37], UPT ;  /* 0x00ff2406160075ea */ /* 0x0009e2000ba0000b */
[----:B--2---:R-:W-:Y:S01]  /*10080*/  R2UR UR4, R2 ;  /* 0x00000000020472ca */ /* 0x004fe200000e0000 */
[----:B------:R-:W-:-:S05]  /*10090*/  VIADD R2, R0, 0x602 ;  /* 0x0000060200027836 */ /* 0x000fca0000000000 */
[----:B---3--:R-:W-:Y:S01]  /*100a0*/  R2UR UR8, R2 ;  /* 0x00000000020872ca */ /* 0x008fe200000e0000 */
[C---:B------:R-:W-:Y:S02]  /*100b0*/  VIADD R2, R0.reuse, 0x604 ;  /* 0x0000060400027836 */ /* 0x040fe40000000000 */
[----:B------:R-:W-:-:S03]  /*100c0*/  VIADD R0, R0, 0x606 ;  /* 0x0000060600007836 */ /* 0x000fc60000000000 */
[----:B----4-:R-:W-:Y:S01]  /*100d0*/  R2UR UR6, R2 ;  /* 0x00000000020672ca */ /* 0x010fe200000e0000 */
[----:B------:R-:W-:Y:S01]  /*100e0*/  IMAD.MOV.U32 R2, RZ, RZ, 0x40 ;  /* 0x00000040ff027424 */ /* 0x000fe200078e00ff */
[----:B------:R2:W-:Y:S05]  /*100f0*/  UTCHMMA.2CTA gdesc[UR20], gdesc[UR4], tmem[UR10], tmem[UR34], idesc[UR35], UPT ;  /* 0x00ff2204140075ea */ /* 0x0005ea000ba0000a */
[----:B------:R3:W-:Y:S06]  /*10100*/  UTCHMMA.2CTA gdesc[UR18], gdesc[UR8], tmem[UR12], tmem[UR32], idesc[UR33], UPT ;  /* 0x00ff2008120075ea */ /* 0x0007ec000ba0000c */
[----:B------:R4:W-:Y:S01]  /*10110*/  UTCHMMA.2CTA gdesc[UR16], gdesc[UR6], tmem[UR11], tmem[UR30], idesc[UR31], UPT ;  /* 0x00ff1e06100075ea */ /* 0x0009e2000ba0000b */
[----:B--2---:R-:W-:Y:S01]  /*10120*/  R2UR UR10, R2 ;  /* 0x00000000020a72ca */ /* 0x004fe200000e0000 */
[----:B------:R-:W-:Y:S01]  /*10130*/  @P0 VIADD R2, R3, 0x70 ;  /* 0x0000007003020836 */ /* 0x000fe20000000000 */
[----:B------:R-:W-:Y:S01]  /*10140*/  R2UR UR4, R0 ;  /* 0x00000000000472ca */ /* 0x000fe200000e0000 */
[----:B-1----:R-:W-:Y:S01]  /*10150*/  VIADD R3, R14, 0x1 ;  /* 0x000000010e037836 */ /* 0x002fe20000000000 */
[----:B------:R-:W-:Y:S01]  /*10160*/  @P0 LOP3.LUT R0, R24, 0xffff, RZ, 0xc0, !PT ;  /* 0x0000ffff18000812 */ /* 0x000fe200078ec0ff */
[----:B---3--:R-:W-:Y:S01]  /*10170*/  UMOV UR9, 0x3 ;  /* 0x0000000300097882 */ /* 0x008fe20000000000 */
[----:B------:R-:W-:Y:S01]  /*10180*/  @P0 R2UR UR8, R2 ;  /* 0x00000000020802ca */ /* 0x000fe200000e0000 */
[----:B------:R-:W-:Y:S01]  /*10190*/  VIADD R2, R10, 0x1 ;  /* 0x000000010a027836 */ /* 0x000fe20000000000 */
[----:B----4-:R-:W-:-:S02]  /*101a0*/  @P0 R2UR UR6, R0 ;  /* 0x00000000000602ca */ /* 0x010fc400000e0000 */
[----:B------:R-:W-:Y:S02]  /*101b0*/  ELECT P0, URZ, PT ;  /* 0x0000000000ff782f */ /* 0x000fe40003800000 */
[----:B------:R-:W-:-:S03]  /*101c0*/  ISETP.NE.AND P2, PT, R2, 0x2, PT ;  /* 0x000000020200780c */ /* 0x000fc60003f45270 */
[----:B------:R3:W-:Y:S01]  /*101d0*/  UTCHMMA.2CTA gdesc[UR14], gdesc[UR4], tmem[UR10], tmem[UR28], idesc[UR29], UPT ;  /* 0x00ff1c040e0075ea */ /* 0x0007e2000ba0000a */
[----:B------:R-:W-:Y:S02]  /*101e0*/  SEL R7, RZ, 0x1, P2 ;  /* 0x00000001ff077807 */ /* 0x000fe40001000000 */
[----:B------:R-:W-:Y:S02]  /*101f0*/  SEL R10, R2, RZ, P2 ;  /* 0x000000ff020a7207 */ /* 0x000fe40001000000 */
[----:B------:R-:W-:Y:S01]  /*10200*/  LOP3.LUT R13, R13, R7, RZ, 0x3c, !PT ;  /* 0x000000070d0d7212 */ /* 0x000fe200078e3cff */
[----:B------:R3:W-:Y:S02]  /*10210*/  UTCBAR.2CTA.MULTICAST [UR8], URZ, UR6 ;  /* 0x000000ff080073e9 */ /* 0x0007e40008200806 */
[----:B------:R-:W-:-:S05]  /*10220*/  @P0 VIADD R0, R18, 0x80 ;  /* 0x0000008012000836 */ /* 0x000fca0000000000 */
[----:B------:R-:W-:Y:S01]  /*10230*/  @P0 R2UR UR7, R0 ;  /* 0x00000000000702ca */ /* 0x000fe200000e0000 */
[----:B------:R-:W-:Y:S01]  /*10240*/  VIADD R0, R9, 0x1 ;  /* 0x0000000109007836 */ /* 0x000fe20000000000 */
[----:B------:R-:W-:-:S04]  /*10250*/  ISETP.NE.AND P0, PT, R3, 0x2, PT ;  /* 0x000000020300780c */ /* 0x000fc80003f05270 */
[----:B------:R-:W-:Y:S02]  /*10260*/  ISETP.NE.AND P3, PT, R0, 0x2, PT ;  /* 0x000000020000780c */ /* 0x000fe40003f65270 */
[----:B------:R-:W-:Y:S02]  /*10270*/  SEL R4, RZ, 0x1, P0 ;  /* 0x00000001ff047807 */ /* 0x000fe40000000000 */
[----:B------:R-:W-:Y:S02]  /*10280*/  SEL R5, RZ, 0x1, P3 ;  /* 0x00000001ff057807 */ /* 0x000fe40001800000 */
[----:B------:R-:W-:Y:S01]  /*10290*/  LOP3.LUT R20, R20, R4, RZ, 0x3c, !PT ;  /* 0x0000000414147212 */ /* 0x000fe200078e3cff */
[----:B------:R3:W-:Y:S01]  /*102a0*/  UTCBAR.2CTA.MULTICAST [UR7], URZ, UR9 ;  /* 0x000000ff070073e9 */ /* 0x0007e20008200809 */
[----:B------:R-:W-:Y:S02]  /*102b0*/  LOP3.LUT R12, R12, R5, RZ, 0x3c, !PT ;  /* 0x000000050c0c7212 */ /* 0x000fe400078e3cff */
[----:B------:R-:W-:-:S02]  /*102c0*/  SEL R14, R3, RZ, P0 ;  /* 0x000000ff030e7207 */ /* 0x000fc40000000000 */
[----:B------:R-:W-:-:S07]  /*102d0*/  SEL R9, R0, RZ, P3 ;  /* 0x000000ff00097207 */ /* 0x000fce0001800000 */
.L_x_130:
[----:B------:R-:W-:Y:S01]  /*102e0*/  IMAD.U32 R2, R60, -0x80000000, RZ ;  /* 0x800000003c027824 */ /* 0x000fe200078e00ff */
[----:B--23--:R-:W-:Y:S02]  /*102f0*/  R2UR UR4, R6 ;  /* 0x00000000060472ca */ /* 0x00cfe400000e0000 */
[----:B------:R-:W-:Y:S01]  /*10300*/  SHF.L.U32 R0, R63, 0x1f, RZ ;  /* 0x0000001f3f007819 */ /* 0x000fe200000006ff */
[----:B------:R-:W2:Y:S10]  /*10310*/  SYNCS.PHASECHK.TRANS64.TRYWAIT P0, [UR13+0xa0], R2 ;  /* 0x0000a002ff0075a7 */ /* 0x000eb4000800110d */
[----:B------:R-:W-:Y:S01]  /*10320*/  UISETP.NE.U32.AND UP0, UPT, UR4, URZ, UPT ;  /* 0x000000ff0400728c */ /* 0x000fe2000bf05070 */
[----:B--2---:R-:W-:Y:S10]  /*10330*/  @!P0 BRA `(.L_x_135) ;  /* 0x000000dc00048947 */ /* 0x004ff40003800000 */
.L_x_336:
[----:B------:R-:W3:Y:S01]  /*10340*/  SYNCS.PHASECHK.TRANS64.TRYWAIT P0, [UR13+0xb8], R0 ;  /* 0x0000b800ff0075a7 */ /* 0x000ee2000800110d */
[----:B--2---:R-:W-:Y:S02]  /*10350*/  LEA R3, R10, UR13, 0x3 ;  /* 0x0000000d0a037c11 */ /* 0x004fe4000f8e18ff */
[----:B------:R-:W-:Y:S01]  /*10360*/  SHF.L.U32 R2, R13, 0x1f, RZ ;  /* 0x0000001f0d027819 */ /* 0x000fe200000006ff */
[----:B---3--:R-:W-:Y:S06]  /*10370*/  @!P0 BRA `(.L_x_136) ;  /* 0x000000dc00108947 */ /* 0x008fec0003800000 */
.L_x_338:
[----:B------:R-:W3:Y:S01]  /*10380*/  SYNCS.PHASECHK.TRANS64.TRYWAIT P0, [R3+URZ+0x40], R2 ;  /* 0x00004002030075a7 */ /* 0x000ee200080011ff */
[----:B------:R-:W-:Y:S01]  /*10390*/  LEA R0, R10, UR13, 0xf ;  /* 0x0000000d0a007c11 */ /* 0x000fe2000f8e78ff */
[----:B--2---:R-:W-:-:S04]  /*103a0*/  IMAD.MOV.U32 R6, RZ, RZ, 0x80 ;  /* 0x00000080ff067424 */ /* 0x004fc800078e00ff */
[----:B------:R-:W-:-:S05]  /*103b0*/  VIADD R0, R0, 0x14800 ;  /* 0x0001480000007836 */ /* 0x000fca0000000000 */
[----:B------:R-:W-:-:S04]  /*103c0*/  SHF.R.U32.HI R0, RZ, 0x4, R0 ;  /* 0x00000004ff007819 */ /* 0x000fc80000011600 */
[----:B------:R-:W-:-:S04]  /*103d0*/  LOP3.LUT R0, R0, 0x3fc0, RZ, 0xc0, !PT ;  /* 0x00003fc000007812 */ /* 0x000fc800078ec0ff */
[----:B------:R-:W-:Y:S01]  /*103e0*/  LOP3.LUT R0, R0, 0x4000000, RZ, 0xfc, !PT ;  /* 0x0400000000007812 */ /* 0x000fe200078efcff */
[----:B---3--:R-:W-:Y:S06]  /*103f0*/  @!P0 BRA `(.L_x_137) ;  /* 0x000000dc00108947 */ /* 0x008fec0003800000 */
.L_x_340:
[----:B------:R-:W-:Y:S01]  /*10400*/  VIADD R2, R0, 0x80 ;  /* 0x0000008000027836 */ /* 0x000fe20000000000 */
[----:B------:R-:W-:Y:S01]  /*10410*/  R2UR UR16, R140 ;  /* 0x000000008c1072ca */ /* 0x000fe200000e0000 */
[----:B------:R-:W-:Y:S01]  /*10420*/  IMAD.MOV.U32 R4, RZ, RZ, 0x80 ;  /* 0x00000080ff047424 */ /* 0x000fe200078e00ff */
[----:B------:R-:W-:Y:S01]  /*10430*/  R2UR UR17, R141 ;  /* 0x000000008d1172ca */ /* 0x000fe200000e0000 */
[----:B------:R-:W-:Y:S01]  /*10440*/  UMOV UR18, 0x0 ;  /* 0x0000000000127882 */ /* 0x000fe20000000000 */
[----:B-1----:R-:W-:Y:S01]  /*10450*/  R2UR UR6, R0 ;  /* 0x00000000000672ca */ /* 0x002fe200000e0000 */
[----:B------:R-:W-:Y:S01]  /*10460*/  UMOV UR19, 0x8410010 ;  /* 0x0841001000137882 */ /* 0x000fe20000000000 */
[----:B------:R-:W-:Y:S01]  /*10470*/  R2UR UR11, R6 ;  /* 0x00000000060b72ca */ /* 0x000fe200000e0000 */
[----:B------:R-:W-:Y:S01]  /*10480*/  UMOV UR7, 0x40004040 ;  /* 0x4000404000077882 */ /* 0x000fe20000000000 */
[----:B------:R-:W-:Y:S01]  /*10490*/  R2UR UR4, R2 ;  /* 0x00000000020472ca */ /* 0x000fe200000e0000 */
[----:B------:R-:W-:Y:S01]  /*104a0*/  VIADD R2, R0, 0x100 ;  /* 0x0000010000027836 */ /* 0x000fe20000000000 */
        /* <DEDUP_REMOVED lines=8> */
[----:B------:R-:W-:Y:S01]  /*10530*/  R2UR UR24, R136 ;  /* 0x00000000881872ca */ /* 0x000fe200000e0000 */
[----:B------:R1:W-:Y:S01]  /*10540*/  UTCHMMA.2CTA gdesc[UR16], gdesc[UR6], tmem[UR11], tmem[UR18], idesc[UR19], UP0 ;  /* 0x00ff1206100075ea */ /* 0x0003e2000820000b */
[----:B------:R-:W-:Y:S01]  /*10550*/  R2UR UR25, R137 ;  /* 0x00000000891972ca */ /* 0x000fe200000e0000 */
[----:B------:R-:W-:Y:S01]  /*10560*/  UMOV UR9, 0x40004040 ;  /* 0x4000404000097882 */ /* 0x000fe20000000000 */
[----:B------:R-:W-:-:S02]  /*10570*/  R2UR UR12, R4 ;  /* 0x00000000040c72ca */ /* 0x000fc400000e0000 */
[----:B------:R-:W-:Y:S02]  /*10580*/  ELECT P0, URZ, PT ;  /* 0x0000000000ff782f */ /* 0x000fe40003800000 */
[----:B------:R-:W-:Y:S02]  /*10590*/  R2UR UR22, R134 ;  /* 0x00000000861672ca */ /* 0x000fe400000e0000 */
[----:B------:R-:W-:Y:S02]  /*105a0*/  R2UR UR23, R135 ;  /* 0x00000000871772ca */ /* 0x000fe400000e0000 */
[----:B------:R-:W-:Y:S02]  /*105b0*/  R2UR UR20, R132 ;  /* 0x00000000841472ca */ /* 0x000fe400000e0000 */
[----:B------:R-:W-:Y:S02]  /*105c0*/  R2UR UR21, R133 ;  /* 0x00000000851572ca */ /* 0x000fe400000e0000 */
[----:B-1----:R-:W-:Y:S01]  /*105d0*/  R2UR UR6, R2 ;  /* 0x00000000020672ca */ /* 0x002fe200000e0000 */
[----:B------:R-:W-:Y:S01]  /*105e0*/  VIADD R2, R0, 0x200 ;  /* 0x0000020000027836 */ /* 0x000fe20000000000 */
[----:B------:R-:W-:Y:S01]  /*105f0*/  UMOV UR16, 0x0 ;  /* 0x0000000000107882 */ /* 0x000fe20000000000 */
[----:B------:R-:W-:Y:S01]  /*10600*/  UMOV UR17, 0x8410010 ;  /* 0x0841001000117882 */ /* 0x000fe20000000000 */
[----:B------:R-:W-:Y:S01]  /*10610*/  R2UR UR11, R4 ;  /* 0x00000000040b72ca */ /* 0x000fe200000e0000 */
[----:B------:R1:W-:Y:S01]  /*10620*/  UTCHMMA.2CTA gdesc[UR14], gdesc[UR4], tmem[UR10], tmem[UR16], idesc[UR17], UPT ;  /* 0x00ff10040e0075ea */ /* 0x0003e2000ba0000a */
[----:B------:R3:W-:Y:S01]  /*10630*/  UTCHMMA.2CTA gdesc[UR24], gdesc[UR8], tmem[UR12], tmem[UR26], idesc[UR27], UPT ;  /* 0x00ff1a08180075ea */ /* 0x0007e2000ba0000c */
[----:B------:R-:W-:-:S02]  /*10640*/  R2UR UR18, R130 ;  /* 0x00000000821272ca */ /* 0x000fc400000e0000 */
[----:B------:R-:W-:Y:S02]  /*10650*/  R2UR UR19, R131 ;  /* 0x00000000831372ca */ /* 0x000fe400000e0000 */
[----:B-1----:R-:W-:Y:S01]  /*10660*/  R2UR UR4, R2 ;  /* 0x00000000020472ca */ /* 0x002fe200000e0000 */
[----:B------:R-:W-:Y:S01]  /*10670*/  VIADD R2, R0, 0x280 ;  /* 0x0000028000027836 */ /* 0x000fe20000000000 */
[----:B---3--:R-:W-:Y:S01]  /*10680*/  UMOV UR24, 0x0 ;  /* 0x0000000000187882 */ /* 0x008fe20000000000 */
[----:B------:R-:W-:Y:S01]  /*10690*/  UMOV UR25, 0x8410010 ;  /* 0x0841001000197882 */ /* 0x000fe20000000000 */
[----:B------:R-:W-:Y:S02]  /*106a0*/  R2UR UR16, R128 ;  /* 0x00000000801072ca */ /* 0x000fe400000e0000 */
[----:B------:R1:W-:Y:S01]  /*106b0*/  UTCHMMA.2CTA gdesc[UR22], gdesc[UR6], tmem[UR11], tmem[UR24], idesc[UR25], UPT ;  /* 0x00ff1806160075ea */ /* 0x0003e2000ba0000b */
[----:B------:R-:W-:Y:S01]  /*106c0*/  R2UR UR8, R2 ;  /* 0x00000000020872ca */ /* 0x000fe200000e0000 */
[C---:B------:R-:W-:Y:S01]  /*106d0*/  VIADD R2, R0.reuse, 0x300 ;  /* 0x0000030000027836 */ /* 0x040fe20000000000 */
[----:B------:R-:W-:Y:S01]  /*106e0*/  R2UR UR17, R129 ;  /* 0x00000000811172ca */ /* 0x000fe200000e0000 */
[----:B------:R-:W-:Y:S01]  /*106f0*/  VIADD R0, R0, 0x380 ;  /* 0x0000038000007836 */ /* 0x000fe20000000000 */
[----:B------:R-:W-:-:S02]  /*10700*/  R2UR UR14, R126 ;  /* 0x000000007e0e72ca */ /* 0x000fc400000e0000 */
[----:B------:R-:W-:Y:S02]  /*10710*/  R2UR UR15, R127 ;  /* 0x000000007f0f72ca */ /* 0x000fe400000e0000 */
[----:B-1----:R-:W-:Y:S01]  /*10720*/  R2UR UR6, R2 ;  /* 0x00000000020672ca */ /* 0x002fe200000e0000 */
[----:B------:R-:W-:Y:S01]  /*10730*/  IMAD.MOV.U32 R2, RZ, RZ, 0x80 ;  /* 0x00000080ff027424 */ /* 0x000fe200078e00ff */
[----:B------:R-:W-:Y:S01]  /*10740*/  UMOV UR22, 0x0 ;  /* 0x0000000000167882 */ /* 0x000fe20000000000 */
[----:B------:R-:W-:Y:S02]  /*10750*/  UMOV UR23, 0x8410010 ;  /* 0x0841001000177882 */ /* 0x000fe40000000000 */
[----:B------:R1:W-:Y:S02]  /*10760*/  UTCHMMA.2CTA gdesc[UR20], gdesc[UR4], tmem[UR10], tmem[UR22], idesc[UR23], UPT ;  /* 0x00ff1604140075ea */ /* 0x0003e4000ba0000a */
[----:B-1----:R-:W-:Y:S01]  /*10770*/  UMOV UR20, 0x0 ;  /* 0x0000000000147882 */ /* 0x002fe20000000000 */
[----:B------:R-:W-:Y:S01]  /*10780*/  UMOV UR21, 0x8410010 ;  /* 0x0841001000157882 */ /* 0x000fe20000000000 */
[----:B------:R-:W-:Y:S01]  /*10790*/  R2UR UR10, R2 ;  /* 0x00000000020a72ca */ /* 0x000fe200000e0000 */
[----:B------:R-:W-:Y:S01]  /*107a0*/  @P0 VIADD R2, R3, 0x50 ;  /* 0x0000005003020836 */ /* 0x000fe20000000000 */
[----:B------:R-:W-:Y:S01]  /*107b0*/  R2UR UR4, R0 ;  /* 0x00000000000472ca */ /* 0x000fe200000e0000 */
[----:B------:R1:W-:Y:S01]  /*107c0*/  UTCHMMA.2CTA gdesc[UR18], gdesc[UR8], tmem[UR12], tmem[UR20], idesc[UR21], UPT ;  /* 0x00ff1408120075ea */ /* 0x0003e2000ba0000c */
[----:B------:R-:W-:-:S02]  /*107d0*/  @P0 LOP3.LUT R0, R24, 0xffff, RZ, 0xc0, !PT ;  /* 0x0000ffff18000812 */ /* 0x000fc400078ec0ff */
[----:B--2---:R-:W-:Y:S01]  /*107e0*/  LEA R3, R9, UR13, 0x3 ;  /* 0x0000000d09037c11 */ /* 0x004fe2000f8e18ff */
[----:B-1----:R-:W-:Y:S01]  /*107f0*/  UMOV UR18, 0x0 ;  /* 0x0000000000127882 */ /* 0x002fe20000000000 */
[----:B------:R-:W-:Y:S01]  /*10800*/  UMOV UR19, 0x8410010 ;  /* 0x0841001000137882 */ /* 0x000fe20000000000 */
[----:B------:R-:W-:Y:S01]  /*10810*/  @P0 R2UR UR8, R2 ;  /* 0x00000000020802ca */ /* 0x000fe200000e0000 */
[----:B------:R1:W-:Y:S01]  /*10820*/  UTCHMMA.2CTA gdesc[UR16], gdesc[UR6], tmem[UR11], tmem[UR18], idesc[UR19], UPT ;  /* 0x00ff1206100075ea */ /* 0x0003e2000ba0000b */
[----:B------:R-:W-:Y:S01]  /*10830*/  UMOV UR9, 0x3 ;  /* 0x0000000300097882 */ /* 0x000fe20000000000 */
[----:B------:R-:W-:Y:S01]  /*10840*/  IMAD.U32 R2, R12, -0x80000000, RZ ;  /* 0x800000000c027824 */ /* 0x000fe200078e00ff */
[----:B-1----:R-:W-:Y:S01]  /*10850*/  @P0 R2UR UR7, R0 ;  /* 0x00000000000702ca */ /* 0x002fe200000e0000 */
[----:B------:R-:W-:Y:S01]  /*10860*/  UIADD3 UR6, UPT, UPT, UR13, 0xb0, URZ ;  /* 0x000000b00d067890 */ /* 0x000fe2000fffe0ff */
[----:B------:R-:W-:Y:S01]  /*10870*/  IMAD.U32 R0, R61, -0x80000000, RZ ;  /* 0x800000003d007824 */ /* 0x000fe200078e00ff */
[----:B------:R-:W-:Y:S01]  /*10880*/  UMOV UR16, 0x0 ;  /* 0x0000000000107882 */ /* 0x000fe20000000000 */
[----:B------:R-:W-:-:S02]  /*10890*/  UMOV UR17, 0x8410010 ;  /* 0x0841001000117882 */ /* 0x000fc40000000000 */
[----:B------:R1:W-:Y:S07]  /*108a0*/  UTCHMMA.2CTA gdesc[UR14], gdesc[UR4], tmem[UR10], tmem[UR16], idesc[UR17], UPT ;  /* 0x00ff10040e0075ea */ /* 0x0003ee000ba0000a */
[----:B------:R1:W-:Y:S01]  /*108b0*/  UTCBAR.2CTA.MULTICAST [UR8], URZ, UR7 ;  /* 0x000000ff080073e9 */ /* 0x0003e20008200807 */
[----:B------:R1:W-:Y:S01]  /*108c0*/  UTCBAR.2CTA.MULTICAST [UR6], URZ, UR9 ;  /* 0x000000ff060073e9 */ /* 0x0003e20008200809 */
[----:B------:R-:W2:Y:S02]  /*108d0*/  SYNCS.PHASECHK.TRANS64.TRYWAIT P0, [UR13+0xc8], R0 ;  /* 0x0000c800ff0075a7 */ /* 0x000ea4000800110d */
[----:B-12---:R-:W-:Y:S05]  /*108e0*/  @!P0 BRA `(.L_x_138) ;  /* 0x000000d400f08947 */ /* 0x006fea0003800000 */
.L_x_342:
[----:B------:R-:W2:Y:S01]  /*108f0*/  SYNCS.PHASECHK.TRANS64.TRYWAIT P0, [R3+URZ+0x60], R2 ;  /* 0x00006002030075a7 */ /* 0x000ea200080011ff */
[----:B------:R-:W-:Y:S01]  /*10900*/  LEA R0, R9, UR13, 0xf ;  /* 0x0000000d09007c11 */ /* 0x000fe2000f8e78ff */
[----:B-1----:R-:W-:-:S04]  /*10910*/  IMAD.MOV.U32 R6, RZ, RZ, 0x100 ;  /* 0x00000100ff067424 */ /* 0x002fc800078e00ff */
[----:B------:R-:W-:-:S05]  /*10920*/  VIADD R0, R0, 0x24800 ;  /* 0x0002480000007836 */ /* 0x000fca0000000000 */
[----:B------:R-:W-:-:S04]  /*10930*/  SHF.R.U32.HI R0, RZ, 0x4, R0 ;  /* 0x00000004ff007819 */ /* 0x000fc80000011600 */
[----:B------:R-:W-:-:S04]  /*10940*/  LOP3.LUT R0, R0, 0x3fc0, RZ, 0xc0, !PT ;  /* 0x00003fc000007812 */ /* 0x000fc800078ec0ff */
[----:B------:R-:W-:Y:S01]  /*10950*/  LOP3.LUT R0, R0, 0x4000000, RZ, 0xfc, !PT ;  /* 0x0400000000007812 */ /* 0x000fe200078efcff */
[----:B--2---:R-:W-:Y:S06]  /*10960*/  @!P0 BRA `(.L_x_139) ;  /* 0x000000d400f08947 */ /* 0x004fec0003800000 */
.L_x_344:
[----:B------:R-:W-:Y:S01]  /*10970*/  VIADD R2, R0, 0x80 ;  /* 0x0000008000027836 */ /* 0x000fe20000000000 */
[----:B------:R-:W-:Y:S01]  /*10980*/  R2UR UR16, R140 ;  /* 0x000000008c1072ca */ /* 0x000fe200000e0000 */
[----:B------:R-:W-:Y:S01]  /*10990*/  IMAD.MOV.U32 R4, RZ, RZ, 0x100 ;  /* 0x00000100ff047424 */ /* 0x000fe200078e00ff */
        /* <DEDUP_REMOVED lines=26> */
[----:B-1----:R-:W-:-:S02]  /*10b40*/  LOP3.LUT R5, R61, 0x1, RZ, 0x3c, !PT ;  /* 0x000000013d057812 */ /* 0x002fc400078e3cff */
[----:B--2---:R-:W-:Y:S01]  /*10b50*/  R2UR UR6, R2 ;  /* 0x00000000020672ca */ /* 0x004fe200000e0000 */
[----:B------:R-:W-:Y:S01]  /*10b60*/  VIADD R2, R0, 0x200 ;  /* 0x0000020000027836 */ /* 0x000fe20000000000 */
[----:B------:R-:W-:Y:S01]  /*10b70*/  UMOV UR16, 0x0 ;  /* 0x0000000000107882 */ /* 0x000fe20000000000 */
[----:B------:R-:W-:Y:S01]  /*10b80*/  UMOV UR17, 0x8410010 ;  /* 0x0841001000117882 */ /* 0x000fe20000000000 */
[----:B------:R-:W-:Y:S01]  /*10b90*/  R2UR UR11, R4 ;  /* 0x00000000040b72ca */ /* 0x000fe200000e0000 */
[----:B------:R1:W-:Y:S01]  /*10ba0*/  UTCHMMA.2CTA gdesc[UR14], gdesc[UR4], tmem[UR10], tmem[UR16], idesc[UR17], UPT ;  /* 0x00ff10040e0075ea */ /* 0x0003e2000ba0000a */
[----:B------:R2:W-:Y:S01]  /*10bb0*/  UTCHMMA.2CTA gdesc[UR24], gdesc[UR8], tmem[UR12], tmem[UR26], idesc[UR27], UPT ;  /* 0x00ff1a08180075ea */ /* 0x0005e2000ba0000c */
[----:B------:R-:W-:Y:S02]  /*10bc0*/  R2UR UR18, R130 ;  /* 0x00000000821272ca */ /* 0x000fe400000e0000 */
[----:B------:R-:W-:Y:S02]  /*10bd0*/  R2UR UR19, R131 ;  /* 0x00000000831372ca */ /* 0x000fe400000e0000 */
[----:B-1----:R-:W-:Y:S01]  /*10be0*/  R2UR UR4, R2 ;  /* 0x00000000020472ca */ /* 0x002fe200000e0000 */
[----:B------:R-:W-:Y:S01]  /*10bf0*/  VIADD R2, R0, 0x280 ;  /* 0x0000028000027836 */ /* 0x000fe20000000000 */
[----:B--2---:R-:W-:Y:S01]  /*10c00*/  UMOV UR24, 0x0 ;  /* 0x0000000000187882 */ /* 0x004fe20000000000 */
[----:B------:R-:W-:Y:S01]  /*10c10*/  UMOV UR25, 0x8410010 ;  /* 0x0841001000197882 */ /* 0x000fe20000000000 */
[----:B------:R-:W-:-:S02]  /*10c20*/  R2UR UR16, R128 ;  /* 0x00000000801072ca */ /* 0x000fc400000e0000 */
[----:B------:R1:W-:Y:S01]  /*10c30*/  UTCHMMA.2CTA gdesc[UR22], gdesc[UR6], tmem[UR11], tmem[UR24], idesc[UR25], UPT ;  /* 0x00ff1806160075ea */ /* 0x0003e2000ba0000b */
[----:B------:R-:W-:Y:S01]  /*10c40*/  R2UR UR8, R2 ;  /* 0x00000000020872ca */ /* 0x000fe200000e0000 */
[C---:B------:R-:W-:Y:S01]  /*10c50*/  VIADD R2, R0.reuse, 0x300 ;  /* 0x0000030000027836 */ /* 0x040fe20000000000 */
[----:B------:R-:W-:Y:S01]  /*10c60*/  R2UR UR17, R129 ;  /* 0x00000000811172ca */ /* 0x000fe200000e0000 */
[----:B------:R-:W-:Y:S01]  /*10c70*/  VIADD R0, R0, 0x380 ;  /* 0x0000038000007836 */ /* 0x000fe20000000000 */
[----:B------:R-:W-:Y:S02]  /*10c80*/  R2UR UR14, R126 ;  /* 0x000000007e0e72ca */ /* 0x000fe400000e0000 */
[----:B------:R-:W-:Y:S02]  /*10c90*/  R2UR UR15, R127 ;  /* 0x000000007f0f72ca */ /* 0x000fe400000e0000 */
[----:B-1----:R-:W-:Y:S01]  /*10ca0*/  R2UR UR6, R2 ;  /* 0x00000000020672ca */ /* 0x002fe200000e0000 */
[----:B------:R-:W-:Y:S01]  /*10cb0*/  IMAD.MOV.U32 R2, RZ, RZ, 0x100 ;  /* 0x00000100ff027424 */ /* 0x000fe200078e00ff */
[----:B------:R-:W-:Y:S01]  /*10cc0*/  UMOV UR22, 0x0 ;  /* 0x0000000000167882 */ /* 0x000fe20000000000 */
[----:B------:R-:W-:-:S02]  /*10cd0*/  UMOV UR23, 0x8410010 ;  /* 0x0841001000177882 */ /* 0x000fc40000000000 */
[----:B------:R1:W-:Y:S02]  /*10ce0*/  UTCHMMA.2CTA gdesc[UR20], gdesc[UR4], tmem[UR10], tmem[UR22], idesc[UR23], UPT ;  /* 0x00ff1604140075ea */ /* 0x0003e4000ba0000a */
[----:B-1----:R-:W-:Y:S01]  /*10cf0*/  R2UR UR10, R2 ;  /* 0x00000000020a72ca */ /* 0x002fe200000e0000 */
[----:B------:R-:W-:Y:S01]  /*10d00*/  @P0 VIADD R2, R3, 0x70 ;  /* 0x0000007003020836 */ /* 0x000fe20000000000 */
[----:B------:R-:W-:Y:S01]  /*10d10*/  R2UR UR4, R0 ;  /* 0x00000000000472ca */ /* 0x000fe200000e0000 */
[----:B------:R-:W-:Y:S01]  /*10d20*/  UMOV UR20, 0x0 ;  /* 0x0000000000147882 */ /* 0x000fe20000000000 */
[----:B------:R-:W-:Y:S01]  /*10d30*/  @P0 LOP3.LUT R0, R24, 0xffff, RZ, 0xc0, !PT ;  /* 0x0000ffff18000812 */ /* 0x000fe200078ec0ff */
[----:B------:R-:W-:Y:S02]  /*10d40*/  UMOV UR21, 0x8410010 ;  /* 0x0841001000157882 */ /* 0x000fe40000000000 */
[----:B------:R1:W-:Y:S02]  /*10d50*/  UTCHMMA.2CTA gdesc[UR18], gdesc[UR8], tmem[UR12], tmem[UR20], idesc[UR21], UPT ;  /* 0x00ff1408120075ea */ /* 0x0003e4000ba0000c */
[----:B-1----:R-:W-:Y:S01]  /*10d60*/  @P0 R2UR UR9, R2 ;  /* 0x00000000020902ca */ /* 0x002fe200000e0000 */
[----:B------:R-:W-:Y:S01]  /*10d70*/  UMOV UR18, 0x0 ;  /* 0x0000000000127882 */ /* 0x000fe20000000000 */
[----:B------:R-:W-:Y:S01]  /*10d80*/  @P0 R2UR UR8, R0 ;  /* 0x00000000000802ca */ /* 0x000fe200000e0000 */
[----:B------:R-:W-:Y:S01]  /*10d90*/  UMOV UR19, 0x8410010 ;  /* 0x0841001000137882 */ /* 0x000fe20000000000 */
[----:B------:R-:W-:Y:S01]  /*10da0*/  VIADD R2, R10, 0x1 ;  /* 0x000000010a027836 */ /* 0x000fe20000000000 */
[----:B------:R1:W-:Y:S01]  /*10db0*/  UTCHMMA.2CTA gdesc[UR16], gdesc[UR6], tmem[UR11], tmem[UR18], idesc[UR19], UPT ;  /* 0x00ff1206100075ea */ /* 0x0003e2000ba0000b */
[----:B------:R-:W-:-:S03]  /*10dc0*/  VIADD R0, R9, 0x1 ;  /* 0x0000000109007836 */ /* 0x000fc60000000000 */
[----:B------:R-:W-:Y:S02]  /*10dd0*/  ISETP.NE.AND P2, PT, R2, 0x2, PT ;  /* 0x000000020200780c */ /* 0x000fe40003f45270 */
[----:B------:R-:W-:Y:S02]  /*10de0*/  ISETP.NE.AND P0, PT, R0, 0x2, PT ;  /* 0x000000020000780c */ /* 0x000fe40003f05270 */
[----:B------:R-:W-:Y:S02]  /*10df0*/  SEL R4, RZ, 0x1, P2 ;  /* 0x00000001ff047807 */ /* 0x000fe40001000000 */
[----:B------:R-:W-:Y:S02]  /*10e00*/  SEL R3, RZ, 0x1, P0 ;  /* 0x00000001ff037807 */ /* 0x000fe40000000000 */
[----:B------:R-:W-:Y:S02]  /*10e10*/  LOP3.LUT R13, R13, R4, RZ, 0x3c, !PT ;  /* 0x000000040d0d7212 */ /* 0x000fe400078e3cff */
[----:B------:R-:W-:-:S02]  /*10e20*/  LOP3.LUT R12, R12, R3, RZ, 0x3c, !PT ;  /* 0x000000030c0c7212 */ /* 0x000fc400078e3cff */
[----:B------:R-:W-:Y:S02]  /*10e30*/  LOP3.LUT R4, R63, 0x1, RZ, 0x3c, !PT ;  /* 0x000000013f047812 */ /* 0x000fe400078e3cff */
[----:B------:R-:W-:Y:S02]  /*10e40*/  LOP3.LUT R3, R60, 0x1, RZ, 0x3c, !PT ;  /* 0x000000013c037812 */ /* 0x000fe400078e3cff */
[----:B------:R-:W-:Y:S02]  /*10e50*/  SEL R9, R2, RZ, P2 ;  /* 0x000000ff02097207 */ /* 0x000fe40001000000 */
[----:B------:R-:W-:Y:S01]  /*10e60*/  SEL R8, R0, RZ, P0 ;  /* 0x000000ff00087207 */ /* 0x000fe20000000000 */
[----:B-1----:R-:W-:Y:S02]  /*10e70*/  UIADD3 UR7, UPT, UPT, UR13, 0xc0, URZ ;  /* 0x000000c00d077890 */ /* 0x002fe4000fffe0ff */
[----:B------:R-:W-:Y:S01]  /*10e80*/  UIADD3 UR6, UPT, UPT, UR13, 0xa8, URZ ;  /* 0x000000a80d067890 */ /* 0x000fe2000fffe0ff */
[----:B------:R-:W-:Y:S01]  /*10e90*/  UMOV UR16, 0x0 ;  /* 0x0000000000107882 */ /* 0x000fe20000000000 */
[----:B------:R-:W-:Y:S01]  /*10ea0*/  UMOV UR17, 0x8410010 ;  /* 0x0841001000117882 */ /* 0x000fe20000000000 */
[----:B------:R-:W-:Y:S01]  /*10eb0*/  UMOV UR11, 0x3 ;  /* 0x00000003000b7882 */ /* 0x000fe20000000000 */
[----:B------:R1:W-:Y:S01]  /*10ec0*/  UTCHMMA.2CTA gdesc[UR14], gdesc[UR4], tmem[UR10], tmem[UR16], idesc[UR17], UPT ;  /* 0x00ff10040e0075ea */ /* 0x0003e2000ba0000a */
[----:B------:R1:W-:Y:S02]  /*10ed0*/  UTCBAR.2CTA.MULTICAST [UR9], URZ, UR8 ;  /* 0x000000ff090073e9 */ /* 0x0003e40008200808 */
[----:B------:R1:W-:Y:S02]  /*10ee0*/  UTCBAR.2CTA.MULTICAST [UR7], URZ, UR11 ;  /* 0x000000ff070073e9 */ /* 0x0003e4000820080b */
[----:B------:R1:W-:Y:S01]  /*10ef0*/  UTCBAR.2CTA.MULTICAST [UR6], URZ, UR11 ;  /* 0x000000ff060073e9 */ /* 0x0003e2000820080b */
[----:B------:R-:W-:Y:S05]  /*10f00*/  @!P1 BRA `(.L_x_140) ;  /* 0x0000000c00049947 */ /* 0x000fea0003800000 */
[----:B------:R-:W-:Y:S02]  /*10f10*/  SHF.L.U32 R2, R3, 0x1f, RZ ;  /* 0x0000001f03027819 */ /* 0x000fe400000006ff */
[----:B------:R-:W-:Y:S02]  /*10f20*/  SHF.L.U32 R0, R4, 0x1f, RZ ;  /* 0x0000001f04007819 */ /* 0x000fe400000006ff */
[----:B------:R-:W2:Y:S02]  /*10f30*/  SYNCS.PHASECHK.TRANS64.TRYWAIT P0, [UR13+0xa0], R2 ;  /* 0x0000a002ff0075a7 */ /* 0x000ea4000800110d */
[----:B--2---:R-:W-:Y:S05]  /*10f40*/  @!P0 BRA `(.L_x_141) ;  /* 0x000000d000948947 */ /* 0x004fea0003800000 */
.L_x_346:
[----:B------:R-:W3:Y:S01]  /*10f50*/  SYNCS.PHASECHK.TRANS64.TRYWAIT P0, [UR13+0xb8], R0 ;  /* 0x0000b800ff0075a7 */ /* 0x000ee2000800110d */
[----:B--2---:R-:W-:Y:S02]  /*10f60*/  LEA R3, R9, UR13, 0x3 ;  /* 0x0000000d09037c11 */ /* 0x004fe4000f8e18ff */
[----:B------:R-:W-:Y:S01]  /*10f70*/  SHF.L.U32 R2, R13, 0x1f, RZ ;  /* 0x0000001f0d027819 */ /* 0x000fe200000006ff */
[----:B---3--:R-:W-:Y:S06]  /*10f80*/  @!P0 BRA `(.L_x_142) ;  /* 0x000000d000a08947 */ /* 0x008fec0003800000 */
.L_x_348:
        /* <DEDUP_REMOVED lines=8> */
.L_x_350:
[----:B------:R-:W-:Y:S01]  /*11010*/  VIADD R2, R0, 0x80 ;  /* 0x0000008000027836 */ /* 0x000fe20000000000 */
[----:B-1----:R-:W-:Y:S01]  /*11020*/  R2UR UR16, R124 ;  /* 0x000000007c1072ca */ /* 0x002fe200000e0000 */
[----:B------:R-:W-:Y:S01]  /*11030*/  UMOV UR18, 0x0 ;  /* 0x0000000000127882 */ /* 0x000fe20000000000 */
[----:B------:R-:W-:Y:S01]  /*11040*/  R2UR UR17, R125 ;  /* 0x000000007d1172ca */ /* 0x000fe200000e0000 */
[----:B------:R-:W-:Y:S01]  /*11050*/  UMOV UR19, 0x8410010 ;  /* 0x0841001000137882 */ /* 0x000fe20000000000 */
[----:B------:R-:W-:Y:S01]  /*11060*/  R2UR UR6, R0 ;  /* 0x00000000000672ca */ /* 0x000fe200000e0000 */
[----:B------:R-:W-:Y:S01]  /*11070*/  UMOV UR7, 0x40004040 ;  /* 0x4000404000077882 */ /* 0x000fe20000000000 */
[----:B------:R-:W-:Y:S01]  /*11080*/  R2UR UR11, R4 ;  /* 0x00000000040b72ca */ /* 0x000fe200000e0000 */
[----:B------:R-:W-:Y:S01]  /*11090*/  IMAD.MOV.U32 R4, RZ, RZ, 0x80 ;  /* 0x00000080ff047424 */ /* 0x000fe200078e00ff */
        /* <DEDUP_REMOVED lines=11> */
[----:B------:R1:W-:Y:S01]  /*11150*/  UTCHMMA.2CTA gdesc[UR16], gdesc[UR6], tmem[UR11], tmem[UR18], idesc[UR19], UPT ;  /* 0x00ff1206100075ea */ /* 0x0003e2000ba0000b */
        /* <DEDUP_REMOVED lines=58> */
.L_x_352:
        /* <DEDUP_REMOVED lines=8> */
.L_x_354:
        /* <DEDUP_REMOVED lines=25> */
[----:B------:R-:W-:Y:S01]  /*11710*/  R2UR UR22, R118 ;  /* 0x00000000761672ca */ /* 0x000fe200000e0000 */
[----:B-1----:R-:W-:Y:S01]  /*11720*/  IMAD.MOV.U32 R5, RZ, RZ, R61 ;  /* 0x000000ffff057224 */ /* 0x002fe200078e003d */
[----:B------:R-:W-:Y:S02]  /*11730*/  R2UR UR23, R119 ;  /* 0x00000000771772ca */ /* 0x000fe400000e0000 */
[----:B------:R-:W-:Y:S02]  /*11740*/  R2UR UR20, R116 ;  /* 0x00000000741472ca */ /* 0x000fe400000e0000 */
[----:B------:R-:W-:Y:S02]  /*11750*/  R2UR UR21, R117 ;  /* 0x00000000751572ca */ /* 0x000fe400000e0000 */
[----:B--2---:R-:W-:Y:S01]  /*11760*/  R2UR UR6, R2 ;  /* 0x00000000020672ca */ /* 0x004fe200000e0000 */
        /* <DEDUP_REMOVED lines=10> */
[----:B--2---:R-:W-:Y:S01]  /*11810*/  UMOV UR24, 0x0 ;  /* 0x0000000000187882 */ /* 0x004fe20000000000 */
        /* <DEDUP_REMOVED lines=14> */
[----:B-1----:R-:W-:Y:S01]  /*11900*/  R2UR UR10, R2 ;  /* 0x00000000020a72ca */ /* 0x002fe200000e0000 */
[----:B------:R-:W-:Y:S01]  /*11910*/  @P0 VIADD R2, R3, 0x70 ;  /* 0x0000007003020836 */ /* 0x000fe20000000000 */
[----:B------:R-:W-:Y:S01]  /*11920*/  R2UR UR4, R0 ;  /* 0x00000000000472ca */ /* 0x000fe200000e0000 */
[----:B------:R-:W-:Y:S01]  /*11930*/  UMOV UR20, 0x0 ;  /* 0x0000000000147882 */ /* 0x000fe20000000000 */
[----:B------:R-:W-:Y:S01]  /*11940*/  @P0 LOP3.LUT R0, R24, 0xffff, RZ, 0xc0, !PT ;  /* 0x0000ffff18000812 */ /* 0x000fe200078ec0ff */
[----:B------:R-:W-:-:S02]  /*11950*/  UMOV UR21, 0x8410010 ;  /* 0x0841001000157882 */ /* 0x000fc40000000000 */
        /* <DEDUP_REMOVED lines=12> */
[----:B------:R-:W-:Y:S01]  /*11a20*/  LOP3.LUT R12, R12, R4, RZ, 0x3c, !PT ;  /* 0x000000040c0c7212 */ /* 0x000fe200078e3cff */
[----:B------:R-:W-:Y:S01]  /*11a30*/  IMAD.MOV.U32 R4, RZ, RZ, R63 ;  /* 0x000000ffff047224 */ /* 0x000fe200078e003f */
[----:B------:R-:W-:Y:S01]  /*11a40*/  LOP3.LUT R13, R13, R3, RZ, 0x3c, !PT ;  /* 0x000000030d0d7212 */ /* 0x000fe200078e3cff */
[----:B------:R-:W-:Y:S01]  /*11a50*/  IMAD.MOV.U32 R3, RZ, RZ, R60 ;  /* 0x000000ffff037224 */ /* 0x000fe200078e003c */
[----:B------:R-:W-:-:S02]  /*11a60*/  SEL R8, R0, RZ, P2 ;  /* 0x000000ff00087207 */ /* 0x000fc40001000000 */
        /* <DEDUP_REMOVED lines=10> */
[----:B------:R-:W-:-:S02]  /*11b10*/  NOP ;  /* 0x0000000000007918 */ /* 0x000fc40000000000 */
.L_x_140:
[----:B------:R-:W-:Y:S02]  /*11b20*/  ELECT P0, URZ, PT ;  /* 0x0000000000ff782f */ /* 0x000fe40003800000 */
[----:B------:R-:W-:Y:S01]  /*11b30*/  LOP3.LUT R106, R106, 0x1, RZ, 0x3c, !PT ;  /* 0x000000016a6a7812 */ /* 0x000fe200078e3cff */
[----:B-12---:R-:W-:Y:S01]  /*11b40*/  UIADD3 UR9, UPT, UPT, UR13, 0x8, URZ ;  /* 0x000000080d097890 */ /* 0x006fe2000fffe0ff */
[----:B------:R-:W-:Y:S01]  /*11b50*/  LOP3.LUT R108, R108, 0x1, RZ, 0x3c, !PT ;  /* 0x000000016c6c7812 */ /* 0x000fe200078e3cff */
[----:B------:R-:W-:Y:S01]  /*11b60*/  UIADD3 UR8, UPT, UPT, UR13, 0x28, URZ ;  /* 0x000000280d087890 */ /* 0x000fe2000fffe0ff */
[----:B------:R-:W-:Y:S01]  /*11b70*/  LOP3.LUT R109, R109, 0x1, RZ, 0x3c, !PT ;  /* 0x000000016d6d7812 */ /* 0x000fe200078e3cff */
[----:B------:R-:W-:Y:S01]  /*11b80*/  UIADD3 UR7, UPT, UPT, UR13, 0x38, URZ ;  /* 0x000000380d077890 */ /* 0x000fe2000fffe0ff */
[----:B------:R-:W-:Y:S02]  /*11b90*/  IMAD.MOV.U32 R59, RZ, RZ, R62 ;  /* 0x000000ffff3b7224 */ /* 0x000fe400078e003e */
[----:B------:R-:W-:-:S02]  /*11ba0*/  IMAD.MOV.U32 R63, RZ, RZ, R4 ;  /* 0x000000ffff3f7224 */ /* 0x000fc400078e0004 */
[----:B------:R-:W-:Y:S01]  /*11bb0*/  IMAD.MOV.U32 R61, RZ, RZ, R5 ;  /* 0x000000ffff3d7224 */ /* 0x000fe200078e0005 */
[----:B------:R-:W-:Y:S01]  /*11bc0*/  @P0 LOP3.LUT R0, R24, 0xffff, RZ, 0xc0, !PT ;  /* 0x0000ffff18000812 */ /* 0x000fe200078ec0ff */
[----:B------:R-:W-:-:S03]  /*11bd0*/  IMAD.MOV.U32 R60, RZ, RZ, R3 ;  /* 0x000000ffff3c7224 */ /* 0x000fc600078e0003 */
[----:B------:R-:W-:Y:S02]  /*11be0*/  @P0 R2UR UR6, R0 ;  /* 0x00000000000602ca */ /* 0x000fe400000e0000 */
[----:B------:R-:W-:-:S11]  /*11bf0*/  ELECT P0, URZ, PT ;  /* 0x0000000000ff782f */ /* 0x000fd60003800000 */
[----:B------:R1:W-:Y:S02]  /*11c00*/  UTCBAR.2CTA.MULTICAST [UR9], URZ, UR6 ;  /* 0x000000ff090073e9 */ /* 0x0003e40008200806 */
[----:B------:R-:W-:-:S04]  /*11c10*/  @P0 LOP3.LUT R0, R24, 0xffff, RZ, 0xc0, !PT ;  /* 0x0000ffff18000812 */ /* 0x000fc800078ec0ff */
[----:B------:R-:W-:Y:S02]  /*11c20*/  @P0 R2UR UR5, R0 ;  /* 0x00000000000502ca */ /* 0x000fe400000e0000 */
[----:B------:R-:W-:-:S11]  /*11c30*/  ELECT P0, URZ, PT ;  /* 0x0000000000ff782f */ /* 0x000fd60003800000 */
[----:B------:R1:W-:Y:S02]  /*11c40*/  UTCBAR.2CTA.MULTICAST [UR8], URZ, UR5 ;  /* 0x000000ff080073e9 */ /* 0x0003e40008200805 */
[----:B------:R-:W-:-:S04]  /*11c50*/  @P0 LOP3.LUT R0, R24, 0xffff, RZ, 0xc0, !PT ;  /* 0x0000ffff18000812 */ /* 0x000fc800078ec0ff */
[----:B------:R-:W-:-:S13]  /*11c60*/  @P0 R2UR UR4, R0 ;  /* 0x00000000000402ca */ /* 0x000fda00000e0000 */
[----:B------:R1:W-:Y:S01]  /*11c70*/  UTCBAR.2CTA.MULTICAST [UR7], URZ, UR4 ;  /* 0x000000ff070073e9 */ /* 0x0003e20008200804 */
[----:B------:R-:W-:Y:S01]  /*11c80*/  NOP ;  /* 0x0000000000007918 */ /* 0x000fe20000000000 */
.L_x_102:
[----:B------:R-:W-:-:S04]  /*11c90*/  SHF.L.U32 R0, R107, 0x1f, RZ ;  /* 0x0000001f6b007819 */ /* 0x000fc800000006ff */
[----:B------:R-:W2:Y:S02]  /*11ca0*/  SYNCS.PHASECHK.TRANS64.TRYWAIT P0, [UR13+0x190], R0 ;  /* 0x00019000ff0075a7 */ /* 0x000ea4000800110d */
[----:B--2---:R-:W-:Y:S05]  /*11cb0*/  @!P0 BRA `(.L_x_146) ;  /* 0x000000c400cc8947 */ /* 0x004fea0003800000 */
.L_x_356:
[----:B------:R-:W3:Y:S01]  /*11cc0*/  S2R R5, SR_CgaCtaId ;  /* 0x0000000000057919 */ /* 0x000ee20000008800 */
[----:B------:R-:W-:Y:S01]  /*11cd0*/  MOV R0, 0x400 ;  /* 0x0000040000007802 */ /* 0x000fe20000000f00 */
[----:B------:R-:W-:Y:S01]  /*11ce0*/  IMAD.MOV.U32 R10, RZ, RZ, 0x1 ;  /* 0x00000001ff0a7424 */ /* 0x000fe200078e00ff */
[----:B------:R-:W-:Y:S02]  /*11cf0*/  LOP3.LUT R107, R107, 0x1, RZ, 0x3c, !PT ;  /* 0x000000016b6b7812 */ /* 0x000fe400078e3cff */
[----:B---3--:R-:W-:-:S04]  /*11d00*/  LEA R0, R5, R0, 0x18 ;  /* 0x0000000005007211 */ /* 0x008fc800078ec0ff */
[----:B-1----:R-:W-:-:S13]  /*11d10*/  R2UR UR4, R0 ;  /* 0x00000000000472ca */ /* 0x002fda00000e0000 */
[----:B------:R-:W-:Y:S02]  /*11d20*/  UMOV UR13, UR4 ;  /* 0x00000004000d7c82 */ /* 0x000fe40008000000 */
[----:B--2---:R-:W1:Y:S01]  /*11d30*/  LDS.128 R4, [UR13+0x1a0] ;  /* 0x0001a00dff047984 */ /* 0x004e620008000c00 */
[----:B------:R2:W-:Y:S06]  /*11d40*/  MEMBAR.ALL.CTA ;  /* 0x0000000000007992 */ /* 0x0005ec0000008000 */
[----:B--2---:R-:W2:Y:S02]  /*11d50*/  FENCE.VIEW.ASYNC.S ;  /* 0x00000000000073c6 */ /* 0x004ea40000000000 */
[----:B--2---:R2:W-:Y:S01]  /*11d60*/  SYNCS.ARRIVE.TRANS64.RED.ART0 RZ, [R142+URZ], R10 ;  /* 0x0000000a8eff79a7 */ /* 0x0045e200085004ff */
[----:B-1----:R-:W-:-:S13]  /*11d70*/  LOP3.LUT P0, RZ, R6, 0x1, RZ, 0xc0, !PT ;  /* 0x0000000106ff7812 */ /* 0x002fda000780c0ff */
[----:B--2---:R-:W-:Y:S05]  /*11d80*/  @P0 BRA `(.L_x_147) ;  /* 0xffffff7800e00947 */ /* 0x004fea000383ffff */
[----:B------:R-:W2:Y:S02]  /*11d90*/  LDL.LU R0, [R1+0x50] ;  /* 0x0000500001007983 */ /* 0x000ea40000300800 */
[----:B--2---:R-:W-:-:S13]  /*11da0*/  ISETP.NE.AND P0, PT, R0, RZ, PT ;  /* 0x000000ff0000720c */ /* 0x004fda0003f05270 */
[----:B------:R-:W-:Y:S05]  /*11db0*/  @P0 BRA `(.L_x_148) ;  /* 0x00000000003c0947 */ /* 0x000fea0003800000 */
[----:B------:R-:W-:Y:S02]  /*11dc0*/  VIADD R14, R14, 0x1 ;  /* 0x000000010e0e7836 */ /* 0x000fe40000000000 */
[----:B------:R-:W-:-:S03]  /*11dd0*/  IMAD.U32 R4, R63, -0x80000000, RZ ;  /* 0x800000003f047824 */ /* 0x000fc600078e00ff */
[----:B------:R-:W-:-:S04]  /*11de0*/  ISETP.NE.AND P0, PT, R14, 0x2, PT ;  /* 0x000000020e00780c */ /* 0x000fc80003f05270 */
[----:B------:R-:W-:Y:S02]  /*11df0*/  SEL R2, RZ, 0x1, P0 ;  /* 0x00000001ff027807 */ /* 0x000fe40000000000 */
[----:B------:R-:W-:Y:S02]  /*11e00*/  SEL R14, R14, RZ, P0 ;  /* 0x000000ff0e0e7207 */ /* 0x000fe40000000000 */
[----:B------:R-:W-:Y:S02]  /*11e10*/  LOP3.LUT R2, R20, R2, RZ, 0x3c, !PT ;  /* 0x0000000214027212 */ /* 0x000fe400078e3cff */
[----:B------:R-:W-:-:S03]  /*11e20*/  LEA R14, R14, UR13, 0x3 ;  /* 0x0000000d0e0e7c11 */ /* 0x000fc6000f8e18ff */
[----:B------:R-:W-:-:S04]  /*11e30*/  IMAD.U32 R2, R2, -0x80000000, RZ ;  /* 0x8000000002027824 */ /* 0x000fc800078e00ff */
[----:B------:R-:W1:Y:S02]  /*11e40*/  SYNCS.PHASECHK.TRANS64.TRYWAIT P0, [R14+URZ+0x90], R2 ;  /* 0x000090020e0075a7 */ /* 0x000e6400080011ff */
[----:B-1----:R-:W-:Y:S05]  /*11e50*/  @!P0 BRA `(.L_x_149) ;  /* 0x000000c400848947 */ /* 0x002fea0003800000 */
.L_x_358:
[----:B------:R-:W2:Y:S01]  /*11e60*/  SYNCS.PHASECHK.TRANS64.TRYWAIT P0, [UR13+0xb8], R4 ;  /* 0x0000b804ff0075a7 */ /* 0x000ea2000800110d */
[----:B------:R-:W-:Y:S01]  /*11e70*/  SHF.L.U32 R2, R61, 0x1f, RZ ;  /* 0x0000001f3d027819 */ /* 0x000fe200000006ff */
[----:B--2---:R-:W-:Y:S06]  /*11e80*/  @!P0 BRA `(.L_x_150) ;  /* 0x000000c400908947 */ /* 0x004fec0003800000 */
.L_x_360:
[----:B------:R-:W3:Y:S02]  /*11e90*/  SYNCS.PHASECHK.TRANS64.TRYWAIT P0, [UR13+0xc8], R2 ;  /* 0x0000c802ff0075a7 */ /* 0x000ee4000800110d */
[----:B---3--:R-:W-:Y:S05]  /*11ea0*/  @!P0 BRA `(.L_x_151) ;  /* 0x000000c400a48947 */ /* 0x008fea0003800000 */
.L_x_148:
[----:B------:R-:W3:Y:S01]  /*11eb0*/  S2R R6, SR_CgaCtaId ;  /* 0x0000000000067919 */ /* 0x000ee20000008800 */
[----:B------:R-:W-:Y:S01]  /*11ec0*/  ELECT P0, URZ, PT ;  /* 0x0000000000ff782f */ /* 0x000fe20003800000 */
[----:B-12---:R-:W-:Y:S02]  /*11ed0*/  IMAD.U32 R0, RZ, RZ, UR13 ;  /* 0x0000000dff007e24 */ /* 0x006fe4000f8e00ff */
[----:B------:R-:W-:Y:S01]  /*11ee0*/  IMAD.MOV.U32 R4, RZ, RZ, 0x1 ;  /* 0x00000001ff047424 */ /* 0x000fe200078e00ff */
[----:B------:R-:W-:Y:S01]  /*11ef0*/  UVIRTCOUNT.DEALLOC.SMPOOL 0x80 ;  /* 0x000000800000784c */ /* 0x000fe20000000000 */
[----:B------:R-:W-:-:S08]  /*11f00*/  VIADD R3, R0, 0x180 ;  /* 0x0000018000037836 */ /* 0x000fd00000000000 */
[----:B------:R-:W-:-:S04]  /*11f10*/  @P0 MOV R2, 0x40 ;  /* 0x0000004000020802 */ /* 0x000fc80000000f00 */
[C---:B---3--:R-:W-:Y:S02]  /*11f20*/  @P0 LEA R0, R6.reuse, R2, 0x18 ;  /* 0x0000000206000211 */ /* 0x048fe400078ec0ff */
[----:B------:R-:W-:-:S03]  /*11f30*/  LOP3.LUT R5, R6, 0x1, RZ, 0x3c, !PT ;  /* 0x0000000106057812 */ /* 0x000fc600078e3cff */
[----:B------:R1:W-:Y:S01]  /*11f40*/  @P0 STS.U8 [R0], R4 ;  /* 0x0000000400000388 */ /* 0x0003e20000000000 */
[----:B------:R-:W-:Y:S01]  /*11f50*/  PRMT R2, R5, 0x654, R3 ;  /* 0x0000065405027816 */ /* 0x000fe20000000003 */
[----:B------:R-:W-:Y:S06]  /*11f60*/  BAR.SYNC.DEFER_BLOCKING 0x2, 0x120 ;  /* 0x0084800000007b1d */ /* 0x000fec0000010000 */
[----:B------:R1:W-:Y:S01]  /*11f70*/  SYNCS.ARRIVE.TRANS64.RED.ART0 RZ, [R2+URZ], R10 ;  /* 0x0000000a02ff79a7 */ /* 0x0003e200085004ff */
[----:B------:R-:W2:Y:S02]  /*11f80*/  SYNCS.PHASECHK.TRANS64.TRYWAIT P0, [UR13+0x180], RZ ;  /* 0x000180ffff0075a7 */ /* 0x000ea4000800110d */
[----:B-12---:R-:W-:Y:S05]  /*11f90*/  @!P0 BRA `(.L_x_152) ;  /* 0x000000c400848947 */ /* 0x006fea0003800000 */
.L_x_363:
[----:B------:R-:W2:Y:S01]  /*11fa0*/  LDL.LU R2, [R1+0x58] ;  /* 0x0000580001027983 */ /* 0x000ea20000300800 */
[----:B------:R-:W-:Y:S01]  /*11fb0*/  NOP ;  /* 0x0000000000007918 */ /* 0x000fe20000000000 */
[----:B------:R-:W3:Y:S01]  /*11fc0*/  S2R R3, SR_CgaCtaId ;  /* 0x0000000000037919 */ /* 0x000ee20000008800 */
[----:B-1----:R-:W-:-:S04]  /*11fd0*/  MOV R0, 0x50 ;  /* 0x0000005000007802 */ /* 0x002fc80000000f00 */
[----:B---3--:R-:W-:-:S05]  /*11fe0*/  LEA R5, R3, R0, 0x18 ;  /* 0x0000000003057211 */ /* 0x008fca00078ec0ff */
[----:B------:R-:W1:Y:S01]  /*11ff0*/  LDS R4, [R5] ;  /* 0x0000000005047984 */ /* 0x000e620000000800 */
[----:B--2---:R-:W-:-:S04]  /*12000*/  LOP3.LUT R0, R2, 0xffff, RZ, 0xc0, !PT ;  /* 0x0000ffff02007812 */ /* 0x004fc800078ec0ff */
[----:B------:R-:W-:Y:S01]  /*12010*/  SHF.R.U32.HI R0, RZ, 0x5, R0 ;  /* 0x00000005ff007819 */ /* 0x000fe20000011600 */
[----:B------:R-:W-:-:S04]  /*12020*/  IMAD.MOV.U32 R2, RZ, RZ, 0xffff ;  /* 0x0000ffffff027424 */ /* 0x000fc800078e00ff */
[----:B------:R-:W-:Y:S01]  /*12030*/  VIADD R3, R0, 0x10 ;  /* 0x0000001000037836 */ /* 0x000fe20000000000 */
[----:B------:R-:W-:-:S04]  /*12040*/  SHF.L.U32 R2, R2, R0, RZ ;  /* 0x0000000002027219 */ /* 0x000fc800000006ff */
[----:B------:R-:W-:-:S04]  /*12050*/  SHF.L.U32 R0, R10, R3, RZ ;  /* 0x000000030a007219 */ /* 0x000fc800000006ff */
[----:B------:R-:W-:-:S04]  /*12060*/  LOP3.LUT R2, R0, R2, RZ, 0xfc, !PT ;  /* 0x0000000200027212 */ /* 0x000fc800078efcff */
[C---:B------:R-:W-:Y:S02]  /*12070*/  LOP3.LUT R3, R2.reuse, 0xffff, RZ, 0xc0, !PT ;  /* 0x0000ffff02037812 */ /* 0x040fe400078ec0ff */
[----:B-1----:R-:W-:-:S04]  /*12080*/  LOP3.LUT R0, R2, 0xffff, R4, 0x80, !PT ;  /* 0x0000ffff02007812 */ /* 0x002fc800078e8004 */
[----:B------:R-:W-:-:S13]  /*12090*/  ISETP.NE.AND P0, PT, R0, R3, PT ;  /* 0x000000030000720c */ /* 0x000fda0003f05270 */
[----:B------:R-:W-:Y:S05]  /*120a0*/  @P0 BRA `(.L_x_153) ;  /* 0x0000000000500947 */ /* 0x000fea0003800000 */
[----:B------:R-:W-:Y:S02]  /*120b0*/  SHF.R.U32.HI R0, RZ, 0x10, R4 ;  /* 0x00000010ff007819 */ /* 0x000fe40000011604 */
[----:B------:R-:W-:-:S04]  /*120c0*/  SHF.R.U32.HI R3, RZ, 0x10, R2 ;  /* 0x00000010ff037819 */ /* 0x000fc80000011602 */
[----:B------:R-:W-:-:S04]  /*120d0*/  LOP3.LUT R0, R0, R3, RZ, 0xc0, !PT ;  /* 0x0000000300007212 */ /* 0x000fc800078ec0ff */
[----:B------:R-:W-:-:S13]  /*120e0*/  ISETP.NE.AND P0, PT, R0, R3, PT ;  /* 0x000000030000720c */ /* 0x000fda0003f05270 */
[----:B------:R-:W-:Y:S05]  /*120f0*/  @P0 BRA `(.L_x_154) ;  /* 0x0000000000300947 */ /* 0x000fea0003800000 */
[----:B------:R-:W-:Y:S01]  /*12100*/  R2UR UR4, R2 ;  /* 0x00000000020472ca */ /* 0x000fe200000e0000 */
[----:B------:R-:W1:Y:S01]  /*12110*/  S2R R3, SR_LANEID ;  /* 0x0000000000037919 */ /* 0x000e620000000000 */
[----:B------:R-:W-:-:S06]  /*12120*/  VOTE.ANY R0, PT, PT ;  /* 0x0000000000007806 */ /* 0x000fcc00038e0100 */
[----:B------:R-:W1:Y:S05]  /*12130*/  FLO.U32 R0, R0 ;  /* 0x0000000000007300 */ /* 0x000e6a00000e0000 */
[----:B------:R-:W-:-:S06]  /*12140*/  ULOP3.LUT UR4, URZ, UR4, URZ, 0x33, !UPT ;  /* 0x00000004ff047292 */ /* 0x000fcc000f8e33ff */
[----:B------:R-:W-:-:S04]  /*12150*/  IMAD.U32 R2, RZ, RZ, UR4 ;  /* 0x00000004ff027e24 */ /* 0x000fc8000f8e00ff */
[----:B------:R-:W2:Y:S02]  /*12160*/  REDUX UR5, R2 ;  /* 0x00000000020573c4 */ /* 0x000ea40000000000 */
[----:B------:R3:W-:Y:S01]  /*12170*/  UTCATOMSWS.AND URZ, UR4 ;  /* 0x0000000400ff79e3 */ /* 0x0007e20008000000 */
[----:B-1----:R-:W-:Y:S01]  /*12180*/  ISETP.EQ.U32.AND P0, PT, R0, R3, PT ;  /* 0x000000030000720c */ /* 0x002fe20003f02070 */
[----:B--2---:R-:W-:-:S12]  /*12190*/  IMAD.U32 R0, RZ, RZ, UR5 ;  /* 0x00000005ff007e24 */ /* 0x004fd8000f8e00ff */
[----:B------:R3:W-:Y:S01]  /*121a0*/  @P0 ATOMS.AND RZ, [R5], R0 ;  /* 0x0000000005ff038c */ /* 0x0007e20002800000 */
[----:B------:R-:W-:Y:S05]  /*121b0*/  BRA `(.L_x_155) ;  /* 0x0000000000147947 */ /* 0x000fea0003800000 */
.L_x_154:
[----:B------:R-:W-:Y:S02]  /*121c0*/  MOV R2, 0x121e0 ;  /* 0x000121e000027802 */ /* 0x000fe40000000f00 */
[----:B------:R-:W-:Y:S05]  /*121d0*/  CALL.REL.NOINC `($__internal_0_$__cuda_sm10x_tcgen05_guardrail_trap_col_being_dealloced_not_returned_by_alloc) ;  /* 0x000000cc00787944 */ /* 0x000fea0003c00000 */
[----:B------:R-:W-:Y:S05]  /*121e0*/  BRA `(.L_x_155) ;  /* 0x0000000000087947 */ /* 0x000fea0003800000 */
.L_x_153:
[----:B------:R-:W-:Y:S02]  /*121f0*/  MOV R2, 0x12210 ;  /* 0x0001221000027802 */ /* 0x000fe40000000f00 */
[----:B------:R-:W-:Y:S05]  /*12200*/  CALL.REL.NOINC `($__internal_2_$__cuda_sm10x_tcgen05_guardrail_trap_unallocated_columns_being_dealloced) ;  /* 0x000000cc00847944 */ /* 0x000fea0003c00000 */
.L_x_155:
[----:B---3--:R-:W-:Y:S01]  /*12210*/  UMOV UR4, 0x20 ;  /* 0x0000002000047882 */ /* 0x008fe20000000000 */
[----:B------:R-:W-:Y:S01]  /*12220*/  NOP ;  /* 0x0000000000007918 */ /* 0x000fe20000000000 */
[----:B------:R-:W-:-:S04]  /*12230*/  UIADD3 UR4, UPT, UPT, -UR4, 0x100000, URZ ;  /* 0x0010000004047890 */ /* 0x000fc8000fffe1ff */
[----:B------:R-:W-:Y:S02]  /*12240*/  USHF.L.U32 UR5, UR4, 0xb, URZ ;  /* 0x0000000b04057899 */ /* 0x000fe400080006ff */
[----:B------:R-:W-:Y:S01]  /*12250*/  USHF.L.U32 UR4, UR4, 0x1, URZ ;  /* 0x0000000104047899 */ /* 0x000fe200080006ff */
[----:B------:R-:W-:Y:S01]  /*12260*/  ELECT P0, URZ, PT ;  /* 0x0000000000ff782f */ /* 0x000fe20003800000 */
[----:B------:R-:W1:Y:S10]  /*12270*/  FENCE.VIEW.ASYNC.S ;  /* 0x00000000000073c6 */ /* 0x000e740000000000 */
[----:B-1----:R1:W2:Y:S01]  /*12280*/  SYNCS.EXCH.64 URZ, [UR13+0x180], UR4 ;  /* 0x000180040dff75b2 */ /* 0x0022a20008000100 */
[----:B------:R-:W-:Y:S01]  /*12290*/  NOP ;  /* 0x0000000000007918 */ /* 0x000fe20000000000 */
.L_x_91:
[----:B---3--:R-:W3:Y:S01]  /*122a0*/  S2R R3, SR_TID.X ;  /* 0x0000000000037919 */ /* 0x008ee20000002100 */
[----:B------:R-:W-:Y:S01]  /*122b0*/  NOP ;  /* 0x0000000000007918 */ /* 0x000fe20000000000 */
[----:B---3--:R-:W-:-:S04]  /*122c0*/  SHF.R.U32.HI R5, RZ, 0x5, R3 ;  /* 0x00000005ff057819 */ /* 0x008fc80000011603 */
[----:B------:R-:W-:-:S13]  /*122d0*/  ISETP.GT.U32.AND P0, PT, R5, 0x3, PT ;  /* 0x000000030500780c */ /* 0x000fda0003f04070 */
[----:B------:R-:W-:Y:S05]  /*122e0*/  @P0 BRA `(.L_x_156) ;  /* 0x0000006000c00947 */ /* 0x000fea0003800000 */
[----:B------:R-:W-:Y:S01]  /*122f0*/  NOP ;  /* 0x0000000000007918 */ /* 0x000fe20000000000 */
[----:B------:R-:W3:Y:S01]  /*12300*/  S2R R12, SR_TID.X ;  /* 0x00000000000c7919 */ /* 0x000ee20000002100 */
[----:B------:R-:W-:Y:S01]  /*12310*/  LOP3.LUT R4, R3, 0x1f, RZ, 0xc0, !PT ;  /* 0x0000001f03047812 */ /* 0x000fe200078ec0ff */
[----:B------:R-:W4:Y:S01]  /*12320*/  LDC R11, c[0x0][0x398] ;  /* 0x0000e600ff0b7b82 */ /* 0x000f220000000800 */
[----:B------:R-:W-:Y:S01]  /*12330*/  MOV R10, 0x400 ;  /* 0x00000400000a7802 */ /* 0x000fe20000000f00 */
[----:B------:R-:W5:Y:S06]  /*12340*/  S2R R2, SR_CgaCtaId ;  /* 0x0000000000027919 */ /* 0x000f6c0000008800 */
[----:B--2---:R-:W-:Y:S01]  /*12350*/  BAR.SYNC.DEFER_BLOCKING 0x2, 0x120 ;  /* 0x0084800000007b1d */ /* 0x004fe20000010000 */
[----:B----4-:R-:W-:Y:S01]  /*12360*/  ISETP.GT.AND P0, PT, R11, RZ, PT ;  /* 0x000000ff0b00720c */ /* 0x010fe20003f04270 */
[C---:B---3--:R-:W-:Y:S01]  /*12370*/  IMAD.SHL.U32 R0, R12.reuse, 0x80, RZ ;  /* 0x000000800c007824 */ /* 0x048fe200078e00ff */
[----:B------:R-:W-:-:S02]  /*12380*/  LOP3.LUT R3, R12, 0x40, RZ, 0xc0, !PT ;  /* 0x000000400c037812 */ /* 0x000fc400078ec0ff */
[----:B-----5:R-:W-:Y:S01]  /*12390*/  LEA R10, R2, R10, 0x18 ;  /* 0x0000000a020a7211 */ /* 0x020fe200078ec0ff */
[----:B------:R-:W-:Y:S01]  /*123a0*/  IMAD.SHL.U32 R2, R5, 0x20, RZ ;  /* 0x0000002005027824 */ /* 0x000fe200078e00ff */
[----:B------:R-:W-:Y:S02]  /*123b0*/  LOP3.LUT R0, R0, 0x1000, RZ, 0xc0, !PT ;  /* 0x0000100000007812 */ /* 0x000fe400078ec0ff */
[----:B------:R-:W-:Y:S01]  /*123c0*/  SHF.R.U32.HI R3, RZ, 0x6, R3 ;  /* 0x00000006ff037819 */ /* 0x000fe20000011603 */
[----:B------:R-:W-:Y:S01]  /*123d0*/  VIADD R9, R10, 0x1b8 ;  /* 0x000001b80a097836 */ /* 0x000fe20000000000 */
[----:B------:R-:W-:Y:S01]  /*123e0*/  LOP3.LUT R2, R2, 0x40, RZ, 0xc0, !PT ;  /* 0x0000004002027812 */ /* 0x000fe200078ec0ff */
[----:B------:R-:W-:Y:S02]  /*123f0*/  IMAD R0, R4, 0x80, R0 ;  /* 0x0000008004007824 */ /* 0x000fe400078e0200 */
[----:B------:R-:W-:Y:S01]  /*12400*/  IMAD.U32 R4, R12, 0x10000, RZ ;  /* 0x000100000c047824 */ /* 0x000fe200078e00ff */
[----:B------:R-:W-:Y:S01]  /*12410*/  LOP3.LUT R5, R2, 0x3f, R12, 0xf8, !PT ;  /* 0x0000003f02057812 */ /* 0x000fe200078ef80c */
[----:B------:R-:W-:-:S03]  /*12420*/  IMAD R0, R3, 0x2000, R0 ;  /* 0x0000200003007824 */ /* 0x000fc600078e0200 */
[----:B------:R-:W-:Y:S01]  /*12430*/  LOP3.LUT R4, R4, 0x200000, RZ, 0xc0, !PT ;  /* 0x0020000004047812 */ /* 0x000fe200078ec0ff */
[----:B------:R-:W-:Y:S02]  /*12440*/  IMAD.IADD R0, R10, 0x1, R0 ;  /* 0x000000010a007824 */ /* 0x000fe400078e0200 */
[----:B------:R-:W-:Y:S02]  /*12450*/  IMAD R9, R5, 0x4, R9 ;  /* 0x0000000405097824 */ /* 0x000fe400078e0209 */
[----:B------:R-:W-:Y:S02]  /*12460*/  IMAD R4, R3, 0x400000, R4 ;  /* 0x0040000003047824 */ /* 0x000fe400078e0204 */
[C---:B------:R-:W-:Y:S01]  /*12470*/  VIADD R3, R0.reuse, 0x34800 ;  /* 0x0003480000037836 */ /* 0x040fe20000000000 */
[----:B------:R-:W-:Y:S01]  /*12480*/  STL [R1+0x40], R9 ;  /* 0x0000400901007387 */ /* 0x000fe20000100800 */
[C---:B------:R-:W-:Y:S02]  /*12490*/  VIADD R2, R0.reuse, 0x34810 ;  /* 0x0003481000027836 */ /* 0x040fe40000000000 */
[----:B------:R-:W-:Y:S01]  /*124a0*/  VIADD R4, R0, 0x34820 ;  /* 0x0003482000047836 */ /* 0x000fe20000000000 */
[----:B------:R-:W-:-:S02]  /*124b0*/  SHF.R.U32.HI R6, RZ, 0x3, R3 ;  /* 0x00000003ff067819 */ /* 0x000fc40000011603 */
[----:B------:R-:W-:Y:S02]  /*124c0*/  SHF.R.U32.HI R7, RZ, 0x3, R2 ;  /* 0x00000003ff077819 */ /* 0x000fe40000011602 */
[----:B------:R-:W-:Y:S02]  /*124d0*/  SHF.R.U32.HI R8, RZ, 0x3, R4 ;  /* 0x00000003ff087819 */ /* 0x000fe40000011604 */
[----:B------:R-:W-:Y:S02]  /*124e0*/  LOP3.LUT R5, R3, 0x70, R6, 0x78, !PT ;  /* 0x0000007003057812 */ /* 0x000fe400078e7806 */
[----:B------:R-:W-:Y:S01]  /*124f0*/  LOP3.LUT R3, R2, 0x70, R7, 0x78, !PT ;  /* 0x0000007002037812 */ /* 0x000fe200078e7807 */
[----:B------:R-:W-:Y:S01]  /*12500*/  VIADD R7, R11, 0xffffffff ;  /* 0xffffffff0b077836 */ /* 0x000fe20000000000 */
[----:B------:R-:W-:Y:S01]  /*12510*/  LOP3.LUT R2, R4, 0x70, R8, 0x78, !PT ;  /* 0x0000007004027812 */ /* 0x000fe200078e7808 */
[----:B------:R2:W-:Y:S03]  /*12520*/  STL [R1+0x64], R5 ;  /* 0x0000640501007387 */ /* 0x0005e60000100800 */
[----:B------:R-:W-:Y:S01]  /*12530*/  SHF.R.S32.HI R8, RZ, 0x1f, R7 ;  /* 0x0000001fff087819 */ /* 0x000fe20000011407 */
[----:B------:R3:W-:Y:S03]  /*12540*/  STL [R1+0x60], R3 ;  /* 0x0000600301007387 */ /* 0x0007e60000100800 */
[----:B------:R-:W-:Y:S01]  /*12550*/  LEA.HI R7, R8, R7, RZ, 0x7 ;  /* 0x0000000708077211 */ /* 0x000fe200078f38ff */
[----:B------:R4:W-:Y:S01]  /*12560*/  STL [R1+0x5c], R2 ;  /* 0x00005c0201007387 */ /* 0x0009e20000100800 */
[----:B--2---:R-:W-:-:S02]  /*12570*/  IMAD.MOV R5, RZ, RZ, -R11 ;  /* 0x000000ffff057224 */ /* 0x004fc400078e0a0b */
[----:B---3--:R-:W-:-:S03]  /*12580*/  VIADD R3, R0, 0x34840 ;  /* 0x0003484000037836 */ /* 0x008fc60000000000 */
[----:B------:R-:W-:Y:S01]  /*12590*/  SHF.R.S32.HI R5, RZ, 0x1f, R5 ;  /* 0x0000001fff057819 */ /* 0x000fe20000011405 */
[----:B----4-:R-:W-:Y:S01]  /*125a0*/  VIADD R2, R0, 0x34830 ;  /* 0x0003483000027836 */ /* 0x010fe20000000000 */
[----:B------:R-:W-:Y:S02]  /*125b0*/  SHF.R.U32.HI R6, RZ, 0x3, R3 ;  /* 0x00000003ff067819 */ /* 0x000fe40000011603 */
[----:B------:R-:W-:Y:S02]  /*125c0*/  LEA.HI R5, R5, -R11, RZ, 0x7 ;  /* 0x8000000b05057211 */ /* 0x000fe400078f38ff */
[----:B------:R-:W-:Y:S02]  /*125d0*/  SHF.R.U32.HI R4, RZ, 0x3, R2 ;  /* 0x00000003ff047819 */ /* 0x000fe40000011602 */
[----:B------:R-:W-:Y:S02]  /*125e0*/  LOP3.LUT R3, R3, 0x70, R6, 0x78, !PT ;  /* 0x0000007003037812 */ /* 0x000fe400078e7806 */
[----:B------:R-:W-:-:S02]  /*125f0*/  LOP3.LUT R2, R2, 0x70, R4, 0x78, !PT ;  /* 0x0000007002027812 */ /* 0x000fc400078e7804 */
[----:B------:R-:W-:-:S03]  /*12600*/  SHF.R.S32.HI R5, RZ, 0x7, R5 ;  /* 0x00000007ff057819 */ /* 0x000fc60000011405 */
[----:B------:R2:W-:Y:S04]  /*12610*/  STL [R1+0x58], R2 ;  /* 0x0000580201007387 */ /* 0x0005e80000100800 */
[----:B------:R-:W3:Y:S01]  /*12620*/  LDL R8, [R1+0x70] ;  /* 0x0000700001087983 */ /* 0x000ee20000100800 */
[----:B------:R-:W-:Y:S01]  /*12630*/  IMAD.MOV R5, RZ, RZ, -R5 ;  /* 0x000000ffff057224 */ /* 0x000fe200078e0a05 */
[----:B------:R-:W-:Y:S01]  /*12640*/  CS2R R84, SRZ ;  /* 0x0000000000547805 */ /* 0x000fe2000001ff00 */
[----:B------:R-:W-:Y:S01]  /*12650*/  VIADD R4, R0, 0x34860 ;  /* 0x0003486000047836 */ /* 0x000fe20000000000 */
[----:B------:R4:W-:Y:S01]  /*12660*/  STL [R1+0x54], R3 ;  /* 0x0000540301007387 */ /* 0x0009e20000100800 */
[----:B------:R-:W-:Y:S02]  /*12670*/  IMAD.MOV.U32 R93, RZ, RZ, 0x1 ;  /* 0x00000001ff5d7424 */ /* 0x000fe400078e00ff */
[----:B------:R-:W-:Y:S01]  /*12680*/  IMAD.MOV.U32 R71, RZ, RZ, RZ ;  /* 0x000000ffff477224 */ /* 0x000fe200078e00ff */
[----:B--2---:R-:W-:Y:S01]  /*12690*/  LEA.HI.SX32 R2, R7, 0x1, 0x19 ;  /* 0x0000000107027811 */ /* 0x004fe200078fcaff */
[----:B------:R-:W-:Y:S01]  /*126a0*/  @!P0 IMAD.MOV.U32 R2, RZ, RZ, R5 ;  /* 0x000000ffff028224 */ /* 0x000fe200078e0005 */
[----:B------:R-:W-:-:S04]  /*126b0*/  SHF.R.U32.HI R5, RZ, 0x3, R4 ;  /* 0x00000003ff057819 */ /* 0x000fc80000011604 */
[----:B------:R-:W-:Y:S01]  /*126c0*/  LOP3.LUT R5, R4, 0x70, R5, 0x78, !PT ;  /* 0x0000007004057812 */ /* 0x000fe200078e7805 */
[----:B----4-:R-:W-:Y:S01]  /*126d0*/  VIADD R3, R0, 0x34850 ;  /* 0x0003485000037836 */ /* 0x010fe20000000000 */
[----:B------:R-:W-:Y:S01]  /*126e0*/  ISETP.GT.AND P1, PT, R2, RZ, PT ;  /* 0x000000ff0200720c */ /* 0x000fe20003f24270 */
[----:B------:R-:W-:-:S03]  /*126f0*/  VIADD R0, R0, 0x34870 ;  /* 0x0003487000007836 */ /* 0x000fc60000000000 */
[----:B------:R-:W-:Y:S02]  /*12700*/  SHF.R.U32.HI R6, RZ, 0x3, R3 ;  /* 0x00000003ff067819 */ /* 0x000fe40000011603 */
[----:B------:R-:W-:Y:S02]  /*12710*/  SHF.R.U32.HI R7, RZ, 0x3, R0 ;  /* 0x00000003ff077819 */ /* 0x000fe40000011600 */
[----:B------:R-:W-:Y:S02]  /*12720*/  LOP3.LUT R3, R3, 0x70, R6, 0x78, !PT ;  /* 0x0000007003037812 */ /* 0x000fe400078e7806 */
[----:B------:R-:W-:Y:S01]  /*12730*/  LOP3.LUT R4, R0, 0x70, R7, 0x78, !PT ;  /* 0x0000007000047812 */ /* 0x000fe200078e7807 */
[----:B------:R-:W-:Y:S02]  /*12740*/  VIADD R0, R2, 0xffffffff ;  /* 0xffffffff02007836 */ /* 0x000fe40000000000 */
[----:B------:R2:W-:Y:S03]  /*12750*/  STL [R1+0x50], R3 ;  /* 0x0000500301007387 */ /* 0x0005e60000100800 */
[----:B------:R-:W-:Y:S01]  /*12760*/  LEA.HI R0, R0, R0, RZ, 0x1 ;  /* 0x0000000000007211 */ /* 0x000fe200078f08ff */
[----:B------:R-:W-:Y:S04]  /*12770*/  STL [R1+0x4c], R5 ;  /* 0x00004c0501007387 */ /* 0x000fe80000100800 */
[----:B------:R4:W-:Y:S01]  /*12780*/  STL [R1+0x48], R4 ;  /* 0x0000480401007387 */ /* 0x0009e20000100800 */
[----:B--2---:R-:W-:-:S04]  /*12790*/  LOP3.LUT R3, R2, 0x1, RZ, 0xc0, !PT ;  /* 0x0000000102037812 */ /* 0x004fc800078ec0ff */
[----:B------:R-:W-:Y:S02]  /*127a0*/  ISETP.NE.U32.AND P0, PT, R3, 0x1, P1 ;  /* 0x000000010300780c */ /* 0x000fe40000f05070 */
[C---:B----4-:R-:W-:Y:S02]  /*127b0*/  LEA.HI R4, R2.reuse, R2, RZ, 0x1 ;  /* 0x0000000202047211 */ /* 0x050fe400078f08ff */
[----:B------:R-:W-:Y:S02]  /*127c0*/  VIMNMX R2, PT, PT, R2, 0x1, !PT ;  /* 0x0000000102027848 */ /* 0x000fe40007fe0100 */
[----:B------:R-:W-:Y:S02]  /*127d0*/  LEA.HI.SX32 R5, R4, 0xffffffff, 0x1f ;  /* 0xffffffff04057811 */ /* 0x000fe400078ffaff */
[----:B------:R-:W-:Y:S01]  /*127e0*/  @P1 SHF.R.S32.HI R5, RZ, 0x1, R0 ;  /* 0x00000001ff051819 */ /* 0x000fe20000011400 */
[----:B------:R-:W-:Y:S02]  /*127f0*/  IMAD R3, R2, -0x80, R11 ;  /* 0xffffff8002037824 */ /* 0x000fe400078e020b */
[----:B------:R-:W-:-:S02]  /*12800*/  IMAD.SHL.U32 R2, R12, 0x4, RZ ;  /* 0x000000040c027824 */ /* 0x000fc400078e00ff */
[----:B------:R-:W-:Y:S03]  /*12810*/  STL [R1+0x6c], R5 ;  /* 0x00006c0501007387 */ /* 0x000fe60000100800 */
[----:B------:R-:W-:Y:S01]  /*12820*/  LOP3.LUT R0, R2, 0xfc, RZ, 0xc0, !PT ;  /* 0x000000fc02007812 */ /* 0x000fe200078ec0ff */
[----:B------:R-:W-:Y:S01]  /*12830*/  IMAD.MOV.U32 R2, RZ, RZ, 0x1 ;  /* 0x00000001ff027424 */ /* 0x000fe200078e00ff */
[----:B------:R-:W-:Y:S03]  /*12840*/  STL [R1+0x74], RZ ;  /* 0x000074ff01007387 */ /* 0x000fe60000100800 */
[C---:B------:R-:W-:Y:S01]  /*12850*/  IMAD.IADD R4, R10.reuse, 0x1, R0 ;  /* 0x000000010a047824 */ /* 0x040fe200078e0200 */
[----:B------:R2:W-:Y:S01]  /*12860*/  STL [R1+0x3c], R2 ;  /* 0x00003c0201007387 */ /* 0x0005e20000100800 */
[----:B------:R-:W-:-:S03]  /*12870*/  VIADD R0, R10, 0xa0 ;  /* 0x000000a00a007836 */ /* 0x000fc60000000000 */
[----:B------:R3:W-:Y:S01]  /*12880*/  STL [R1+0x30], R4 ;  /* 0x0000300401007387 */ /* 0x0007e20000100800 */
[----:B--2---:R-:W-:-:S05]  /*12890*/  VIADD R2, R10, 0x198 ;  /* 0x000001980a027836 */ /* 0x004fca0000000000 */
[----:B------:R-:W-:Y:S02]  /*128a0*/  PRMT R2, RZ, 0x654, R2 ;  /* 0x00000654ff027816 */ /* 0x000fe40000000002 */
[----:B---3--:R-:W-:Y:S01]  /*128b0*/  PRMT R4, R8, 0x654, R0 ;  /* 0x0000065408047816 */ /* 0x008fe20000000000 */
[----:B------:R-:W-:-:S04]  /*128c0*/  VIADD R0, R3, 0x80 ;  /* 0x0000008003007836 */ /* 0x000fc80000000000 */
[----:B------:R2:W-:Y:S04]  /*128d0*/  STL [R1+0x44], R4 ;  /* 0x0000440401007387 */ /* 0x0005e80000100800 */
[----:B------:R2:W-:Y:S02]  /*128e0*/  STL [R1+0x38], R0 ;  /* 0x0000380001007387 */ /* 0x0005e40000100800 */
.L_x_173:
[----:B--23--:R-:W2:Y:S01]  /*128f0*/  S2R R0, SR_CgaCtaId ;  /* 0x0000000000007919 */ /* 0x00cea20000008800 */
[----:B------:R-:W-:Y:S01]  /*12900*/  MOV R2, 0x400 ;  /* 0x0000040000027802 */ /* 0x000fe20000000f00 */
[----:B------:R-:W3:Y:S03]  /*12910*/  S2R R4, SR_TID.X ;  /* 0x0000000000047919 */ /* 0x000ee60000002100 */
[----:B--2---:R-:W-:Y:S01]  /*12920*/  LEA R5, R0, R2, 0x18 ;  /* 0x0000000200057211 */ /* 0x004fe200078ec0ff */
[----:B------:R-:W-:Y:S01]  /*12930*/  IMAD.U32 R0, R84, -0x80000000, RZ ;  /* 0x8000000054007824 */ /* 0x000fe200078e00ff */
[----:B---3--:R-:W-:-:S03]  /*12940*/  LOP3.LUT R3, R4, 0x40, RZ, 0xc0, !PT ;  /* 0x0000004004037812 */ /* 0x008fc600078ec0ff */
[----:B------:R-:W-:Y:S01]  /*12950*/  IMAD R44, R85, 0x8, R5 ;  /* 0x00000008552c7824 */ /* 0x000fe200078e0205 */
[----:B------:R2:W-:Y:S01]  /*12960*/  STL [R1+0x68], R5 ;  /* 0x0000680501007387 */ /* 0x0005e20000100800 */
[----:B------:R-:W-:Y:S01]  /*12970*/  IMAD.U32 R4, R4, 0x10000, RZ ;  /* 0x0001000004047824 */ /* 0x000fe200078e00ff */
[----:B------:R-:W-:Y:S01]  /*12980*/  SHF.R.U32.HI R3, RZ, 0x6, R3 ;  /* 0x00000006ff037819 */ /* 0x000fe20000011603 */
[----:B------:R-:W3:Y:S03]  /*12990*/  SYNCS.PHASECHK.TRANS64.TRYWAIT P1, [R44+URZ+0x80], R0 ;  /* 0x000080002c0075a7 */ /* 0x000ee600080211ff */
[----:B------:R-:W-:-:S05]  /*129a0*/  LOP3.LUT R4, R4, 0x200000, RZ, 0xc0, !PT ;  /* 0x0020000004047812 */ /* 0x000fca00078ec0ff */
[----:B------:R-:W-:-:S05]  /*129b0*/  IMAD R3, R3, 0x400000, R4 ;  /* 0x0040000003037824 */ /* 0x000fca00078e0204 */
[----:B-1----:R-:W-:Y:S01]  /*129c0*/  R2UR UR4, R3 ;  /* 0x00000000030472ca */ /* 0x002fe200000e0000 */
[----:B--23--:R-:W-:-:S14]  /*129d0*/  @!P1 BRA `(.L_x_157) ;  /* 0x000000bc000c9947 */ /* 0x00cfdc0003800000 */
.L_x_365:
[----:B------:R-:W2:Y:S01]  /*129e0*/  LDL R45, [R1+0x38] ;  /* 0x00003800012d7983 */ /* 0x000ea20000100800 */
[----:B------:R-:W3:Y:S01]  /*129f0*/  S2R R6, SR_TID.X ;  /* 0x0000000000067919 */ /* 0x000ee20000002100 */
[----:B------:R-:W4:Y:S02]  /*12a00*/  LDTM.x32 R12, tmem[UR4] ;  /* 0x00000004000c79ee */ /* 0x000f2400082c0000 */
[----:B------:R-:W5:Y:S01]  /*12a10*/  LDL R70, [R1+0x3c] ;  /* 0x00003c0001467983 */ /* 0x000f620000100800 */
[----:B---3--:R-:W-:-:S05]  /*12a20*/  LOP3.LUT R64, R6, 0x40, RZ, 0xc0, !PT ;  /* 0x0000004006407812 */ /* 0x008fca00078ec0ff */
[C---:B------:R-:W-:Y:S02]  /*12a30*/  VIADD R0, R64.reuse, 0x3f ;  /* 0x0000003f40007836 */ /* 0x040fe40000000000 */
[----:B------:R-:W-:Y:S01]  /*12a40*/  VIADD R2, R64, 0x3c ;  /* 0x0000003c40027836 */ /* 0x000fe20000000000 */
[C---:B------:R-:W-:Y:S01]  /*12a50*/  LOP3.LUT R5, R6.reuse, 0x40, RZ, 0xc0, !PT ;  /* 0x0000004006057812 */ /* 0x040fe200078ec0ff */
[----:B------:R-:W-:-:S03]  /*12a60*/  IMAD.U32 R6, R6, 0x10000, RZ ;  /* 0x0001000006067824 */ /* 0x000fc600078e00ff */
[----:B------:R-:W-:Y:S02]  /*12a70*/  SHF.R.U32.HI R5, RZ, 0x6, R5 ;  /* 0x00000006ff057819 */ /* 0x000fe40000011605 */
[----:B------:R-:W-:-:S05]  /*12a80*/  LOP3.LUT R6, R6, 0x200000, RZ, 0xc0, !PT ;  /* 0x0020000006067812 */ /* 0x000fca00078ec0ff */
[----:B------:R-:W-:-:S05]  /*12a90*/  IMAD R5, R5, 0x400000, R6 ;  /* 0x0040000005057824 */ /* 0x000fca00078e0206 */
[----:B------:R-:W-:Y:S01]  /*12aa0*/  R2UR UR4, R5 ;  /* 0x00000000050472ca */ /* 0x000fe200000e0000 */
[C---:B------:R-:W-:Y:S02]  /*12ab0*/  VIADD R4, R64.reuse, 0x3e ;  /* 0x0000003e40047836 */ /* 0x040fe40000000000 */
[----:B-1----:R-:W-:Y:S01]  /*12ac0*/  VIADD R3, R64, 0x3d ;  /* 0x0000003d40037836 */ /* 0x002fe20000000000 */
[-C--:B--2---:R-:W-:Y:S01]  /*12ad0*/  ISETP.GE.AND P6, PT, R0, R45.reuse, PT ;  /* 0x0000002d0000720c */ /* 0x084fe20003fc6270 */
[----:B------:R-:W-:Y:S01]  /*12ae0*/  VIADD R0, R64, 0x1 ;  /* 0x0000000140007836 */ /* 0x000fe20000000000 */
[-C--:B------:R-:W-:Y:S01]  /*12af0*/  ISETP.GE.AND P3, PT, R2, R45.reuse, PT ;  /* 0x0000002d0200720c */ /* 0x080fe20003f66270 */
[C---:B------:R-:W-:Y:S01]  /*12b00*/  VIADD R2, R64.reuse, 0x2 ;  /* 0x0000000240027836 */ /* 0x040fe20000000000 */
[-C--:B------:R-:W-:Y:S02]  /*12b10*/  ISETP.GE.AND P1, PT, R64, R45.reuse, PT ;  /* 0x0000002d4000720c */ /* 0x080fe40003f26270 */
[----:B------:R-:W-:Y:S01]  /*12b20*/  ISETP.GE.AND P2, PT, R0, R45, PT ;  /* 0x0000002d0000720c */ /* 0x000fe20003f46270 */
[----:B------:R-:W-:Y:S01]  /*12b30*/  VIADD R0, R64, 0x3 ;  /* 0x0000000340007836 */ /* 0x000fe20000000000 */
[----:B----4-:R-:W-:-:S02]  /*12b40*/  SEL R46, R12, 0xff800000, !P1 ;  /* 0xff8000000c2e7807 */ /* 0x010fc40004800000 */
[----:B------:R-:W-:Y:S02]  /*12b50*/  SEL R47, R13, 0xff800000, !P2 ;  /* 0xff8000000d2f7807 */ /* 0x000fe40005000000 */
[-C--:B------:R-:W-:Y:S01]  /*12b60*/  ISETP.GE.AND P2, PT, R0, R45.reuse, PT ;  /* 0x0000002d0000720c */ /* 0x080fe20003f46270 */
[----:B------:R-:W-:Y:S01]  /*12b70*/  VIADD R0, R64, 0x5 ;  /* 0x0000000540007836 */ /* 0x000fe20000000000 */
[-C--:B------:R-:W-:Y:S01]  /*12b80*/  ISETP.GE.AND P1, PT, R2, R45.reuse, PT ;  /* 0x0000002d0200720c */ /* 0x080fe20003f26270 */
[----:B------:R-:W-:Y:S01]  /*12b90*/  VIADD R2, R64, 0x4 ;  /* 0x0000000440027836 */ /* 0x000fe20000000000 */
[----:B------:R-:W-:Y:S02]  /*12ba0*/  SEL R51, R15, 0xff800000, !P2 ;  /* 0xff8000000f337807 */ /* 0x000fe40005000000 */
[----:B------:R-:W-:Y:S02]  /*12bb0*/  SEL R50, R14, 0xff800000, !P1 ;  /* 0xff8000000e327807 */ /* 0x000fe40004800000 */
[-C--:B------:R-:W-:Y:S01]  /*12bc0*/  ISETP.GE.AND P2, PT, R0, R45.reuse, PT ;  /* 0x0000002d0000720c */ /* 0x080fe20003f46270 */
[----:B------:R-:W-:Y:S01]  /*12bd0*/  VIADD R0, R64, 0x7 ;  /* 0x0000000740007836 */ /* 0x000fe20000000000 */
[----:B------:R-:W-:Y:S01]  /*12be0*/  ISETP.GE.AND P1, PT, R2, R45, PT ;  /* 0x0000002d0200720c */ /* 0x000fe20003f26270 */
[----:B------:R-:W-:Y:S01]  /*12bf0*/  VIADD R2, R64, 0x6 ;  /* 0x0000000640027836 */ /* 0x000fe20000000000 */
[----:B------:R-:W-:-:S02]  /*12c00*/  SEL R59, R17, 0xff800000, !P2 ;  /* 0xff800000113b7807 */ /* 0x000fc40005000000 */
        /* <DEDUP_REMOVED lines=48> */
[-C--:B------:R-:W-:Y:S01]  /*12f10*/  ISETP.GE.AND P2, PT, R0, R45.reuse, PT ;  /* 0x0000002d0000720c */ /* 0x080fe20003f46270 */
[----:B------:R-:W-:Y:S01]  /*12f20*/  VIADD R0, R64, 0x19 ;  /* 0x0000001940007836 */ /* 0x000fe20000000000 */
[----:B------:R-:W-:Y:S02]  /*12f30*/  SEL R99, R33, 0xff800000, !P1 ;  /* 0xff80000021637807 */ /* 0x000fe40004800000 */
[----:B------:R-:W-:Y:S01]  /*12f40*/  ISETP.GE.AND P1, PT, R2, R45, PT ;  /* 0x0000002d0200720c */ /* 0x000fe20003f26270 */
[----:B------:R-:W-:-:S03]  /*12f50*/  VIADD R2, R64, 0x1b ;  /* 0x0000001b40027836 */ /* 0x000fc60000000000 */
[----:B------:R-:W-:Y:S02]  /*12f60*/  SEL R101, R35, 0xff800000, !P1 ;  /* 0xff80000023657807 */ /* 0x000fe40004800000 */
[-C--:B------:R-:W-:Y:S02]  /*12f70*/  ISETP.GE.AND P1, PT, R0, R45.reuse, PT ;  /* 0x0000002d0000720c */ /* 0x080fe40003f26270 */
[-C--:B------:R-:W-:Y:S02]  /*12f80*/  ISETP.GE.AND P5, PT, R4, R45.reuse, PT ;  /* 0x0000002d0400720c */ /* 0x080fe40003fa6270 */
[----:B------:R-:W-:Y:S02]  /*12f90*/  SEL R100, R34, 0xff800000, !P2 ;  /* 0xff80000022647807 */ /* 0x000fe40005000000 */
[----:B------:R-:W1:Y:S01]  /*12fa0*/  LDTM.x32 R4, tmem[UR4+0x20] ;  /* 0x00002004000479ee */ /* 0x000e6200082c0000 */
[----:B------:R-:W-:Y:S02]  /*12fb0*/  SEL R103, R37, 0xff800000, !P1 ;  /* 0xff80000025677807 */ /* 0x000fe40004800000 */
[-C--:B------:R-:W-:Y:S01]  /*12fc0*/  ISETP.GE.AND P4, PT, R3, R45.reuse, PT ;  /* 0x0000002d0300720c */ /* 0x080fe20003f86270 */
[----:B------:R-:W-:Y:S01]  /*12fd0*/  VIADD R0, R64, 0x1a ;  /* 0x0000001a40007836 */ /* 0x000fe20000000000 */
[----:B------:R-:W-:Y:S01]  /*12fe0*/  ISETP.GE.AND P1, PT, R2, R45, PT ;  /* 0x0000002d0200720c */ /* 0x000fe20003f26270 */
[----:B------:R-:W-:Y:S01]  /*12ff0*/  VIADD R2, R64, 0x1d ;  /* 0x0000001d40027836 */ /* 0x000fe20000000000 */
[----:B------:R-:W-:-:S02]  /*13000*/  NOP ;  /* 0x0000000000007918 */ /* 0x000fc40000000000 */
[----:B------:R-:W-:Y:S02]  /*13010*/  SEL R105, R39, 0xff800000, !P1 ;  /* 0xff80000027697807 */ /* 0x000fe40004800000 */
[----:B------:R-:W-:Y:S01]  /*13020*/  ISETP.GE.AND P1, PT, R2, R45, PT ;  /* 0x0000002d0200720c */ /* 0x000fe20003f26270 */
[----:B------:R-:W-:-:S03]  /*13030*/  VIADD R2, R64, 0x1f ;  /* 0x0000001f40027836 */ /* 0x000fc60000000000 */
[----:B------:R-:W-:Y:S02]  /*13040*/  SEL R107, R41, 0xff800000, !P1 ;  /* 0xff800000296b7807 */ /* 0x000fe40004800000 */
[----:B------:R-:W-:Y:S01]  /*13050*/  ISETP.GE.AND P1, PT, R2, R45, PT ;  /* 0x0000002d0200720c */ /* 0x000fe20003f26270 */
[----:B------:R-:W-:-:S03]  /*13060*/  VIADD R2, R64, 0x21 ;  /* 0x0000002140027836 */ /* 0x000fc60000000000 */
[----:B------:R-:W-:Y:S02]  /*13070*/  SEL R43, R43, 0xff800000, !P1 ;  /* 0xff8000002b2b7807 */ /* 0x000fe40004800000 */
[----:B------:R-:W-:Y:S01]  /*13080*/  ISETP.GE.AND P1, PT, R2, R45, PT ;  /* 0x0000002d0200720c */ /* 0x000fe20003f26270 */
[----:B------:R-:W-:-:S03]  /*13090*/  VIADD R2, R64, 0x23 ;  /* 0x0000002340027836 */ /* 0x000fc60000000000 */
[----:B-1----:R-:W-:Y:S02]  /*130a0*/  SEL R109, R5, 0xff800000, !P1 ;  /* 0xff800000056d7807 */ /* 0x002fe40004800000 */
[----:B------:R-:W-:Y:S01]  /*130b0*/  ISETP.GE.AND P1, PT, R2, R45, PT ;  /* 0x0000002d0200720c */ /* 0x000fe20003f26270 */
[----:B------:R-:W-:-:S03]  /*130c0*/  VIADD R2, R64, 0x29 ;  /* 0x0000002940027836 */ /* 0x000fc60000000000 */
[----:B------:R-:W-:Y:S02]  /*130d0*/  SEL R39, R7, 0xff800000, !P1 ;  /* 0xff80000007277807 */ /* 0x000fe40004800000 */
[-C--:B------:R-:W-:Y:S01]  /*130e0*/  ISETP.GE.AND P1, PT, R2, R45.reuse, PT ;  /* 0x0000002d0200720c */ /* 0x080fe20003f26270 */
[----:B------:R-:W-:Y:S01]  /*130f0*/  VIADD R2, R64, 0x2b ;  /* 0x0000002b40027836 */ /* 0x000fe20000000000 */
[----:B------:R-:W2:Y:S02]  /*13100*/  LDL R7, [R1+0x40] ;  /* 0x0000400001077983 */ /* 0x000ea40000100800 */
        /* <DEDUP_REMOVED lines=16> */
[----:B------:R-:W-:-:S04]  /*13210*/  ISETP.GE.AND P1, PT, R2, R45, PT ;  /* 0x0000002d0200720c */ /* 0x000fc80003f26270 */
[----:B------:R-:W-:Y:S02]  /*13220*/  SEL R37, R9, 0xff800000, !P1 ;  /* 0xff80000009257807 */ /* 0x000fe40004800000 */
[----:B------:R-:W3:Y:S01]  /*13230*/  LDL R9, [R1+0x70] ;  /* 0x0000700001097983 */ /* 0x000ee20000100800 */
[----:B------:R-:W-:-:S05]  /*13240*/  VIADD R3, R64, 0x18 ;  /* 0x0000001840037836 */ /* 0x000fca0000000000 */
[----:B------:R-:W-:-:S04]  /*13250*/  ISETP.GE.AND P2, PT, R3, R45, PT ;  /* 0x0000002d0300720c */ /* 0x000fc80003f46270 */
        /* <DEDUP_REMOVED lines=15> */
[----:B------:R-:W4:Y:S01]  /*13350*/  LDL R6, [R1+0x30] ;  /* 0x0000300001067983 */ /* 0x000f220000100800 */
[----:B------:R-:W-:-:S05]  /*13360*/  VIADD R0, R64, 0x28 ;  /* 0x0000002840007836 */ /* 0x000fca0000000000 */
        /* <DEDUP_REMOVED lines=29> */
[-C--:B------:R-:W-:Y:S01]  /*13540*/  ISETP.GE.AND P1, PT, R0, R45.reuse, PT ;  /* 0x0000002d0000720c */ /* 0x080fe20003f26270 */
[C---:B------:R-:W-:Y:S02]  /*13550*/  VIADD R0, R64.reuse, 0x36 ;  /* 0x0000003640007836 */ /* 0x040fe40000000000 */
[C---:B------:R-:W-:Y:S01]  /*13560*/  VIADD R3, R64.reuse, 0x26 ;  /* 0x0000002640037836 */ /* 0x040fe20000000000 */
[----:B------:R-:W-:Y:S01]  /*13570*/  SEL R65, R25, 0xff800000, !P1 ;  /* 0xff80000019417807 */ /* 0x000fe20004800000 */
[----:B------:R-:W-:Y:S01]  /*13580*/  VIADD R2, R64, 0x2c ;  /* 0x0000002c40027836 */ /* 0x000fe20000000000 */
[----:B------:R-:W-:Y:S02]  /*13590*/  SEL R36, R8, 0xff800000, !P2 ;  /* 0xff80000008247807 */ /* 0x000fe40005000000 */
[----:B------:R-:W-:-:S02]  /*135a0*/  ISETP.GE.AND P1, PT, R0, R45, PT ;  /* 0x0000002d0000720c */ /* 0x000fc40003f26270 */
[----:B------:R-:W-:Y:S02]  /*135b0*/  ISETP.GE.AND P2, PT, R3, R45, PT ;  /* 0x0000002d0300720c */ /* 0x000fe40003f46270 */
[----:B------:R-:W-:Y:S02]  /*135c0*/  FMNMX R0, R46, R47, !PT ;  /* 0x0000002f2e007209 */ /* 0x000fe40007800000 */
[----:B------:R-:W-:Y:S02]  /*135d0*/  FMNMX R3, R50, R51, !PT ;  /* 0x0000003332037209 */ /* 0x000fe40007800000 */
[----:B------:R-:W-:Y:S02]  /*135e0*/  SEL R48, R10, 0xff800000, !P2 ;  /* 0xff8000000a307807 */ /* 0x000fe40005000000 */
[----:B------:R-:W-:Y:S02]  /*135f0*/  FMNMX3 R0, R0, R82, R83, !PT ;  /* 0x0000005200007276 */ /* 0x000fe40007800053 */
[----:B------:R-:W-:Y:S01]  /*13600*/  ISETP.GE.AND P2, PT, R2, R45, PT ;  /* 0x0000002d0200720c */ /* 0x000fe20003f46270 */
[----:B------:R-:W-:Y:S01]  /*13610*/  VIADD R2, R64, 0x2e ;  /* 0x0000002e40027836 */ /* 0x000fe20000000000 */
[----:B------:R-:W-:-:S02]  /*13620*/  FMNMX3 R3, R3, R86, R87, !PT ;  /* 0x0000005603037276 */ /* 0x000fc40007800057 */
[----:B------:R-:W-:Y:S02]  /*13630*/  FMNMX R4, R58, R59, !PT ;  /* 0x0000003b3a047209 */ /* 0x000fe40007800000 */
[----:B------:R-:W-:Y:S02]  /*13640*/  FMNMX3 R0, R0, R94, R95, !PT ;  /* 0x0000005e00007276 */ /* 0x000fe4000780005f */
[----:B------:R-:W-:Y:S02]  /*13650*/  FMNMX3 R3, R3, R96, R97, !PT ;  /* 0x0000006003037276 */ /* 0x000fe40007800061 */
[----:B------:R-:W-:Y:S02]  /*13660*/  SEL R56, R16, 0xff800000, !P2 ;  /* 0xff80000010387807 */ /* 0x000fe40005000000 */
[----:B------:R-:W-:Y:S01]  /*13670*/  ISETP.GE.AND P2, PT, R2, R45, PT ;  /* 0x0000002d0200720c */ /* 0x000fe20003f46270 */
[----:B------:R-:W-:Y:S01]  /*13680*/  VIADD R2, R64, 0x34 ;  /* 0x0000003440027836 */ /* 0x000fe20000000000 */
[----:B------:R-:W-:-:S02]  /*13690*/  FMNMX3 R4, R4, R88, R89, !PT ;  /* 0x0000005804047276 */ /* 0x000fc40007800059 */
[----:B------:R-:W-:Y:S02]  /*136a0*/  FMNMX3 R0, R0, R102, R103, !PT ;  /* 0x0000006600007276 */ /* 0x000fe40007800067 */
[----:B------:R-:W-:Y:S02]  /*136b0*/  FMNMX3 R3, R3, R104, R105, !PT ;  /* 0x0000006803037276 */ /* 0x000fe40007800069 */
[----:B------:R-:W-:Y:S02]  /*136c0*/  SEL R18, R18, 0xff800000, !P2 ;  /* 0xff80000012127807 */ /* 0x000fe40005000000 */
[----:B------:R-:W-:Y:S02]  /*136d0*/  FMNMX3 R4, R4, R98, R99, !PT ;  /* 0x0000006204047276 */ /* 0x000fe40007800063 */
[----:B------:R-:W-:Y:S02]  /*136e0*/  FMNMX3 R0, R0, R108, R109, !PT ;  /* 0x0000006c00007276 */ /* 0x000fe4000780006d */
[----:B------:R-:W-:Y:S01]  /*136f0*/  ISETP.GE.AND P2, PT, R2, R45, PT ;  /* 0x0000002d0200720c */ /* 0x000fe20003f46270 */
[----:B------:R-:W-:Y:S01]  /*13700*/  VIADD R2, R64, 0x37 ;  /* 0x0000003740027836 */ /* 0x000fe20000000000 */
[----:B------:R-:W-:-:S02]  /*13710*/  FMNMX3 R3, R3, R38, R39, !PT ;  /* 0x0000002603037276 */ /* 0x000fc40007800027 */
[----:B------:R-:W-:Y:S02]  /*13720*/  FMNMX3 R4, R4, R106, R107, !PT ;  /* 0x0000006a04047276 */ /* 0x000fe4000780006b */
[----:B------:R-:W-:Y:S02]  /*13730*/  FMNMX3 R0, R0, R52, R53, !PT ;  /* 0x0000003400007276 */ /* 0x000fe40007800035 */
[----:B------:R-:W-:Y:S02]  /*13740*/  FMNMX3 R3, R3, R54, R55, !PT ;  /* 0x0000003603037276 */ /* 0x000fe40007800037 */
[----:B------:R-:W-:Y:S02]  /*13750*/  SEL R64, R24, 0xff800000, !P2 ;  /* 0xff80000018407807 */ /* 0x000fe40005000000 */
[----:B------:R-:W-:Y:S02]  /*13760*/  ISETP.GE.AND P2, PT, R2, R45, PT ;  /* 0x0000002d0200720c */ /* 0x000fe40003f46270 */
[----:B------:R-:W-:-:S02]  /*13770*/  FMNMX3 R4, R4, R36, R37, !PT ;  /* 0x0000002404047276 */ /* 0x000fc40007800025 */
[----:B------:R-:W-:Y:S02]  /*13780*/  FMNMX3 R2, R0, R60, R61, !PT ;  /* 0x0000003c00027276 */ /* 0x000fe4000780003d */
[----:B------:R-:W-:Y:S02]  /*13790*/  FMNMX3 R0, R3, R62, R63, !PT ;  /* 0x0000003e03007276 */ /* 0x000fe4000780003f */
[----:B------:R-:W-:Y:S02]  /*137a0*/  FMNMX3 R4, R4, R56, R57, !PT ;  /* 0x0000003804047276 */ /* 0x000fe40007800039 */
[----:B------:R-:W-:Y:S02]  /*137b0*/  FMNMX3 R3, R2, R68, R69, !PT ;  /* 0x0000004402037276 */ /* 0x000fe40007800045 */
[----:B------:R-:W-:Y:S02]  /*137c0*/  FMNMX3 R2, R0, R78, R79, !PT ;  /* 0x0000004e00027276 */ /* 0x000fe4000780004f */
[----:B------:R-:W-:-:S02]  /*137d0*/  FMNMX R5, R80, R81, !PT ;  /* 0x0000005150057209 */ /* 0x000fc40007800000 */
[----:B------:R-:W-:Y:S02]  /*137e0*/  FMNMX3 R0, R4, R64, R65, !PT ;  /* 0x0000004004007276 */ /* 0x000fe40007800041 */
[----:B------:R-:W-:Y:S01]  /*137f0*/  FMNMX R4, R3, R2, !PT ;  /* 0x0000000203047209 */ /* 0x000fe20007800000 */
[----:B------:R-:W-:Y:S01]  /*13800*/  VIADD R3, R44, 0x90 ;  /* 0x000000902c037836 */ /* 0x000fe20000000000 */
[----:B------:R-:W-:Y:S01]  /*13810*/  FMNMX3 R5, R5, R90, R91, !PT ;  /* 0x0000005a05057276 */ /* 0x000fe2000780005b */
[----:B------:R-:W-:-:S03]  /*13820*/  IMAD.MOV.U32 R8, RZ, RZ, 0x1 ;  /* 0x00000001ff087424 */ /* 0x000fc600078e00ff */
[----:B------:R-:W-:-:S04]  /*13830*/  FMNMX3 R5, R5, R100, R101, !PT ;  /* 0x0000006405057276 */ /* 0x000fc80007800065 */
[----:B------:R-:W-:-:S04]  /*13840*/  FMNMX3 R5, R5, R42, R43, !PT ;  /* 0x0000002a05057276 */ /* 0x000fc8000780002b */
[----:B------:R-:W-:Y:S02]  /*13850*/  FMNMX3 R5, R5, R48, R49, !PT ;  /* 0x0000003005057276 */ /* 0x000fe40007800031 */
[----:B------:R-:W-:Y:S02]  /*13860*/  SEL R66, R26, 0xff800000, !P1 ;  /* 0xff8000001a427807 */ /* 0x000fe40004800000 */
[----:B------:R-:W-:Y:S02]  /*13870*/  SEL R67, R27, 0xff800000, !P2 ;  /* 0xff8000001b437807 */ /* 0x000fe40005000000 */
[----:B------:R-:W-:Y:S02]  /*13880*/  FMNMX3 R5, R5, R18, R19, !PT ;  /* 0x0000001205057276 */ /* 0x000fe40007800013 */
[----:B------:R-:W-:Y:S02]  /*13890*/  SEL R76, R32, 0xff800000, !P3 ;  /* 0xff800000204c7807 */ /* 0x000fe40005800000 */
[----:B------:R-:W-:-:S02]  /*138a0*/  SEL R77, R33, 0xff800000, !P4 ;  /* 0xff800000214d7807 */ /* 0x000fc40006000000 */
[----:B------:R-:W-:Y:S02]  /*138b0*/  SEL R74, R34, 0xff800000, !P5 ;  /* 0xff800000224a7807 */ /* 0x000fe40006800000 */
[----:B------:R-:W-:Y:S02]  /*138c0*/  SEL R75, R35, 0xff800000, !P6 ;  /* 0xff800000234b7807 */ /* 0x000fe40007000000 */
[----:B------:R-:W-:Y:S02]  /*138d0*/  FMNMX3 R5, R5, R66, R67, !PT ;  /* 0x0000004205057276 */ /* 0x000fe40007800043 */
[----:B------:R-:W-:Y:S02]  /*138e0*/  FMNMX3 R2, R0, R76, R77, !PT ;  /* 0x0000004c00027276 */ /* 0x000fe4000780004d */
[----:B------:R-:W-:-:S04]  /*138f0*/  FMNMX3 R0, R5, R74, R75, !PT ;  /* 0x0000004a05007276 */ /* 0x000fc8000780004b */
[----:B------:R-:W-:Y:S02]  /*13900*/  FMNMX3 R0, R4, R2, R0, !PT ;  /* 0x0000000204007276 */ /* 0x000fe40007800000 */
[----:B---3--:R-:W-:-:S04]  /*13910*/  PRMT R3, R9, 0x654, R3 ;  /* 0x0000065409037816 */ /* 0x008fc80000000003 */
[----:B------:R1:W-:Y:S01]  /*13920*/  SYNCS.ARRIVE.TRANS64.RED.ART0 RZ, [R3+URZ], R8 ;  /* 0x0000000803ff79a7 */ /* 0x0003e200085004ff */
[----:B------:R-:W-:Y:S06]  /*13930*/  BAR.SYNC.DEFER_BLOCKING 0x4, 0x80 ;  /* 0x0102000000007b1d */ /* 0x000fec0000010000 */
[----:B--2---:R-:W-:Y:S02]  /*13940*/  STS [R7], R0 ;  /* 0x0000000007007388 */ /* 0x004fe40000000800 */
[----:B------:R-:W-:Y:S06]  /*13950*/  BAR.SYNC.DEFER_BLOCKING 0x4, 0x80 ;  /* 0x0102000000007b1d */ /* 0x000fec0000010000 */
[----:B----4-:R-:W2:Y:S04]  /*13960*/  LDS R115, [R6+0x2b8] ;  /* 0x0002b80006737984 */ /* 0x010ea80000000800 */
[----:B------:R3:W4:Y:S01]  /*13970*/  LDS R0, [R6+0x1b8] ;  /* 0x0001b80006007984 */ /* 0x0007220000000800 */
[----:B------:R-:W1:Y:S01]  /*13980*/  S2R R45, SR_CgaCtaId ;  /* 0x00000000002d7919 */ /* 0x000e620000008800 */
[----:B------:R-:W-:Y:S01]  /*13990*/  MOV R9, 0x400 ;  /* 0x0000040000097802 */ /* 0x000fe20000000f00 */
[----:B---3--:R-:W3:Y:S01]  /*139a0*/  LDC R6, c[0x0][0x890] ;  /* 0x00022400ff067b82 */ /* 0x008ee20000000800 */
[----:B--2---:R-:W-:-:S02]  /*139b0*/  FSETP.NAN.AND P2, PT, R115, R115, PT ;  /* 0x000000737300720b */ /* 0x004fc40003f48000 */
[----:B----4-:R-:W-:Y:S02]  /*139c0*/  FSETP.GTU.AND P1, PT, R0, R115, PT ;  /* 0x000000730000720b */ /* 0x010fe40003f2c000 */
[----:B-1----:R-:W-:-:S09]  /*139d0*/  LEA R9, R45, R9, 0x18 ;  /* 0x000000092d097211 */ /* 0x002fd200078ec0ff */
[----:B------:R-:W-:-:S04]  /*139e0*/  @!P2 FSEL R115, R115, R0, !P1 ;  /* 0x000000007373a208 */ /* 0x000fc80004800000 */
[----:B------:R-:W-:-:S04]  /*139f0*/  FSETP.NEU.AND P1, PT, R115, -INF , PT ;  /* 0xff8000007300780b */ /* 0x000fc80003f2d000 */
[----:B------:R-:W-:Y:S01]  /*13a00*/  FSEL R0, R115, RZ, P1 ;  /* 0x000000ff73007208 */ /* 0x000fe20000800000 */
[----:B------:R-:W-:Y:S02]  /*13a10*/  IMAD.U32 R8, R93, -0x80000000, RZ ;  /* 0x800000005d087824 */ /* 0x000fe400078e00ff */
[----:B------:R-:W-:Y:S02]  /*13a20*/  IMAD R5, R71, 0x8, R9 ;  /* 0x0000000847057824 */ /* 0x000fe400078e0209 */
[----:B---3--:R-:W-:-:S03]  /*13a30*/  FFMA R4, -R0, R6, RZ ;  /* 0x0000000600047223 */ /* 0x008fc600000001ff */
[----:B------:R-:W1:Y:S01]  /*13a40*/  SYNCS.PHASECHK.TRANS64.TRYWAIT P1, [R5+URZ+0x130], R8 ;  /* 0x00013008050075a7 */ /* 0x000e6200080211ff */
[----:B------:R-:W-:-:S04]  /*13a50*/  FFMA2 R2, R46.F32x2.HI_LO, R6.F32, R4.F32 ;  /* 0x000000062e027249 */ /* 0x000fc80001200004 */
[----:B------:R-:W2:Y:S08]  /*13a60*/  MUFU.EX2 R72, R2 ;  /* 0x0000000200487308 */ /* 0x000eb00000000800 */
[----:B------:R3:W4:Y:S02]  /*13a70*/  MUFU.EX2 R73, R3 ;  /* 0x0000000300497308 */ /* 0x0007240000000800 */
[----:B---3--:R-:W-:-:S06]  /*13a80*/  FFMA2 R2, R50.F32x2.HI_LO, R6.F32, R4.F32 ;  /* 0x0000000632027249 */ /* 0x008fcc0001200004 */
[----:B------:R-:W3:Y:S08]  /*13a90*/  MUFU.EX2 R32, R2 ;  /* 0x0000000200207308 */ /* 0x000ef00000000800 */
[----:B------:R2:W1:Y:S02]  /*13aa0*/  MUFU.EX2 R33, R3 ;  /* 0x0000000300217308 */ /* 0x0004640000000800 */
[----:B--2---:R-:W-:-:S06]  /*13ab0*/  FFMA2 R2, R58.F32x2.HI_LO, R6.F32, R4.F32 ;  /* 0x000000063a027249 */ /* 0x004fcc0001200004 */
[----:B------:R-:W2:Y:S08]  /*13ac0*/  MUFU.EX2 R16, R2 ;  /* 0x0000000200107308 */ /* 0x000eb00000000800 */
[----:B------:R1:W1:Y:S02]  /*13ad0*/  MUFU.EX2 R17, R3 ;  /* 0x0000000300117308 */ /* 0x0002640000000800 */
[----:B-1----:R-:W-:-:S06]  /*13ae0*/  FFMA2 R2, R80.F32x2.HI_LO, R6.F32, R4.F32 ;  /* 0x0000000650027249 */ /* 0x002fcc0001200004 */
[----:B------:R-:W1:Y:S08]  /*13af0*/  MUFU.EX2 R14, R2 ;  /* 0x00000002000e7308 */ /* 0x000e700000000800 */
[----:B------:R1:W1:Y:S02]  /*13b00*/  MUFU.EX2 R15, R3 ;  /* 0x00000003000f7308 */ /* 0x0002640000000800 */
[----:B-1----:R-:W-:-:S06]  /*13b10*/  FFMA2 R2, R82.F32x2.HI_LO, R6.F32, R4.F32 ;  /* 0x0000000652027249 */ /* 0x002fcc0001200004 */
[----:B------:R-:W1:Y:S08]  /*13b20*/  MUFU.EX2 R22, R2 ;  /* 0x0000000200167308 */ /* 0x000e700000000800 */
[----:B------:R1:W1:Y:S01]  /*13b30*/  MUFU.EX2 R23, R3 ;  /* 0x0000000300177308 */ /* 0x0002620000000800 */
[----:B------:R-:W2:Y:S01]  /*13b40*/  S2R R92, SR_TID.X ;  /* 0x00000000005c7919 */ /* 0x000ea20000002100 */
[----:B-1----:R-:W-:-:S06]  /*13b50*/  FFMA2 R2, R86.F32x2.HI_LO, R6.F32, R4.F32 ;  /* 0x0000000656027249 */ /* 0x002fcc0001200004 */
[----:B------:R-:W1:Y:S08]  /*13b60*/  MUFU.EX2 R24, R2 ;  /* 0x0000000200187308 */ /* 0x000e700000000800 */
[----:B------:R1:W1:Y:S02]  /*13b70*/  MUFU.EX2 R25, R3 ;  /* 0x0000000300197308 */ /* 0x0002640000000800 */
        /* <DEDUP_REMOVED lines=14> */
[----:B------:R1:W1:Y:S01]  /*13c60*/  MUFU.EX2 R29, R3 ;  /* 0x00000003001d7308 */ /* 0x0002620000000800 */
[----:B--2---:R-:W-:Y:S01]  /*13c70*/  SHF.R.U32.HI R7, RZ, 0x5, R92 ;  /* 0x00000005ff077819 */ /* 0x004fe2000001165c */
[----:B-1----:R-:W-:-:S06]  /*13c80*/  FFMA2 R2, R100.F32x2.HI_LO, R6.F32, R4.F32 ;  /* 0x0000000664027249 */ /* 0x002fcc0001200004 */
[----:B------:R-:W1:Y:S08]  /*13c90*/  MUFU.EX2 R30, R2 ;  /* 0x00000002001e7308 */ /* 0x000e700000000800 */
[----:B------:R2:W1:Y:S01]  /*13ca0*/  MUFU.EX2 R31, R3 ;  /* 0x00000003001f7308 */ /* 0x0004620000000800 */
[----:B------:R-:W-:Y:S01]  /*13cb0*/  ISETP.GT.U32.AND P4, PT, R7, 0x1, PT ;  /* 0x000000010700780c */ /* 0x000fe20003f84070 */
[----:B--2---:R-:W-:-:S06]  /*13cc0*/  FFMA2 R2, R102.F32x2.HI_LO, R6.F32, R4.F32 ;  /* 0x0000000666027249 */ /* 0x004fcc0001200004 */
[----:B------:R-:W2:Y:S08]  /*13cd0*/  MUFU.EX2 R34, R2 ;  /* 0x0000000200227308 */ /* 0x000eb00000000800 */
[----:B------:R1:W1:Y:S02]  /*13ce0*/  MUFU.EX2 R35, R3 ;  /* 0x0000000300237308 */ /* 0x0002640000000800 */
[----:B-1----:R-:W-:-:S06]  /*13cf0*/  FFMA2 R2, R104.F32x2.HI_LO, R6.F32, R4.F32 ;  /* 0x0000000668027249 */ /* 0x002fcc0001200004 */
[----:B------:R-:W1:Y:S08]  /*13d00*/  MUFU.EX2 R40, R2 ;  /* 0x0000000200287308 */ /* 0x000e700000000800 */
[----:B------:R1:W1:Y:S01]  /*13d10*/  MUFU.EX2 R41, R3 ;  /* 0x0000000300297308 */ /* 0x0002620000000800 */
[----:B------:R-:W-:Y:S01]  /*13d20*/  LOP3.LUT R92, R92, 0x3f, RZ, 0xc0, !PT ;  /* 0x0000003f5c5c7812 */ /* 0x000fe200078ec0ff */
[----:B-1----:R-:W-:-:S06]  /*13d30*/  FFMA2 R2, R106.F32x2.HI_LO, R6.F32, R4.F32 ;  /* 0x000000066a027249 */ /* 0x002fcc0001200004 */
[----:B------:R-:W1:Y:S08]  /*13d40*/  MUFU.EX2 R46, R2 ;  /* 0x00000002002e7308 */ /* 0x000e700000000800 */
[----:B------:R1:W1:Y:S01]  /*13d50*/  MUFU.EX2 R47, R3 ;  /* 0x00000003002f7308 */ /* 0x0002620000000800 */
[----:B------:R-:W-:Y:S02]  /*13d60*/  @!P4 IMAD R0, R71, 0x40, R92 ;  /* 0x000000404700c824 */ /* 0x000fe400078e025c */
[----:B-1----:R-:W-:-:S05]  /*13d70*/  FFMA2 R2, R42.F32x2.HI_LO, R6.F32, R4.F32 ;  /* 0x000000062a027249 */ /* 0x002fca0001200004 */
[----:B------:R-:W1:Y:S01]  /*13d80*/  MUFU.EX2 R50, R2 ;  /* 0x0000000200327308 */ /* 0x000e620000000800 */
[----:B------:R-:W-:-:S07]  /*13d90*/  FFMA2 R6, R108.F32x2.HI_LO, R6.F32, R4.F32 ;  /* 0x000000066c067249 */ /* 0x000fce0001200004 */
[----:B------:R-:W1:Y:S01]  /*13da0*/  MUFU.EX2 R51, R3 ;  /* 0x0000000300337308 */ /* 0x000e620000000800 */
[----:B------:R-:W-:-:S07]  /*13db0*/  @!P4 IMAD.U32 R0, R0, 0x4, R9 ;  /* 0x000000040000c824 */ /* 0x000fce00078e0009 */
[----:B------:R5:W1:Y:S02]  /*13dc0*/  MUFU.EX2 R44, R6 ;  /* 0x00000006002c7308 */ /* 0x000a640000000800 */
[----:B-----5:R-:W-:Y:S01]  /*13dd0*/  IMAD.U32 R6, R70, -0x80000000, RZ ;  /* 0x8000000046067824 */ /* 0x020fe200078e00ff */
[----:B-1234-:R-:W-:Y:S06]  /*13de0*/  @!P1 BRA `(.L_x_158) ;  /* 0x000000a800249947 */ /* 0x01efec0003800000 */
.L_x_367:
[----:B------:R-:W2:Y:S01]  /*13df0*/  S2R R3, SR_CgaCtaId ;  /* 0x0000000000037919 */ /* 0x000ea20000008800 */
[----:B------:R-:W-:Y:S01]  /*13e00*/  MOV R2, 0x400 ;  /* 0x0000040000027802 */ /* 0x000fe20000000f00 */
[----:B------:R-:W-:Y:S01]  /*13e10*/  HFMA2 R42, -RZ, RZ, 0, 5.9604644775390625e-08 ;  /* 0x00000001ff2a7431 */ /* 0x000fe200000001ff */
[----:B------:R-:W3:Y:S01]  /*13e20*/  LDC R70, c[0x0][0x890] ;  /* 0x00022400ff467b82 */ /* 0x000ee20000000800 */
[----:B------:R4:W-:Y:S01]  /*13e30*/  @!P4 STS [R0+0x5b8], RZ ;  /* 0x0005b8ff0000c388 */ /* 0x0009e20000000800 */
[----:B------:R-:W1:Y:S01]  /*13e40*/  MUFU.EX2 R45, R7 ;  /* 0x00000007002d7308 */ /* 0x000e620000000800 */
[----:B------:R-:W-:Y:S01]  /*13e50*/  SYNCS.ARRIVE.TRANS64.ART0 RZ, [R5+URZ+0x120], R42 ;  /* 0x0001202a05ff79a7 */ /* 0x000fe200085000ff */
[----:B-1-3--:R-:W-:Y:S01]  /*13e60*/  FFMA2 R8, R78.F32x2.HI_LO, R70.F32, R4.F32 ;  /* 0x000000464e087249 */ /* 0x00afe20001200004 */
[----:B--2---:R-:W-:-:S04]  /*13e70*/  LEA R2, R3, R2, 0x18 ;  /* 0x0000000203027211 */ /* 0x004fc800078ec0ff */
[----:B------:R1:W2:Y:S02]  /*13e80*/  SYNCS.PHASECHK.TRANS64.TRYWAIT P1, [R2+URZ+0xa8], R6 ;  /* 0x0000a806020075a7 */ /* 0x0002a400080211ff */
[----:B-1----:R-:W-:-:S04]  /*13e90*/  FFMA2 R2, R38.F32x2.HI_LO, R70.F32, R4.F32 ;  /* 0x0000004626027249 */ /* 0x002fc80001200004 */
[----:B------:R-:W1:Y:S08]  /*13ea0*/  MUFU.EX2 R38, R2 ;  /* 0x0000000200267308 */ /* 0x000e700000000800 */
[----:B------:R3:W1:Y:S02]  /*13eb0*/  MUFU.EX2 R39, R3 ;  /* 0x0000000300277308 */ /* 0x0006640000000800 */
[----:B---3--:R-:W-:-:S06]  /*13ec0*/  FFMA2 R2, R36.F32x2.HI_LO, R70.F32, R4.F32 ;  /* 0x0000004624027249 */ /* 0x008fcc0001200004 */
[----:B------:R-:W3:Y:S08]  /*13ed0*/  MUFU.EX2 R42, R2 ;  /* 0x00000002002a7308 */ /* 0x000ef00000000800 */
[----:B------:R5:W1:Y:S02]  /*13ee0*/  MUFU.EX2 R43, R3 ;  /* 0x00000003002b7308 */ /* 0x000a640000000800 */
[----:B-----5:R-:W-:-:S06]  /*13ef0*/  FFMA2 R2, R48.F32x2.HI_LO, R70.F32, R4.F32 ;  /* 0x0000004630027249 */ /* 0x020fcc0001200004 */
[----:B------:R-:W1:Y:S08]  /*13f00*/  MUFU.EX2 R48, R2 ;  /* 0x0000000200307308 */ /* 0x000e700000000800 */
        /* <DEDUP_REMOVED lines=26> */
[----:B------:R4:W1:Y:S01]  /*140b0*/  MUFU.EX2 R68, R2 ;  /* 0x0000000200447308 */ /* 0x0008620000000800 */
[----:B--23--:R-:W-:Y:S05]  /*140c0*/  @!P1 BRA `(.L_x_159) ;  /* 0x000000a400849947 */ /* 0x00cfea0003800000 */
.L_x_369:
[----:B--2-4-:R-:W2:Y:S01]  /*140d0*/  LDC R0, c[0x0][0x890] ;  /* 0x00022400ff007b82 */ /* 0x014ea20000000800 */
[----:B------:R-:W3:Y:S01]  /*140e0*/  LDL R78, [R1+0x64] ;  /* 0x00006400014e7983 */ /* 0x000ee20000100800 */
[----:B------:R4:W5:Y:S03]  /*140f0*/  MUFU.EX2 R69, R3 ;  /* 0x0000000300457308 */ /* 0x0009660000000800 */
[----:B------:R-:W5:Y:S01]  /*14100*/  LDL R70, [R1+0x5c] ;  /* 0x00005c0001467983 */ /* 0x000f620000100800 */
[-CC-:B--2---:R-:W-:Y:S02]  /*14110*/  FFMA2 R76, R76.F32x2.HI_LO, R0.reuse.F32, R4.reuse.F32 ;  /* 0x000000004c4c7249 */ /* 0x184fe40001200004 */
[----:B------:R-:W-:Y:S02]  /*14120*/  FFMA2 R74, R74.F32x2.HI_LO, R0.F32, R4.F32 ;  /* 0x000000004a4a7249 */ /* 0x000fe40001200004 */
[----:B------:R-:W2:Y:S01]  /*14130*/  LDL R0, [R1+0x60] ;  /* 0x0000600001007983 */ /* 0x000ea20000100800 */
[----:B----4-:R-:W-:-:S02]  /*14140*/  FADD2 R2, R72.F32x2.HI_LO, R22.F32x2.HI_LO ;  /* 0x000000164802724b */ /* 0x010fc40000000000 */
[----:B------:R-:W-:Y:S01]  /*14150*/  FADD2 R4, R16.F32x2.HI_LO, R12.F32x2.HI_LO ;  /* 0x0000000c1004724b */ /* 0x000fe20000000000 */
[----:B------:R-:W-:Y:S01]  /*14160*/  F2FP.F16.F32.PACK_AB R19, R11, R10 ;  /* 0x0000000a0b13723e */ /* 0x000fe200000000ff */
[----:B------:R-:W-:Y:S02]  /*14170*/  FADD2 R2, R2.F32x2.HI_LO, R20.F32x2.HI_LO ;  /* 0x000000140202724b */ /* 0x000fe40000000000 */
[----:B------:R-:W-:Y:S02]  /*14180*/  FADD2 R6, R32.F32x2.HI_LO, R24.F32x2.HI_LO ;  /* 0x000000182006724b */ /* 0x000fe40000000000 */
[----:B------:R-:W-:Y:S01]  /*14190*/  FADD2 R10, R14.F32x2.HI_LO, R10.F32x2.HI_LO ;  /* 0x0000000a0e0a724b */ /* 0x000fe20000000000 */
[----:B------:R-:W-:Y:S01]  /*141a0*/  F2FP.F16.F32.PACK_AB R15, R15, R14 ;  /* 0x0000000e0f0f723e */ /* 0x000fe200000000ff */
[----:B------:R-:W-:Y:S01]  /*141b0*/  FADD2 R4, R4.F32x2.HI_LO, R28.F32x2.HI_LO ;  /* 0x0000001c0404724b */ /* 0x000fe20000000000 */
[----:B------:R-:W-:Y:S01]  /*141c0*/  F2FP.F16.F32.PACK_AB R18, R13, R12 ;  /* 0x0000000c0d12723e */ /* 0x000fe200000000ff */
[----:B------:R-:W-:Y:S01]  /*141d0*/  FADD2 R2, R2.F32x2.HI_LO, R34.F32x2.HI_LO ;  /* 0x000000220202724b */ /* 0x000fe20000000000 */
[----:B------:R-:W-:Y:S01]  /*141e0*/  F2FP.F16.F32.PACK_AB R14, R17, R16 ;  /* 0x00000010110e723e */ /* 0x000fe200000000ff */
[----:B------:R-:W-:Y:S01]  /*141f0*/  MUFU.EX2 R36, R8 ;  /* 0x0000000800247308 */ /* 0x000fe20000000800 */
[----:B------:R-:W-:Y:S01]  /*14200*/  F2FP.F16.F32.PACK_AB R17, R25, R24 ;  /* 0x000000181911723e */ /* 0x000fe200000000ff */
[----:B------:R-:W-:Y:S01]  /*14210*/  FADD2 R6, R6.F32x2.HI_LO, R26.F32x2.HI_LO ;  /* 0x0000001a0606724b */ /* 0x000fe20000000000 */
[----:B------:R-:W-:-:S02]  /*14220*/  F2FP.F16.F32.PACK_AB R13, R33, R32 ;  /* 0x00000020210d723e */ /* 0x000fc400000000ff */
[----:B------:R-:W-:Y:S02]  /*14230*/  F2FP.F16.F32.PACK_AB R25, R27, R26 ;  /* 0x0000001a1b19723e */ /* 0x000fe400000000ff */
[----:B------:R-:W-:Y:S01]  /*14240*/  F2FP.F16.F32.PACK_AB R32, R35, R34 ;  /* 0x000000222320723e */ /* 0x000fe200000000ff */
[----:B------:R4:W1:Y:S01]  /*14250*/  MUFU.EX2 R37, R9 ;  /* 0x0000000900257308 */ /* 0x0008620000000800 */
[----:B------:R-:W-:Y:S02]  /*14260*/  F2FP.F16.F32.PACK_AB R26, R29, R28 ;  /* 0x0000001c1d1a723e */ /* 0x000fe400000000ff */
[----:B------:R-:W-:Y:S01]  /*14270*/  F2FP.F16.F32.PACK_AB R34, R47, R46 ;  /* 0x0000002e2f22723e */ /* 0x000fe200000000ff */
[----:B------:R-:W-:Y:S01]  /*14280*/  FADD2 R10, R10.F32x2.HI_LO, R30.F32x2.HI_LO ;  /* 0x0000001e0a0a724b */ /* 0x000fe20000000000 */
[----:B------:R-:W-:Y:S01]  /*14290*/  F2FP.F16.F32.PACK_AB R28, R45, R44 ;  /* 0x0000002c2d1c723e */ /* 0x000fe200000000ff */
[----:B------:R-:W-:Y:S01]  /*142a0*/  FADD2 R6, R6.F32x2.HI_LO, R40.F32x2.HI_LO ;  /* 0x000000280606724b */ /* 0x000fe20000000000 */
[----:B------:R-:W-:-:S02]  /*142b0*/  F2FP.F16.F32.PACK_AB R27, R31, R30 ;  /* 0x0000001e1f1b723e */ /* 0x000fc400000000ff */
[----:B------:R-:W-:Y:S02]  /*142c0*/  F2FP.F16.F32.PACK_AB R33, R41, R40 ;  /* 0x000000282921723e */ /* 0x000fe400000000ff */
[----:B-1----:R-:W-:Y:S01]  /*142d0*/  F2FP.F16.F32.PACK_AB R30, R43, R42 ;  /* 0x0000002a2b1e723e */ /* 0x002fe200000000ff */
[----:B------:R-:W5:Y:S01]  /*142e0*/  LDL R41, [R1+0x50] ;  /* 0x0000500001297983 */ /* 0x000f620000100800 */
[----:B------:R-:W-:Y:S02]  /*142f0*/  F2FP.F16.F32.PACK_AB R12, R73, R72 ;  /* 0x00000048490c723e */ /* 0x000fe400000000ff */
[----:B------:R-:W-:Y:S01]  /*14300*/  F2FP.F16.F32.PACK_AB R16, R23, R22 ;  /* 0x000000161710723e */ /* 0x000fe200000000ff */
[----:B------:R-:W5:Y:S01]  /*14310*/  LDL R40, [R1+0x6c] ;  /* 0x00006c0001287983 */ /* 0x000f620000100800 */
[----:B----4-:R-:W-:Y:S02]  /*14320*/  FADD2 R8, R4.F32x2.HI_LO, R46.F32x2.HI_LO ;  /* 0x0000002e0408724b */ /* 0x010fe40000000000 */
[----:B------:R-:W-:Y:S01]  /*14330*/  FADD2 R4, R2.F32x2.HI_LO, R44.F32x2.HI_LO ;  /* 0x0000002c0204724b */ /* 0x000fe20000000000 */
[----:B------:R-:W4:Y:S01]  /*14340*/  LDL R46, [R1+0x58] ;  /* 0x00005800012e7983 */ /* 0x000f220000100800 */
[----:B------:R-:W-:-:S03]  /*14350*/  FADD2 R8, R8.F32x2.HI_LO, R42.F32x2.HI_LO ;  /* 0x0000002a0808724b */ /* 0x000fc60000000000 */
[----:B------:R-:W4:Y:S04]  /*14360*/  LDL R44, [R1+0x54] ;  /* 0x00005400012c7983 */ /* 0x000f280000100800 */
[----:B------:R-:W4:Y:S04]  /*14370*/  LDL R43, [R1+0x4c] ;  /* 0x00004c00012b7983 */ /* 0x000f280000100800 */
[----:B------:R-:W4:Y:S04]  /*14380*/  LDL R42, [R1+0x48] ;  /* 0x00004800012a7983 */ /* 0x000f280000100800 */
[----:B---3--:R-:W-:Y:S04]  /*14390*/  STS.128 [R78], R12 ;  /* 0x0000000c4e007388 */ /* 0x008fe80000000c00 */
[----:B--2---:R1:W-:Y:S04]  /*143a0*/  STS.128 [R0], R16 ;  /* 0x0000001000007388 */ /* 0x0043e80000000c00 */
[----:B-1----:R-:W2:Y:S01]  /*143b0*/  LDL R0, [R1+0x44] ;  /* 0x0000440001007983 */ /* 0x002ea20000100800 */
[----:B------:R-:W-:Y:S01]  /*143c0*/  F2FP.F16.F32.PACK_AB R29, R39, R38 ;  /* 0x00000026271d723e */ /* 0x000fe200000000ff */
[----:B------:R-:W-:Y:S01]  /*143d0*/  FADD2 R2, R6.F32x2.HI_LO, R38.F32x2.HI_LO ;  /* 0x000000260602724b */ /* 0x000fe20000000000 */
[----:B------:R-:W-:Y:S01]  /*143e0*/  MUFU.EX2 R76, R76 ;  /* 0x0000004c004c7308 */ /* 0x000fe20000000800 */
[----:B------:R-:W-:-:S07]  /*143f0*/  FADD2 R10, R10.F32x2.HI_LO, R50.F32x2.HI_LO ;  /* 0x000000320a0a724b */ /* 0x000fce0000000000 */
[----:B------:R-:W1:Y:S01]  /*14400*/  MUFU.EX2 R77, R77 ;  /* 0x0000004d004d7308 */ /* 0x000e620000000800 */
[----:B------:R-:W-:-:S07]  /*14410*/  FADD2 R6, R10.F32x2.HI_LO, R48.F32x2.HI_LO ;  /* 0x000000300a06724b */ /* 0x000fce0000000000 */
[----:B------:R-:W-:Y:S08]  /*14420*/  MUFU.EX2 R38, R74 ;  /* 0x0000004a00267308 */ /* 0x000ff00000000800 */
[----:B------:R-:W3:Y:S01]  /*14430*/  MUFU.EX2 R39, R75 ;  /* 0x0000004b00277308 */ /* 0x000ee20000000800 */
[----:B------:R-:W-:Y:S01]  /*14440*/  FADD2 R4, R4.F32x2.HI_LO, R52.F32x2.HI_LO ;  /* 0x000000340404724b */ /* 0x000fe20000000000 */
[----:B------:R-:W-:Y:S01]  /*14450*/  F2FP.F16.F32.PACK_AB R24, R21, R20 ;  /* 0x000000141518723e */ /* 0x000fe200000000ff */
        /* <DEDUP_REMOVED lines=8> */
[----:B-----5:R-:W-:Y:S01]  /*144e0*/  FADD2 R18, R6.F32x2.HI_LO, R68.F32x2.HI_LO ;  /* 0x000000440612724b */ /* 0x020fe20000000000 */
[----:B------:R-:W-:-:S02]  /*144f0*/  F2FP.F16.F32.PACK_AB R22, R57, R56 ;  /* 0x000000383916723e */ /* 0x000fc400000000ff */
[----:B------:R-:W-:Y:S01]  /*14500*/  F2FP.F16.F32.PACK_AB R23, R59, R58 ;  /* 0x0000003a3b17723e */ /* 0x000fe200000000ff */
[----:B------:R-:W-:Y:S01]  /*14510*/  STS.128 [R70], R24 ;  /* 0x0000001846007388 */ /* 0x000fe20000000c00 */
[----:B------:R-:W-:Y:S02]  /*14520*/  F2FP.F16.F32.PACK_AB R8, R61, R60 ;  /* 0x0000003c3d08723e */ /* 0x000fe400000000ff */
[----:B------:R-:W-:Y:S02]  /*14530*/  F2FP.F16.F32.PACK_AB R9, R63, R62 ;  /* 0x0000003e3f09723e */ /* 0x000fe400000000ff */
[----:B------:R-:W-:Y:S02]  /*14540*/  F2FP.F16.F32.PACK_AB R10, R65, R64 ;  /* 0x00000040410a723e */ /* 0x000fe400000000ff */
[----:B------:R-:W-:Y:S01]  /*14550*/  F2FP.F16.F32.PACK_AB R11, R67, R66 ;  /* 0x00000042430b723e */ /* 0x000fe200000000ff */
[----:B----4-:R-:W-:Y:S01]  /*14560*/  STS.128 [R46], R32 ;  /* 0x000000202e007388 */ /* 0x010fe20000000c00 */
[----:B------:R-:W-:-:S02]  /*14570*/  F2FP.F16.F32.PACK_AB R4, R69, R68 ;  /* 0x000000444504723e */ /* 0x000fc400000000ff */
[----:B------:R-:W-:Y:S02]  /*14580*/  F2FP.F16.F32.PACK_AB R5, R37, R36 ;  /* 0x000000242505723e */ /* 0x000fe400000000ff */
[----:B-1----:R-:W-:Y:S02]  /*14590*/  F2FP.F16.F32.PACK_AB R6, R77, R76 ;  /* 0x0000004c4d06723e */ /* 0x002fe400000000ff */
[----:B---3--:R-:W-:Y:S01]  /*145a0*/  F2FP.F16.F32.PACK_AB R7, R39, R38 ;  /* 0x000000262707723e */ /* 0x008fe200000000ff */
[----:B------:R-:W-:Y:S01]  /*145b0*/  FADD2 R2, R2.F32x2.HI_LO, R62.F32x2.HI_LO ;  /* 0x0000003e0202724b */ /* 0x000fe20000000000 */
[----:B------:R-:W-:Y:S01]  /*145c0*/  STS.128 [R44], R28 ;  /* 0x0000001c2c007388 */ /* 0x000fe20000000c00 */
[----:B------:R-:W-:Y:S02]  /*145d0*/  FADD2 R12, R12.F32x2.HI_LO, R64.F32x2.HI_LO ;  /* 0x000000400c0c724b */ /* 0x000fe40000000000 */
[----:B------:R-:W-:Y:S01]  /*145e0*/  FADD2 R14, R14.F32x2.HI_LO, R66.F32x2.HI_LO ;  /* 0x000000420e0e724b */ /* 0x000fe20000000000 */
[----:B------:R1:W-:Y:S01]  /*145f0*/  STS.128 [R41], R20 ;  /* 0x0000001429007388 */ /* 0x0003e20000000c00 */
[----:B------:R-:W-:-:S03]  /*14600*/  FADD2 R2, R2.F32x2.HI_LO, R36.F32x2.HI_LO ;  /* 0x000000240202724b */ /* 0x000fc60000000000 */
[----:B------:R-:W-:Y:S01]  /*14610*/  STS.128 [R43], R8 ;  /* 0x000000082b007388 */ /* 0x000fe20000000c00 */
[----:B------:R-:W-:-:S03]  /*14620*/  FADD2 R16, R12.F32x2.HI_LO, R76.F32x2.HI_LO ;  /* 0x0000004c0c10724b */ /* 0x000fc60000000000 */
[----:B------:R3:W-:Y:S01]  /*14630*/  STS.128 [R42], R4 ;  /* 0x000000042a007388 */ /* 0x0007e20000000c00 */
[----:B------:R-:W-:Y:S01]  /*14640*/  FADD2 R14, R14.F32x2.HI_LO, R38.F32x2.HI_LO ;  /* 0x000000260e0e724b */ /* 0x000fe20000000000 */
[----:B------:R4:W-:Y:S06]  /*14650*/  MEMBAR.ALL.CTA ;  /* 0x0000000000007992 */ /* 0x0009ec0000008000 */
[----:B----4-:R-:W2:Y:S01]  /*14660*/  FENCE.VIEW.ASYNC.S ;  /* 0x00000000000073c6 */ /* 0x010ea20000000000 */
[----:B------:R-:W-:Y:S02]  /*14670*/  FADD2 R12, R18.F32x2.HI_LO, R2.F32x2.HI_LO ;  /* 0x00000002120c724b */ /* 0x000fe40000000000 */
[----:B------:R-:W-:-:S04]  /*14680*/  FADD2 R2, R16.F32x2.HI_LO, R14.F32x2.HI_LO ;  /* 0x0000000e1002724b */ /* 0x000fc80000000000 */
[----:B------:R-:W-:-:S04]  /*14690*/  FADD2 R2, R12.F32x2.HI_LO, R2.F32x2.HI_LO ;  /* 0x000000020c02724b */ /* 0x000fc80000000000 */
[----:B------:R-:W-:-:S05]  /*146a0*/  FADD R2, R2, R3 ;  /* 0x0000000302027221 */ /* 0x000fca0000000000 */
[----:B------:R4:W-:Y:S01]  /*146b0*/  STL [R1+0x34], R2 ;  /* 0x0000340201007387 */ /* 0x0009e20000100800 */
[----:B-1----:R-:W-:Y:S01]  /*146c0*/  IMAD.MOV.U32 R41, RZ, RZ, 0x1 ;  /* 0x00000001ff297424 */ /* 0x002fe200078e00ff */
[----:B------:R-:W-:Y:S01]  /*146d0*/  ISETP.GE.AND P1, PT, R40, 0x1, PT ;  /* 0x000000012800780c */ /* 0x000fe20003f26270 */
[----:B---3--:R-:W-:-:S05]  /*146e0*/  VIADD R4, R85, 0x1 ;  /* 0x0000000155047836 */ /* 0x008fca0000000000 */
[----:B------:R-:W-:-:S04]  /*146f0*/  ISETP.NE.AND P3, PT, R4, 0x2, PT ;  /* 0x000000020400780c */ /* 0x000fc80003f65270 */
[----:B------:R-:W-:Y:S02]  /*14700*/  SEL R6, RZ, 0x1, P3 ;  /* 0x00000001ff067807 */ /* 0x000fe40001800000 */
[----:B------:R-:W-:Y:S02]  /*14710*/  SEL R85, R4, RZ, P3 ;  /* 0x000000ff04557207 */ /* 0x000fe40001800000 */
[----:B------:R-:W-:Y:S01]  /*14720*/  LOP3.LUT R84, R84, R6, RZ, 0x3c, !PT ;  /* 0x0000000654547212 */ /* 0x000fe200078e3cff */
[----:B--2---:R1:W-:Y:S02]  /*14730*/  SYNCS.ARRIVE.TRANS64.RED.ART0 RZ, [R0+URZ], R41 ;  /* 0x0000002900ff79a7 */ /* 0x0043e400085004ff */
[----:B-1----:R-:W-:-:S05]  /*14740*/  VIADD R0, R71, 0x1 ;  /* 0x0000000147007836 */ /* 0x002fca0000000000 */
[----:B------:R-:W-:-:S04]  /*14750*/  ISETP.NE.AND P2, PT, R0, 0x2, PT ;  /* 0x000000020000780c */ /* 0x000fc80003f45270 */
[----:B------:R-:W-:Y:S02]  /*14760*/  SEL R5, RZ, 0x1, P2 ;  /* 0x00000001ff057807 */ /* 0x000fe40001000000 */
[----:B------:R-:W-:Y:S02]  /*14770*/  SEL R71, R0, RZ, P2 ;  /* 0x000000ff00477207 */ /* 0x000fe40001000000 */
[----:B------:R-:W-:Y:S01]  /*14780*/  LOP3.LUT R93, R93, R5, RZ, 0x3c, !PT ;  /* 0x000000055d5d7212 */ /* 0x000fe200078e3cff */
[----:B----4-:R-:W-:Y:S06]  /*14790*/  @!P1 BRA `(.L_x_160) ;  /* 0x0000002800089947 */ /* 0x010fec0003800000 */
[----:B------:R1:W-:Y:S02]  /*147a0*/  STL [R1+0x2c], RZ ;  /* 0x00002cff01007387 */ /* 0x0003e40000100800 */
.L_x_167:
[----:B--2---:R-:W2:Y:S01]  /*147b0*/  S2R R0, SR_TID.X ;  /* 0x0000000000007919 */ /* 0x004ea20000002100 */
[----:B------:R-:W3:Y:S01]  /*147c0*/  S2R R4, SR_CgaCtaId ;  /* 0x0000000000047919 */ /* 0x000ee20000008800 */
[C---:B--2---:R-:W-:Y:S01]  /*147d0*/  IMAD.U32 R3, R0.reuse, 0x10000, RZ ;  /* 0x0001000000037824 */ /* 0x044fe200078e00ff */
[----:B------:R-:W-:Y:S02]  /*147e0*/  LOP3.LUT R2, R0, 0x40, RZ, 0xc0, !PT ;  /* 0x0000004000027812 */ /* 0x000fe400078ec0ff */
[----:B------:R-:W-:Y:S02]  /*147f0*/  MOV R0, 0x400 ;  /* 0x0000040000007802 */ /* 0x000fe40000000f00 */
[----:B------:R-:W-:Y:S02]  /*14800*/  LOP3.LUT R3, R3, 0x200000, RZ, 0xc0, !PT ;  /* 0x0020000003037812 */ /* 0x000fe400078ec0ff */
[----:B---3--:R-:W-:Y:S02]  /*14810*/  LEA R0, R4, R0, 0x18 ;  /* 0x0000000004007211 */ /* 0x008fe400078ec0ff */
[----:B------:R-:W-:-:S03]  /*14820*/  SHF.R.U32.HI R2, RZ, 0x6, R2 ;  /* 0x00000006ff027819 */ /* 0x000fc60000011602 */
[----:B------:R-:W-:Y:S02]  /*14830*/  IMAD R68, R85, 0x8, R0 ;  /* 0x0000000855447824 */ /* 0x000fe400078e0200 */
[----:B------:R-:W-:Y:S02]  /*14840*/  IMAD.U32 R0, R84, -0x80000000, RZ ;  /* 0x8000000054007824 */ /* 0x000fe400078e00ff */
[----:B------:R-:W-:Y:S02]  /*14850*/  IMAD R2, R2, 0x400000, R3 ;  /* 0x0040000002027824 */ /* 0x000fe400078e0203 */
[----:B------:R-:W2:Y:S03]  /*14860*/  SYNCS.PHASECHK.TRANS64.TRYWAIT P1, [R68+URZ+0x80], R0 ;  /* 0x00008000440075a7 */ /* 0x000ea600080211ff */
[----:B------:R-:W-:Y:S01]  /*14870*/  R2UR UR4, R2 ;  /* 0x00000000020472ca */ /* 0x000fe200000e0000 */
[----:B--2---:R-:W-:-:S14]  /*14880*/  @!P1 BRA `(.L_x_161) ;  /* 0x0000009c00b89947 */ /* 0x004fdc0003800000 */
.L_x_371:
[----:B------:R-:W3:Y:S04]  /*14890*/  LDL R75, [R1+0x70] ;  /* 0x00007000014b7983 */ /* 0x000ee80000100800 */
[----:B------:R-:W4:Y:S04]  /*148a0*/  LDL R73, [R1+0x40] ;  /* 0x0000400001497983 */ /* 0x000f280000100800 */
[----:B------:R-:W5:Y:S01]  /*148b0*/  LDL R72, [R1+0x30] ;  /* 0x0000300001487983 */ /* 0x000f620000100800 */
[----:B------:R-:W1:Y:S01]  /*148c0*/  S2R R4, SR_TID.X ;  /* 0x0000000000047919 */ /* 0x000e620000002100 */
[----:B------:R-:W2:Y:S02]  /*148d0*/  LDTM.x32 R36, tmem[UR4+0x40] ;  /* 0x00004004002479ee */ /* 0x000ea400082c0000 */
[----:B--2---:R-:W-:Y:S01]  /*148e0*/  VIADD R68, R68, 0x90 ;  /* 0x0000009044447836 */ /* 0x004fe20000000000 */
[----:B------:R-:W2:Y:S01]  /*148f0*/  LDC R87, c[0x0][0x890] ;  /* 0x00022400ff577b82 */ /* 0x000ea20000000800 */
[C---:B-1----:R-:W-:Y:S01]  /*14900*/  LOP3.LUT R0, R4.reuse, 0x40, RZ, 0xc0, !PT ;  /* 0x0000004004007812 */ /* 0x042fe200078ec0ff */
[----:B------:R-:W-:-:S03]  /*14910*/  IMAD.U32 R4, R4, 0x10000, RZ ;  /* 0x0001000004047824 */ /* 0x000fc600078e00ff */
[----:B------:R-:W-:Y:S02]  /*14920*/  SHF.R.U32.HI R0, RZ, 0x6, R0 ;  /* 0x00000006ff007819 */ /* 0x000fe40000011600 */
[----:B------:R-:W-:-:S05]  /*14930*/  LOP3.LUT R4, R4, 0x200000, RZ, 0xc0, !PT ;  /* 0x0020000004047812 */ /* 0x000fca00078ec0ff */
[----:B------:R-:W-:-:S05]  /*14940*/  IMAD R0, R0, 0x400000, R4 ;  /* 0x0040000000007824 */ /* 0x000fca00078e0204 */
[----:B------:R-:W-:Y:S02]  /*14950*/  R2UR UR4, R0 ;  /* 0x00000000000472ca */ /* 0x000fe400000e0000 */
[----:B------:R-:W-:Y:S02]  /*14960*/  FMNMX3 R0, R115, R36, R37, !PT ;  /* 0x0000002473007276 */ /* 0x000fe40007800025 */
[----:B------:R-:W-:-:S09]  /*14970*/  FMNMX R3, R38, R39, !PT ;  /* 0x0000002726037209 */ /* 0x000fd20007800000 */
[----:B------:R-:W1:Y:S01]  /*14980*/  LDTM.x32 R4, tmem[UR4+0x60] ;  /* 0x00006004000479ee */ /* 0x000e6200082c0000 */
[----:B------:R-:W-:Y:S01]  /*14990*/  FMNMX3 R0, R0, R44, R45, !PT ;  /* 0x0000002c00007276 */ /* 0x000fe2000780002d */
[----:B------:R-:W-:Y:S01]  /*149a0*/  IMAD.MOV.U32 R74, RZ, RZ, 0x1 ;  /* 0x00000001ff4a7424 */ /* 0x000fe200078e00ff */
[----:B------:R-:W-:Y:S01]  /*149b0*/  FMNMX3 R3, R3, R46, R47, !PT ;  /* 0x0000002e03037276 */ /* 0x000fe2000780002f */
[----:B------:R-:W-:Y:S01]  /*149c0*/  NOP ;  /* 0x0000000000007918 */ /* 0x000fe20000000000 */
[----:B------:R-:W-:Y:S02]  /*149d0*/  FMNMX R69, R40, R41, !PT ;  /* 0x0000002928457209 */ /* 0x000fe40007800000 */
[----:B------:R-:W-:Y:S02]  /*149e0*/  FMNMX R70, R42, R43, !PT ;  /* 0x0000002b2a467209 */ /* 0x000fe40007800000 */
[----:B------:R-:W-:Y:S02]  /*149f0*/  FMNMX3 R0, R0, R52, R53, !PT ;  /* 0x0000003400007276 */ /* 0x000fe40007800035 */
[----:B------:R-:W-:-:S02]  /*14a00*/  FMNMX3 R3, R3, R54, R55, !PT ;  /* 0x0000003603037276 */ /* 0x000fc40007800037 */
[----:B------:R-:W-:Y:S02]  /*14a10*/  FMNMX3 R69, R69, R48, R49, !PT ;  /* 0x0000003045457276 */ /* 0x000fe40007800031 */
[----:B------:R-:W-:Y:S02]  /*14a20*/  FMNMX3 R70, R70, R50, R51, !PT ;  /* 0x0000003246467276 */ /* 0x000fe40007800033 */
[----:B------:R-:W-:Y:S02]  /*14a30*/  FMNMX3 R0, R0, R60, R61, !PT ;  /* 0x0000003c00007276 */ /* 0x000fe4000780003d */
[----:B------:R-:W-:Y:S02]  /*14a40*/  FMNMX3 R3, R3, R62, R63, !PT ;  /* 0x0000003e03037276 */ /* 0x000fe4000780003f */
[----:B------:R-:W-:Y:S02]  /*14a50*/  FMNMX3 R69, R69, R56, R57, !PT ;  /* 0x0000003845457276 */ /* 0x000fe40007800039 */
[----:B------:R-:W-:-:S02]  /*14a60*/  FMNMX3 R70, R70, R58, R59, !PT ;  /* 0x0000003a46467276 */ /* 0x000fc4000780003b */
[----:B-1----:R-:W-:Y:S02]  /*14a70*/  FMNMX3 R0, R0, R4, R5, !PT ;  /* 0x0000000400007276 */ /* 0x002fe40007800005 */
[----:B------:R-:W-:Y:S02]  /*14a80*/  FMNMX3 R3, R3, R6, R7, !PT ;  /* 0x0000000603037276 */ /* 0x000fe40007800007 */
[----:B------:R-:W-:Y:S02]  /*14a90*/  FMNMX3 R69, R69, R64, R65, !PT ;  /* 0x0000004045457276 */ /* 0x000fe40007800041 */
[----:B------:R-:W-:Y:S02]  /*14aa0*/  FMNMX3 R70, R70, R66, R67, !PT ;  /* 0x0000004246467276 */ /* 0x000fe40007800043 */
        /* <DEDUP_REMOVED lines=12> */
[----:B------:R-:W-:Y:S02]  /*14b70*/  FMNMX R69, R2, R0, !PT ;  /* 0x0000000002457209 */ /* 0x000fe40007800000 */
[----:B------:R-:W-:-:S02]  /*14b80*/  FMNMX3 R2, R3, R32, R33, !PT ;  /* 0x0000002003027276 */ /* 0x000fc40007800021 */
[----:B------:R-:W-:-:S04]  /*14b90*/  FMNMX3 R0, R70, R34, R35, !PT ;  /* 0x0000002246007276 */ /* 0x000fc80007800023 */
[----:B------:R-:W-:Y:S02]  /*14ba0*/  FMNMX3 R0, R69, R2, R0, !PT ;  /* 0x0000000245007276 */ /* 0x000fe40007800000 */
[----:B---3--:R-:W-:-:S04]  /*14bb0*/  PRMT R68, R75, 0x654, R68 ;  /* 0x000006544b447816 */ /* 0x008fc80000000044 */
[----:B------:R1:W-:Y:S01]  /*14bc0*/  SYNCS.ARRIVE.TRANS64.RED.ART0 RZ, [R68+URZ], R74 ;  /* 0x0000004a44ff79a7 */ /* 0x0003e200085004ff */
[----:B------:R-:W-:Y:S06]  /*14bd0*/  BAR.SYNC.DEFER_BLOCKING 0x4, 0x80 ;  /* 0x0102000000007b1d */ /* 0x000fec0000010000 */
[----:B----4-:R-:W-:Y:S02]  /*14be0*/  STS [R73], R0 ;  /* 0x0000000049007388 */ /* 0x010fe40000000800 */
[----:B------:R-:W-:Y:S06]  /*14bf0*/  BAR.SYNC.DEFER_BLOCKING 0x4, 0x80 ;  /* 0x0102000000007b1d */ /* 0x000fec0000010000 */
[----:B-----5:R-:W3:Y:S04]  /*14c00*/  LDS R69, [R72+0x2b8] ;  /* 0x0002b80048457984 */ /* 0x020ee80000000800 */
[----:B------:R-:W4:Y:S01]  /*14c10*/  LDS R0, [R72+0x1b8] ;  /* 0x0001b80048007984 */ /* 0x000f220000000800 */
[----:B---3--:R-:W-:-:S02]  /*14c20*/  FSETP.NAN.AND P2, PT, R69, R69, PT ;  /* 0x000000454500720b */ /* 0x008fc40003f48000 */
[----:B----4-:R-:W-:-:S11]  /*14c30*/  FSETP.GTU.AND P1, PT, R0, R69, PT ;  /* 0x000000450000720b */ /* 0x010fd60003f2c000 */
[----:B------:R-:W-:-:S04]  /*14c40*/  @!P2 FSEL R69, R69, R0, !P1 ;  /* 0x000000004545a208 */ /* 0x000fc80004800000 */
[----:B------:R-:W-:-:S04]  /*14c50*/  FSETP.NEU.AND P1, PT, R69, -INF , PT ;  /* 0xff8000004500780b */ /* 0x000fc80003f2d000 */
[----:B------:R-:W-:-:S05]  /*14c60*/  FSEL R2, R69, RZ, P1 ;  /* 0x000000ff45027208 */ /* 0x000fca0000800000 */
[----:B------:R-:W-:-:S04]  /*14c70*/  FADD R0, -R2, R115 ;  /* 0x0000007302007221 */ /* 0x000fc80000000100 */
[----:B--2---:R-:W-:-:S05]  /*14c80*/  FMUL R0, R0, R87 ;  /* 0x0000005700007220 */ /* 0x004fca0000400000 */
[C---:B------:R-:W-:Y:S01]  /*14c90*/  FSETP.GE.AND P3, PT, R0.reuse, -8, PT ;  /* 0xc10000000000780b */ /* 0x040fe20003f66000 */
[----:B------:R-:W-:-:S03]  /*14ca0*/  FMUL R3, R0, 0.5 ;  /* 0x3f00000000037820 */ /* 0x000fc60000400000 */
[----:B------:R-:W-:Y:S02]  /*14cb0*/  FSEL R2, R115, R2, P3 ;  /* 0x0000000273027208 */ /* 0x000fe40001800000 */
[----:B------:R-:W-:-:S03]  /*14cc0*/  FSETP.GEU.AND P1, PT, R0, -126, PT ;  /* 0xc2fc00000000780b */ /* 0x000fc60003f2e000 */
[----:B------:R-:W-:Y:S01]  /*14cd0*/  FFMA R2, -R2, R87, RZ ;  /* 0x0000005702027223 */ /* 0x000fe200000001ff */
[----:B------:R-:W-:-:S03]  /*14ce0*/  FSEL R0, R3, R0, !P1 ;  /* 0x0000000003007208 */ /* 0x000fc60004800000 */
[-CC-:B------:R-:W-:Y:S01]  /*14cf0*/  FFMA2 R36, R36.F32x2.HI_LO, R87.reuse.F32, R2.reuse.F32 ;  /* 0x0000005724247249 */ /* 0x180fe20001200002 */
[----:B-1----:R-:W-:Y:S08]  /*14d00*/  MUFU.EX2 R68, R0 ;  /* 0x0000000000447308 */ /* 0x002ff00000000800 */
[----:B------:R-:W1:Y:S08]  /*14d10*/  MUFU.EX2 R3, R36 ;  /* 0x0000002400037308 */ /* 0x000e700000000800 */
[----:B------:R-:W2:Y:S01]  /*14d20*/  MUFU.EX2 R0, R37 ;  /* 0x0000002500007308 */ /* 0x000ea20000000800 */
[----:B------:R-:W-:Y:S01]  /*14d30*/  FFMA2 R44, R44.F32x2.HI_LO, R87.F32, R2.F32 ;  /* 0x000000572c2c7249 */ /* 0x000fe20001200002 */
[----:B-1----:R1:W-:Y:S04]  /*14d40*/  STL [R1+0x8], R3 ;  /* 0x0000080301007387 */ /* 0x0023e80000100800 */
[----:B--2---:R2:W-:Y:S02]  /*14d50*/  STL [R1+0xc], R0 ;  /* 0x00000c0001007387 */ /* 0x0045e40000100800 */
[----:B-1----:R-:W1:Y:S08]  /*14d60*/  MUFU.EX2 R3, R44 ;  /* 0x0000002c00037308 */ /* 0x002e700000000800 */
[----:B--2---:R-:W2:Y:S01]  /*14d70*/  MUFU.EX2 R0, R45 ;  /* 0x0000002d00007308 */ /* 0x004ea20000000800 */
[----:B-1----:R1:W-:Y:S04]  /*14d80*/  STL [R1+0x18], R3 ;  /* 0x0000180301007387 */ /* 0x0023e80000100800 */
[----:B--2---:R2:W-:Y:S04]  /*14d90*/  STL [R1+0x1c], R0 ;  /* 0x00001c0001007387 */ /* 0x0045e80000100800 */
[----:B-1----:R-:W3:Y:S01]  /*14da0*/  LDL R3, [R1+0x3c] ;  /* 0x00003c0001037983 */ /* 0x002ee20000100800 */
[----:B------:R-:W1:Y:S01]  /*14db0*/  S2R R86, SR_CgaCtaId ;  /* 0x0000000000567919 */ /* 0x000e620000008800 */
[----:B------:R-:W-:Y:S01]  /*14dc0*/  MOV R70, 0x400 ;  /* 0x0000040000467802 */ /* 0x000fe20000000f00 */
[----:B------:R-:W-:-:S03]  /*14dd0*/  IMAD.U32 R37, R93, -0x80000000, RZ ;  /* 0x800000005d257824 */ /* 0x000fc600078e00ff */
[----:B-1----:R-:W-:-:S05]  /*14de0*/  LEA R70, R86, R70, 0x18 ;  /* 0x0000004656467211 */ /* 0x002fca00078ec0ff */
[----:B------:R-:W-:-:S04]  /*14df0*/  IMAD R36, R71, 0x8, R70 ;  /* 0x0000000847247824 */ /* 0x000fc800078e0246 */
[----:B------:R-:W1:Y:S01]  /*14e00*/  SYNCS.PHASECHK.TRANS64.TRYWAIT P2, [R36+URZ+0x130], R37 ;  /* 0x00013025240075a7 */ /* 0x000e6200080411ff */
[-CC-:B------:R-:W-:Y:S02]  /*14e10*/  FFMA2 R38, R38.F32x2.HI_LO, R87.reuse.F32, R2.reuse.F32 ;  /* 0x0000005726267249 */ /* 0x180fe40001200002 */
[-CC-:B------:R-:W-:Y:S02]  /*14e20*/  FFMA2 R52, R52.F32x2.HI_LO, R87.reuse.F32, R2.reuse.F32 ;  /* 0x0000005734347249 */ /* 0x180fe40001200002 */
[----:B------:R-:W-:Y:S01]  /*14e30*/  MUFU.EX2 R82, R38 ;  /* 0x0000002600527308 */ /* 0x000fe20000000800 */
[----:B------:R-:W4:Y:S07]  /*14e40*/  S2R R88, SR_TID.X ;  /* 0x0000000000587919 */ /* 0x000f2e0000002100 */
[----:B------:R-:W5:Y:S08]  /*14e50*/  MUFU.EX2 R38, R52 ;  /* 0x0000003400267308 */ /* 0x000f700000000800 */
[----:B--2---:R-:W2:Y:S01]  /*14e60*/  MUFU.EX2 R0, R53 ;  /* 0x0000003500007308 */ /* 0x004ea20000000800 */
[-CC-:B------:R-:W-:Y:S01]  /*14e70*/  FFMA2 R60, R60.F32x2.HI_LO, R87.reuse.F32, R2.reuse.F32 ;  /* 0x000000573c3c7249 */ /* 0x180fe20001200002 */
[----:B-----5:R5:W-:Y:S04]  /*14e80*/  STL [R1+0x10], R38 ;  /* 0x0000102601007387 */ /* 0x020be80000100800 */
[----:B--2---:R2:W-:Y:S01]  /*14e90*/  STL [R1+0x14], R0 ;  /* 0x0000140001007387 */ /* 0x0045e20000100800 */
[----:B------:R-:W-:-:S02]  /*14ea0*/  FFMA2 R40, R40.F32x2.HI_LO, R87.F32, R2.F32 ;  /* 0x0000005728287249 */ /* 0x000fc40001200002 */
[-CC-:B------:R-:W-:Y:S02]  /*14eb0*/  FFMA2 R42, R42.F32x2.HI_LO, R87.reuse.F32, R2.reuse.F32 ;  /* 0x000000572a2a7249 */ /* 0x180fe40001200002 */
[-CC-:B------:R-:W-:Y:S01]  /*14ec0*/  FFMA2 R46, R46.F32x2.HI_LO, R87.reuse.F32, R2.reuse.F32 ;  /* 0x000000572e2e7249 */ /* 0x180fe20001200002 */
[----:B-----5:R-:W5:Y:S08]  /*14ed0*/  MUFU.EX2 R38, R60 ;  /* 0x0000003c00267308 */ /* 0x020f700000000800 */
[----:B--2---:R-:W2:Y:S01]  /*14ee0*/  MUFU.EX2 R0, R61 ;  /* 0x0000003d00007308 */ /* 0x004ea20000000800 */
[----:B------:R-:W-:-:S02]  /*14ef0*/  FFMA2 R48, R48.F32x2.HI_LO, R87.F32, R2.F32 ;  /* 0x0000005730307249 */ /* 0x000fc40001200002 */
[-CC-:B------:R-:W-:Y:S02]  /*14f00*/  FFMA2 R50, R50.F32x2.HI_LO, R87.reuse.F32, R2.reuse.F32 ;  /* 0x0000005732327249 */ /* 0x180fe40001200002 */
[-CC-:B------:R-:W-:Y:S02]  /*14f10*/  FFMA2 R54, R54.F32x2.HI_LO, R87.reuse.F32, R2.reuse.F32 ;  /* 0x0000005736367249 */ /* 0x180fe40001200002 */
[-CC-:B------:R-:W-:Y:S02]  /*14f20*/  FFMA2 R56, R56.F32x2.HI_LO, R87.reuse.F32, R2.reuse.F32 ;  /* 0x0000005738387249 */ /* 0x180fe40001200002 */
[-CC-:B------:R-:W-:Y:S02]  /*14f30*/  FFMA2 R58, R58.F32x2.HI_LO, R87.reuse.F32, R2.reuse.F32 ;  /* 0x000000573a3a7249 */ /* 0x180fe40001200002 */
[-CC-:B------:R-:W-:Y:S02]  /*14f40*/  FFMA2 R62, R62.F32x2.HI_LO, R87.reuse.F32, R2.reuse.F32 ;  /* 0x000000573e3e7249 */ /* 0x180fe40001200002 */
[----:B------:R-:W-:-:S02]  /*14f50*/  FFMA2 R64, R64.F32x2.HI_LO, R87.F32, R2.F32 ;  /* 0x0000005740407249 */ /* 0x000fc40001200002 */
[-CC-:B------:R-:W-:Y:S02]  /*14f60*/  FFMA2 R66, R66.F32x2.HI_LO, R87.reuse.F32, R2.reuse.F32 ;  /* 0x0000005742427249 */ /* 0x180fe40001200002 */
[-CC-:B------:R-:W-:Y:S02]  /*14f70*/  FFMA2 R4, R4.F32x2.HI_LO, R87.reuse.F32, R2.reuse.F32 ;  /* 0x0000005704047249 */ /* 0x180fe40001200002 */
[-CC-:B------:R-:W-:Y:S02]  /*14f80*/  FFMA2 R6, R6.F32x2.HI_LO, R87.reuse.F32, R2.reuse.F32 ;  /* 0x0000005706067249 */ /* 0x180fe40001200002 */
[-CC-:B------:R-:W-:Y:S02]  /*14f90*/  FFMA2 R8, R8.F32x2.HI_LO, R87.reuse.F32, R2.reuse.F32 ;  /* 0x0000005708087249 */ /* 0x180fe40001200002 */
[----:B------:R-:W-:Y:S01]  /*14fa0*/  FFMA2 R10, R10.F32x2.HI_LO, R87.F32, R2.F32 ;  /* 0x000000570a0a7249 */ /* 0x000fe20001200002 */
[----:B------:R1:W1:Y:S01]  /*14fb0*/  MUFU.EX2 R83, R39 ;  /* 0x0000002700537308 */ /* 0x0002620000000800 */
[----:B-----5:R-:W-:Y:S04]  /*14fc0*/  STL [R1], R38 ;  /* 0x0000002601007387 */ /* 0x020fe80000100800 */
[----:B--2---:R4:W-:Y:S03]  /*14fd0*/  STL [R1+0x4], R0 ;  /* 0x0000040001007387 */ /* 0x0049e60000100800 */
[----:B------:R2:W1:Y:S01]  /*14fe0*/  MUFU.EX2 R80, R40 ;  /* 0x0000002800507308 */ /* 0x0004620000000800 */
[----:B------:R-:W-:-:S07]  /*14ff0*/  @!P1 FMUL R68, R68, R68 ;  /* 0x0000004444449220 */ /* 0x000fce0000400000 */
[----:B------:R2:W1:Y:S08]  /*15000*/  MUFU.EX2 R81, R41 ;  /* 0x0000002900517308 */ /* 0x0004700000000800 */
[----:B------:R2:W1:Y:S08]  /*15010*/  MUFU.EX2 R78, R42 ;  /* 0x0000002a004e7308 */ /* 0x0004700000000800 */
[----:B------:R2:W1:Y:S01]  /*15020*/  MUFU.EX2 R79, R43 ;  /* 0x0000002b004f7308 */ /* 0x0004620000000800 */
[----:B----4-:R-:W-:-:S07]  /*15030*/  LOP3.LUT R0, R88, 0x3f, RZ, 0xc0, !PT ;  /* 0x0000003f58007812 */ /* 0x010fce00078ec0ff */
[----:B------:R2:W4:Y:S08]  /*15040*/  MUFU.EX2 R76, R46 ;  /* 0x0000002e004c7308 */ /* 0x0005300000000800 */
[----:B------:R2:W1:Y:S08]  /*15050*/  MUFU.EX2 R77, R47 ;  /* 0x0000002f004d7308 */ /* 0x0004700000000800 */
        /* <DEDUP_REMOVED lines=22> */
[----:B------:R2:W2:Y:S08]  /*151c0*/  MUFU.EX2 R148, R10 ;  /* 0x0000000a00947308 */ /* 0x0004b00000000800 */
[----:B------:R2:W2:Y:S01]  /*151d0*/  MUFU.EX2 R149, R11 ;  /* 0x0000000b00957308 */ /* 0x0004a20000000800 */
[----:B------:R-:W-:Y:S01]  /*151e0*/  @!P4 IMAD R0, R71, 0x40, R0 ;  /* 0x000000404700c824 */ /* 0x000fe200078e0200 */
[----:B---3--:R-:W-:-:S02]  /*151f0*/  LOP3.LUT R3, R3, 0x1, RZ, 0x3c, !PT ;  /* 0x0000000103037812 */ /* 0x008fc400078e3cff */
[----:B------:R-:W-:Y:S01]  /*15200*/  FSEL R114, R68, 1, !P3 ;  /* 0x3f80000044727808 */ /* 0x000fe20005800000 */
[----:B------:R-:W-:Y:S01]  /*15210*/  @!P4 IMAD.U32 R0, R0, 0x4, R70 ;  /* 0x000000040000c824 */ /* 0x000fe200078e0046 */
[----:B-1--4-:R-:W-:Y:S06]  /*15220*/  @!P2 BRA `(.L_x_162) ;  /* 0x00000094006ca947 */ /* 0x012fec0003800000 */
.L_x_373:
[----:B--2---:R-:W2:Y:S01]  /*15230*/  S2R R8, SR_CgaCtaId ;  /* 0x0000000000087919 */ /* 0x004ea20000008800 */
[----:B------:R-:W-:Y:S01]  /*15240*/  MOV R6, 0x400 ;  /* 0x0000040000067802 */ /* 0x000fe20000000f00 */
[----:B------:R-:W3:Y:S01]  /*15250*/  LDC R7, c[0x0][0x890] ;  /* 0x00022400ff077b82 */ /* 0x000ee20000000800 */
[----:B------:R-:W-:Y:S01]  /*15260*/  MOV R9, 0x1 ;  /* 0x0000000100097802 */ /* 0x000fe20000000f00 */
[----:B------:R4:W-:Y:S01]  /*15270*/  @!P4 STS [R0+0x5b8], R114 ;  /* 0x0005b8720000c388 */ /* 0x0009e20000000800 */
[----:B------:R-:W-:-:S03]  /*15280*/  SHF.L.U32 R3, R3, 0x1f, RZ ;  /* 0x0000001f03037819 */ /* 0x000fc600000006ff */
[----:B------:R-:W5:Y:S01]  /*15290*/  LDL R4, [R1+0x8] ;  /* 0x0000080001047983 */ /* 0x000f620000100800 */
[----:B------:R-:W-:Y:S01]  /*152a0*/  SYNCS.ARRIVE.TRANS64.ART0 RZ, [R36+URZ+0x120], R9 ;  /* 0x0001200924ff79a7 */ /* 0x000fe200085000ff */
[----:B--2---:R-:W-:Y:S01]  /*152b0*/  LEA R6, R8, R6, 0x18 ;  /* 0x0000000608067211 */ /* 0x004fe200078ec0ff */
[-CC-:B---3--:R-:W-:Y:S02]  /*152c0*/  FFMA2 R20, R20.F32x2.HI_LO, R7.reuse.F32, R2.reuse.F32 ;  /* 0x0000000714147249 */ /* 0x188fe40001200002 */
[-CC-:B------:R-:W-:Y:S01]  /*152d0*/  FFMA2 R12, R12.F32x2.HI_LO, R7.reuse.F32, R2.reuse.F32 ;  /* 0x000000070c0c7249 */ /* 0x180fe20001200002 */
[----:B------:R2:W3:Y:S01]  /*152e0*/  SYNCS.PHASECHK.TRANS64.TRYWAIT P2, [R6+URZ+0xa8], R3 ;  /* 0x0000a803060075a7 */ /* 0x0004e200080411ff */
[----:B------:R1:W1:Y:S01]  /*152f0*/  MUFU.EX2 R146, R20 ;  /* 0x0000001400927308 */ /* 0x0002620000000800 */
[-CC-:B------:R-:W-:Y:S02]  /*15300*/  FFMA2 R14, R14.F32x2.HI_LO, R7.reuse.F32, R2.reuse.F32 ;  /* 0x000000070e0e7249 */ /* 0x180fe40001200002 */
[----:B------:R-:W-:-:S02]  /*15310*/  FFMA2 R16, R16.F32x2.HI_LO, R7.F32, R2.F32 ;  /* 0x0000000710107249 */ /* 0x000fc40001200002 */
[-CC-:B------:R-:W-:Y:S02]  /*15320*/  FFMA2 R18, R18.F32x2.HI_LO, R7.reuse.F32, R2.reuse.F32 ;  /* 0x0000000712127249 */ /* 0x180fe40001200002 */
[----:B------:R-:W-:Y:S01]  /*15330*/  FFMA2 R22, R22.F32x2.HI_LO, R7.F32, R2.F32 ;  /* 0x0000000716167249 */ /* 0x000fe20001200002 */
[----:B------:R1:W1:Y:S01]  /*15340*/  MUFU.EX2 R162, R12 ;  /* 0x0000000c00a27308 */ /* 0x0002620000000800 */
[----:B--2---:R-:W5:Y:S01]  /*15350*/  LDL R6, [R1+0xc] ;  /* 0x00000c0001067983 */ /* 0x004f620000100800 */
[----:B-1----:R-:W-:-:S04]  /*15360*/  IADD3 R20, PT, PT, R85, 0x1, RZ ;  /* 0x0000000155147810 */ /* 0x002fc80007ffe0ff */
[----:B------:R-:W-:-:S04]  /*15370*/  ISETP.NE.AND P1, PT, R20, 0x2, PT ;  /* 0x000000021400780c */ /* 0x000fc80003f25270 */
[----:B----4-:R-:W-:-:S04]  /*15380*/  SEL R0, RZ, 0x1, P1 ;  /* 0x00000001ff007807 */ /* 0x010fc80000800000 */
[----:B------:R-:W-:Y:S01]  /*15390*/  LOP3.LUT R0, R84, R0, RZ, 0x3c, !PT ;  /* 0x0000000054007212 */ /* 0x000fe200078e3cff */
[----:B------:R-:W-:-:S04]  /*153a0*/  FFMA2 R24, R24.F32x2.HI_LO, R7.F32, R2.F32 ;  /* 0x0000000718187249 */ /* 0x000fc80001200002 */
[----:B------:R1:W-:Y:S01]  /*153b0*/  STL [R1+0x24], R0 ;  /* 0x0000240001007387 */ /* 0x0003e20000100800 */
[-CC-:B------:R-:W-:Y:S02]  /*153c0*/  FFMA2 R26, R26.F32x2.HI_LO, R7.reuse.F32, R2.reuse.F32 ;  /* 0x000000071a1a7249 */ /* 0x180fe40001200002 */
[-CC-:B------:R-:W-:Y:S02]  /*153d0*/  FFMA2 R28, R28.F32x2.HI_LO, R7.reuse.F32, R2.reuse.F32 ;  /* 0x000000071c1c7249 */ /* 0x180fe40001200002 */
[-CC-:B------:R-:W-:Y:S02]  /*153e0*/  FFMA2 R30, R30.F32x2.HI_LO, R7.reuse.F32, R2.reuse.F32 ;  /* 0x000000071e1e7249 */ /* 0x180fe40001200002 */
[-CC-:B------:R-:W-:Y:S01]  /*153f0*/  FFMA2 R32, R32.F32x2.HI_LO, R7.reuse.F32, R2.reuse.F32 ;  /* 0x0000000720207249 */ /* 0x180fe20001200002 */
[----:B------:R1:W2:Y:S08]  /*15400*/  MUFU.EX2 R163, R13 ;  /* 0x0000000d00a37308 */ /* 0x0002b00000000800 */
        /* <DEDUP_REMOVED lines=18> */
[----:B------:R1:W1:Y:S01]  /*15530*/  MUFU.EX2 R119, R33 ;  /* 0x0000002100777308 */ /* 0x0002620000000800 */
[----:B------:R-:W-:Y:S01]  /*15540*/  FFMA2 R34, R34.F32x2.HI_LO, R7.F32, R2.F32 ;  /* 0x0000000722227249 */ /* 0x000fe20001200002 */
[----:B------:R-:W-:-:S02]  /*15550*/  F2FP.F16.F32.PACK_AB R5, R83, R82 ;  /* 0x000000525305723e */ /* 0x000fc400000000ff */
[----:B------:R-:W-:Y:S02]  /*15560*/  F2FP.F16.F32.PACK_AB R7, R79, R78 ;  /* 0x0000004e4f07723e */ /* 0x000fe400000000ff */
[----:B-----5:R-:W-:Y:S02]  /*15570*/  F2FP.F16.F32.PACK_AB R4, R6, R4 ;  /* 0x000000040604723e */ /* 0x020fe400000000ff */
[----:B------:R-:W-:Y:S01]  /*15580*/  F2FP.F16.F32.PACK_AB R6, R81, R80 ;  /* 0x000000505106723e */ /* 0x000fe200000000ff */
[----:B-1234-:R-:W-:Y:S06]  /*15590*/  @!P2 BRA `(.L_x_163) ;  /* 0x0000009000aca947 */ /* 0x01efec0003800000 */
.L_x_375:
[----:B------:R-:W2:Y:S04]  /*155a0*/  LDL R8, [R1+0x1c] ;  /* 0x00001c0001087983 */ /* 0x000ea80000100800 */
[----:B-1----:R-:W2:Y:S04]  /*155b0*/  LDL R0, [R1+0x18] ;  /* 0x0000180001007983 */ /* 0x002ea80000100800 */
[----:B------:R-:W3:Y:S04]  /*155c0*/  LDL R12, [R1+0x4] ;  /* 0x00000400010c7983 */ /* 0x000ee80000100800 */
[----:B------:R-:W3:Y:S04]  /*155d0*/  LDL R11, [R1] ;  /* 0x00000000010b7983 */ /* 0x000ee80000100800 */
[----:B------:R-:W4:Y:S04]  /*155e0*/  LDL R10, [R1+0x14] ;  /* 0x00001400010a7983 */ /* 0x000f280000100800 */
[----:B------:R-:W4:Y:S04]  /*155f0*/  LDL R9, [R1+0x10] ;  /* 0x0000100001097983 */ /* 0x000f280000100800 */
[----:B------:R-:W5:Y:S04]  /*15600*/  LDL R13, [R1+0x64] ;  /* 0x00006400010d7983 */ /* 0x000f680000100800 */
[----:B------:R-:W5:Y:S04]  /*15610*/  LDL R27, [R1+0x60] ;  /* 0x00006000011b7983 */ /* 0x000f680000100800 */
[----:B------:R-:W5:Y:S04]  /*15620*/  LDL R26, [R1+0x5c] ;  /* 0x00005c00011a7983 */ /* 0x000f680000100800 */
[----:B------:R-:W5:Y:S04]  /*15630*/  LDL R24, [R1+0x58] ;  /* 0x0000580001187983 */ /* 0x000f680000100800 */
[----:B------:R-:W5:Y:S04]  /*15640*/  LDL R23, [R1+0x54] ;  /* 0x0000540001177983 */ /* 0x000f680000100800 */
[----:B------:R-:W5:Y:S04]  /*15650*/  LDL R25, [R1+0x50] ;  /* 0x0000500001197983 */ /* 0x000f680000100800 */
[----:B------:R-:W5:Y:S04]  /*15660*/  LDL R22, [R1+0x4c] ;  /* 0x00004c0001167983 */ /* 0x000f680000100800 */
[----:B------:R-:W5:Y:S04]  /*15670*/  LDL R2, [R1+0x48] ;  /* 0x0000480001027983 */ /* 0x000f680000100800 */
[----:B------:R-:W5:Y:S01]  /*15680*/  LDL R21, [R1+0x44] ;  /* 0x0000440001157983 */ /* 0x000f620000100800 */
[----:B--2---:R-:W-:-:S03]  /*15690*/  F2FP.F16.F32.PACK_AB R8, R8, R0 ;  /* 0x000000000808723e */ /* 0x004fc600000000ff */
[----:B------:R-:W2:Y:S01]  /*156a0*/  LDL R0, [R1+0x24] ;  /* 0x0000240001007983 */ /* 0x000ea20000100800 */
[----:B------:R-:W-:Y:S02]  /*156b0*/  F2FP.F16.F32.PACK_AB R14, R151, R150 ;  /* 0x00000096970e723e */ /* 0x000fe400000000ff */
[----:B------:R-:W-:Y:S02]  /*156c0*/  F2FP.F16.F32.PACK_AB R15, R143, R142 ;  /* 0x0000008e8f0f723e */ /* 0x000fe400000000ff */
[----:B---3--:R-:W-:Y:S02]  /*156d0*/  F2FP.F16.F32.PACK_AB R16, R12, R11 ;  /* 0x0000000b0c10723e */ /* 0x008fe400000000ff */
[----:B------:R-:W-:Y:S02]  /*156e0*/  F2FP.F16.F32.PACK_AB R11, R73, R72 ;  /* 0x00000048490b723e */ /* 0x000fe400000000ff */
[----:B------:R-:W-:Y:S02]  /*156f0*/  F2FP.F16.F32.PACK_AB R17, R161, R160 ;  /* 0x000000a0a111723e */ /* 0x000fe400000000ff */
[----:B----4-:R-:W-:-:S02]  /*15700*/  F2FP.F16.F32.PACK_AB R12, R10, R9 ;  /* 0x000000090a0c723e */ /* 0x010fc400000000ff */
[----:B------:R-:W-:Y:S01]  /*15710*/  F2FP.F16.F32.PACK_AB R9, R77, R76 ;  /* 0x0000004c4d09723e */ /* 0x000fe200000000ff */
[----:B-----5:R1:W-:Y:S01]  /*15720*/  STS.128 [R13], R4 ;  /* 0x000000040d007388 */ /* 0x0203e20000000c00 */
[----:B------:R-:W-:Y:S02]  /*15730*/  F2FP.F16.F32.PACK_AB R10, R75, R74 ;  /* 0x0000004a4b0a723e */ /* 0x000fe400000000ff */
[----:B------:R-:W-:Y:S02]  /*15740*/  F2FP.F16.F32.PACK_AB R18, R159, R158 ;  /* 0x0000009e9f12723e */ /* 0x000fe400000000ff */
[----:B------:R-:W-:Y:S01]  /*15750*/  F2FP.F16.F32.PACK_AB R19, R157, R156 ;  /* 0x0000009c9d13723e */ /* 0x000fe200000000ff */
[----:B------:R-:W-:Y:S01]  /*15760*/  MUFU.EX2 R116, R34 ;  /* 0x0000002200747308 */ /* 0x000fe20000000800 */
[----:B------:R3:W-:Y:S07]  /*15770*/  STS.128 [R27], R8 ;  /* 0x000000081b007388 */ /* 0x0007ee0000000c00 */
[----:B------:R-:W4:Y:S01]  /*15780*/  MUFU.EX2 R117, R35 ;  /* 0x0000002300757308 */ /* 0x000f220000000800 */
[----:B-1----:R-:W-:-:S02]  /*15790*/  F2FP.F16.F32.PACK_AB R13, R145, R144 ;  /* 0x00000090910d723e */ /* 0x002fc400000000ff */
[----:B------:R-:W-:Y:S02]  /*157a0*/  F2FP.F16.F32.PACK_AB R5, R155, R154 ;  /* 0x0000009a9b05723e */ /* 0x000fe400000000ff */
[----:B------:R-:W-:Y:S01]  /*157b0*/  F2FP.F16.F32.PACK_AB R4, R165, R164 ;  /* 0x000000a4a504723e */ /* 0x000fe200000000ff */
[----:B------:R1:W-:Y:S01]  /*157c0*/  STS.128 [R26], R12 ;  /* 0x0000000c1a007388 */ /* 0x0003e20000000c00 */
[----:B------:R-:W-:Y:S02]  /*157d0*/  F2FP.F16.F32.PACK_AB R6, R153, R152 ;  /* 0x000000989906723e */ /* 0x000fe400000000ff */
[----:B------:R-:W-:Y:S01]  /*157e0*/  F2FP.F16.F32.PACK_AB R7, R149, R148 ;  /* 0x000000949507723e */ /* 0x000fe200000000ff */
[----:B------:R5:W-:Y:S01]  /*157f0*/  STS.128 [R24], R16 ;  /* 0x0000001018007388 */ /* 0x000be20000000c00 */
[----:B---3--:R-:W-:Y:S02]  /*15800*/  F2FP.F16.F32.PACK_AB R8, R163, R162 ;  /* 0x000000a2a308723e */ /* 0x008fe400000000ff */
[----:B------:R-:W-:-:S02]  /*15810*/  F2FP.F16.F32.PACK_AB R9, R139, R138 ;  /* 0x0000008a8b09723e */ /* 0x000fc400000000ff */
[----:B------:R-:W-:Y:S02]  /*15820*/  F2FP.F16.F32.PACK_AB R10, R137, R136 ;  /* 0x00000088890a723e */ /* 0x000fe400000000ff */
[----:B------:R-:W-:Y:S01]  /*15830*/  F2FP.F16.F32.PACK_AB R11, R133, R132 ;  /* 0x00000084850b723e */ /* 0x000fe200000000ff */
[----:B------:R3:W-:Y:S04]  /*15840*/  STS.128 [R23], R4 ;  /* 0x0000000417007388 */ /* 0x0007e80000000c00 */
[----:B------:R-:W-:Y:S01]  /*15850*/  STS.128 [R25], R8 ;  /* 0x0000000819007388 */ /* 0x000fe20000000c00 */
[----:B-1----:R-:W-:Y:S02]  /*15860*/  F2FP.F16.F32.PACK_AB R12, R147, R146 ;  /* 0x00000092930c723e */ /* 0x002fe400000000ff */
[----:B------:R-:W-:-:S02]  /*15870*/  F2FP.F16.F32.PACK_AB R13, R131, R130 ;  /* 0x00000082830d723e */ /* 0x000fc400000000ff */
[----:B------:R-:W-:Y:S01]  /*15880*/  F2FP.F16.F32.PACK_AB R14, R129, R128 ;  /* 0x00000080810e723e */ /* 0x000fe200000000ff */
[----:B-----5:R-:W1:Y:S01]  /*15890*/  S2R R24, SR_CgaCtaId ;  /* 0x0000000000187919 */ /* 0x020e620000008800 */
[----:B------:R-:W-:-:S05]  /*158a0*/  F2FP.F16.F32.PACK_AB R15, R127, R126 ;  /* 0x0000007e7f0f723e */ /* 0x000fca00000000ff */
[----:B------:R5:W-:Y:S01]  /*158b0*/  STS.128 [R22], R12 ;  /* 0x0000000c16007388 */ /* 0x000be20000000c00 */
[----:B---3--:R-:W-:Y:S02]  /*158c0*/  F2FP.F16.F32.PACK_AB R4, R141, R140 ;  /* 0x0000008c8d04723e */ /* 0x008fe400000000ff */
[----:B------:R-:W-:Y:S02]  /*158d0*/  F2FP.F16.F32.PACK_AB R5, R123, R122 ;  /* 0x0000007a7b05723e */ /* 0x000fe400000000ff */
[----:B------:R-:W-:Y:S02]  /*158e0*/  F2FP.F16.F32.PACK_AB R6, R119, R118 ;  /* 0x000000767706723e */ /* 0x000fe400000000ff */
[----:B----4-:R-:W-:-:S05]  /*158f0*/  F2FP.F16.F32.PACK_AB R7, R117, R116 ;  /* 0x000000747507723e */ /* 0x010fca00000000ff */
[----:B------:R-:W-:Y:S01]  /*15900*/  STS.128 [R2], R4 ;  /* 0x0000000402007388 */ /* 0x000fe20000000c00 */
[----:B------:R3:W-:Y:S06]  /*15910*/  MEMBAR.ALL.CTA ;  /* 0x0000000000007992 */ /* 0x0007ec0000008000 */
[----:B---3--:R-:W3:Y:S01]  /*15920*/  FENCE.VIEW.ASYNC.S ;  /* 0x00000000000073c6 */ /* 0x008ee20000000000 */
[----:B-----5:R-:W4:Y:S01]  /*15930*/  S2R R22, SR_TID.X ;  /* 0x0000000000167919 */ /* 0x020f220000002100 */
[----:B------:R-:W-:Y:S02]  /*15940*/  MOV R23, 0x400 ;  /* 0x0000040000177802 */ /* 0x000fe40000000f00 */
[----:B------:R-:W-:-:S02]  /*15950*/  SEL R3, R20, RZ, P1 ;  /* 0x000000ff14037207 */ /* 0x000fc40000800000 */
[----:B-1----:R-:W-:-:S03]  /*15960*/  LEA R23, R24, R23, 0x18 ;  /* 0x0000001718177211 */ /* 0x002fc600078ec0ff */
[----:B------:R1:W-:Y:S02]  /*15970*/  STL [R1+0x20], R3 ;  /* 0x0000200301007387 */ /* 0x0003e40000100800 */
[----:B------:R-:W-:Y:S01]  /*15980*/  IMAD R68, R3, 0x8, R23 ;  /* 0x0000000803447824 */ /* 0x000fe200078e0217 */
[C---:B----4-:R-:W-:Y:S01]  /*15990*/  LOP3.LUT R23, R22.reuse, 0x40, RZ, 0xc0, !PT ;  /* 0x0000004016177812 */ /* 0x050fe200078ec0ff */
[----:B-1----:R-:W-:Y:S02]  /*159a0*/  IMAD.U32 R3, R22, 0x10000, RZ ;  /* 0x0001000016037824 */ /* 0x002fe400078e00ff */
[----:B------:R-:W-:-:S04]  /*159b0*/  IMAD.MOV.U32 R22, RZ, RZ, 0x1 ;  /* 0x00000001ff167424 */ /* 0x000fc800078e00ff */
[----:B---3--:R1:W-:Y:S01]  /*159c0*/  SYNCS.ARRIVE.TRANS64.RED.ART0 RZ, [R21+URZ], R22 ;  /* 0x0000001615ff79a7 */ /* 0x0083e200085004ff */
[----:B------:R-:W-:Y:S02]  /*159d0*/  LOP3.LUT R3, R3, 0x200000, RZ, 0xc0, !PT ;  /* 0x0020000003037812 */ /* 0x000fe400078ec0ff */
[----:B------:R-:W-:-:S05]  /*159e0*/  SHF.R.U32.HI R2, RZ, 0x6, R23 ;  /* 0x00000006ff027819 */ /* 0x000fca0000011617 */
[----:B------:R-:W-:-:S05]  /*159f0*/  IMAD R2, R2, 0x400000, R3 ;  /* 0x0040000002027824 */ /* 0x000fca00078e0203 */
[----:B------:R-:W-:Y:S01]  /*15a00*/  R2UR UR4, R2 ;  /* 0x00000000020472ca */ /* 0x000fe200000e0000 */
[----:B--2---:R-:W-:-:S04]  /*15a10*/  IMAD.U32 R0, R0, -0x80000000, RZ ;  /* 0x8000000000007824 */ /* 0x004fc800078e00ff */
[----:B------:R-:W2:Y:S02]  /*15a20*/  SYNCS.PHASECHK.TRANS64.TRYWAIT P1, [R68+URZ+0x80], R0 ;  /* 0x00008000440075a7 */ /* 0x000ea400080211ff */
[----:B-12---:R-:W-:Y:S08]  /*15a30*/  @!P1 BRA `(.L_x_164) ;  /* 0x0000008c00a89947 */ /* 0x006ff00003800000 */
.L_x_377:
[----:B------:R-:W2:Y:S04]  /*15a40*/  LDL R87, [R1+0x70] ;  /* 0x0000700001577983 */ /* 0x000ea80000100800 */
[----:B------:R-:W3:Y:S04]  /*15a50*/  LDL R85, [R1+0x40] ;  /* 0x0000400001557983 */ /* 0x000ee80000100800 */
[----:B------:R-:W4:Y:S01]  /*15a60*/  LDL R84, [R1+0x30] ;  /* 0x0000300001547983 */ /* 0x000f220000100800 */
[----:B------:R-:W5:Y:S01]  /*15a70*/  S2R R4, SR_TID.X ;  /* 0x0000000000047919 */ /* 0x000f620000002100 */
[----:B------:R-:W1:Y:S01]  /*15a80*/  LDTM.x32 R36, tmem[UR4] ;  /* 0x00000004002479ee */ /* 0x000e6200082c0000 */
[C---:B-----5:R-:W-:Y:S01]  /*15a90*/  LOP3.LUT R0, R4.reuse, 0x40, RZ, 0xc0, !PT ;  /* 0x0000004004007812 */ /* 0x060fe200078ec0ff */
[----:B------:R-:W-:-:S03]  /*15aa0*/  IMAD.U32 R4, R4, 0x10000, RZ ;  /* 0x0001000004047824 */ /* 0x000fc600078e00ff */
[----:B------:R-:W-:Y:S02]  /*15ab0*/  SHF.R.U32.HI R0, RZ, 0x6, R0 ;  /* 0x00000006ff007819 */ /* 0x000fe40000011600 */
[----:B------:R-:W-:-:S05]  /*15ac0*/  LOP3.LUT R4, R4, 0x200000, RZ, 0xc0, !PT ;  /* 0x0020000004047812 */ /* 0x000fca00078ec0ff */
[----:B------:R-:W-:-:S05]  /*15ad0*/  IMAD R0, R0, 0x400000, R4 ;  /* 0x0040000000007824 */ /* 0x000fca00078e0204 */
[----:B------:R-:W-:Y:S02]  /*15ae0*/  R2UR UR4, R0 ;  /* 0x00000000000472ca */ /* 0x000fe400000e0000 */
[----:B------:R-:W-:Y:S02]  /*15af0*/  FSEL R70, R115, R69, P3 ;  /* 0x0000004573467208 */ /* 0x000fe40001800000 */
[----:B-1----:R-:W-:Y:S01]  /*15b00*/  FMNMX R3, R38, R39, !PT ;  /* 0x0000002726037209 */ /* 0x002fe20007800000 */
[----:B------:R-:W-:-:S08]  /*15b10*/  IMAD.MOV.U32 R86, RZ, RZ, 0x1 ;  /* 0x00000001ff567424 */ /* 0x000fd000078e00ff */
[----:B------:R-:W1:Y:S01]  /*15b20*/  LDTM.x32 R4, tmem[UR4+0x20] ;  /* 0x00002004000479ee */ /* 0x000e6200082c0000 */
[----:B------:R-:W-:Y:S01]  /*15b30*/  FMNMX3 R0, R70, R36, R37, !PT ;  /* 0x0000002446007276 */ /* 0x000fe20007800025 */
[----:B------:R-:W-:Y:S01]  /*15b40*/  NOP ;  /* 0x0000000000007918 */ /* 0x000fe20000000000 */
[----:B------:R-:W-:Y:S01]  /*15b50*/  FMNMX3 R3, R3, R46, R47, !PT ;  /* 0x0000002e03037276 */ /* 0x000fe2000780002f */
[----:B------:R-:W5:Y:S01]  /*15b60*/  LDL R115, [R1+0x68] ;  /* 0x0000680001737983 */ /* 0x000f620000100800 */
[----:B------:R-:W-:Y:S02]  /*15b70*/  FMNMX3 R0, R0, R44, R45, !PT ;  /* 0x0000002c00007276 */ /* 0x000fe4000780002d */
[----:B------:R-:W-:Y:S02]  /*15b80*/  FMNMX3 R3, R3, R54, R55, !PT ;  /* 0x0000003603037276 */ /* 0x000fe40007800037 */
[----:B------:R-:W-:Y:S02]  /*15b90*/  FMNMX3 R0, R0, R52, R53, !PT ;  /* 0x0000003400007276 */ /* 0x000fe40007800035 */
[----:B------:R-:W-:-:S02]  /*15ba0*/  FMNMX3 R3, R3, R62, R63, !PT ;  /* 0x0000003e03037276 */ /* 0x000fc4000780003f */
[----:B------:R-:W-:-:S04]  /*15bb0*/  FMNMX3 R0, R0, R60, R61, !PT ;  /* 0x0000003c00007276 */ /* 0x000fc8000780003d */
        /* <DEDUP_REMOVED lines=8> */
[----:B------:R-:W-:Y:S02]  /*15c40*/  FMNMX R3, R42, R43, !PT ;  /* 0x0000002b2a037209 */ /* 0x000fe40007800000 */
[----:B------:R-:W-:Y:S02]  /*15c50*/  FMNMX R69, R2, R0, !PT ;  /* 0x0000000002457209 */ /* 0x000fe40007800000 */
[----:B------:R-:W-:Y:S02]  /*15c60*/  FMNMX R0, R40, R41, !PT ;  /* 0x0000002928007209 */ /* 0x000fe40007800000 */
        /* <DEDUP_REMOVED lines=11> */
[----:B------:R-:W-:-:S04]  /*15d20*/  FMNMX3 R0, R0, R24, R25, !PT ;  /* 0x0000001800007276 */ /* 0x000fc80007800019 */
[----:B------:R-:W-:Y:S02]  /*15d30*/  FMNMX3 R2, R0, R32, R33, !PT ;  /* 0x0000002000027276 */ /* 0x000fe40007800021 */
[----:B------:R-:W-:-:S04]  /*15d40*/  FMNMX3 R0, R3, R34, R35, !PT ;  /* 0x0000002203007276 */ /* 0x000fc80007800023 */
[----:B------:R-:W-:Y:S01]  /*15d50*/  FMNMX3 R2, R69, R2, R0, !PT ;  /* 0x0000000245027276 */ /* 0x000fe20007800000 */
[----:B------:R-:W-:-:S05]  /*15d60*/  VIADD R0, R68, 0x90 ;  /* 0x0000009044007836 */ /* 0x000fca0000000000 */
[----:B--2---:R-:W-:-:S04]  /*15d70*/  PRMT R0, R87, 0x654, R0 ;  /* 0x0000065457007816 */ /* 0x004fc80000000000 */
[----:B------:R1:W-:Y:S01]  /*15d80*/  SYNCS.ARRIVE.TRANS64.RED.ART0 RZ, [R0+URZ], R86 ;  /* 0x0000005600ff79a7 */ /* 0x0003e200085004ff */
[----:B------:R-:W-:Y:S06]  /*15d90*/  BAR.SYNC.DEFER_BLOCKING 0x4, 0x80 ;  /* 0x0102000000007b1d */ /* 0x000fec0000010000 */
[----:B---3--:R-:W-:Y:S02]  /*15da0*/  STS [R85], R2 ;  /* 0x0000000255007388 */ /* 0x008fe40000000800 */
[----:B------:R-:W-:Y:S06]  /*15db0*/  BAR.SYNC.DEFER_BLOCKING 0x4, 0x80 ;  /* 0x0102000000007b1d */ /* 0x000fec0000010000 */
[----:B----4-:R-:W2:Y:S04]  /*15dc0*/  LDS R68, [R84+0x2b8] ;  /* 0x0002b80054447984 */ /* 0x010ea80000000800 */
[----:B-1----:R1:W3:Y:S02]  /*15dd0*/  LDS R0, [R84+0x1b8] ;  /* 0x0001b80054007984 */ /* 0x0022e40000000800 */
[----:B-1----:R-:W1:Y:S01]  /*15de0*/  LDC R84, c[0x0][0x890] ;  /* 0x00022400ff547b82 */ /* 0x002e620000000800 */
[----:B--2---:R-:W-:-:S02]  /*15df0*/  FSETP.NAN.AND P2, PT, R68, R68, PT ;  /* 0x000000444400720b */ /* 0x004fc40003f48000 */
[----:B---3--:R-:W-:-:S11]  /*15e00*/  FSETP.GTU.AND P1, PT, R0, R68, PT ;  /* 0x000000440000720b */ /* 0x008fd60003f2c000 */
[----:B------:R-:W-:-:S04]  /*15e10*/  @!P2 FSEL R68, R68, R0, !P1 ;  /* 0x000000004444a208 */ /* 0x000fc80004800000 */
[----:B------:R-:W-:-:S04]  /*15e20*/  FSETP.NEU.AND P1, PT, R68, -INF , PT ;  /* 0xff8000004400780b */ /* 0x000fc80003f2d000 */
[----:B------:R-:W-:-:S05]  /*15e30*/  FSEL R2, R68, RZ, P1 ;  /* 0x000000ff44027208 */ /* 0x000fca0000800000 */
[----:B------:R-:W-:-:S04]  /*15e40*/  FADD R0, R70, -R2 ;  /* 0x8000000246007221 */ /* 0x000fc80000000000 */
[----:B-1----:R-:W-:-:S04]  /*15e50*/  FMUL R0, R0, R84 ;  /* 0x0000005400007220 */ /* 0x002fc80000400000 */
[C---:B------:R-:W-:Y:S01]  /*15e60*/  FMUL R3, R0.reuse, 0.5 ;  /* 0x3f00000000037820 */ /* 0x040fe20000400000 */
[C---:B------:R-:W-:Y:S02]  /*15e70*/  FSETP.GEU.AND P1, PT, R0.reuse, -126, PT ;  /* 0xc2fc00000000780b */ /* 0x040fe40003f2e000 */
[----:B------:R-:W-:Y:S02]  /*15e80*/  FSETP.GE.AND P3, PT, R0, -8, PT ;  /* 0xc10000000000780b */ /* 0x000fe40003f66000 */
[----:B------:R-:W-:Y:S02]  /*15e90*/  FSEL R3, R3, R0, !P1 ;  /* 0x0000000003037208 */ /* 0x000fe40004800000 */
[----:B------:R-:W-:-:S05]  /*15ea0*/  FSEL R0, R70, R2, P3 ;  /* 0x0000000246007208 */ /* 0x000fca0001800000 */
[----:B------:R-:W-:-:S04]  /*15eb0*/  FFMA R0, -R0, R84, RZ ;  /* 0x0000005400007223 */ /* 0x000fc800000001ff */
[----:B------:R-:W-:-:S04]  /*15ec0*/  FFMA2 R36, R36.F32x2.HI_LO, R84.F32, R0.F32 ;  /* 0x0000005424247249 */ /* 0x000fc80001200000 */
[----:B------:R1:W-:Y:S01]  /*15ed0*/  MUFU.EX2 R113, R37 ;  /* 0x0000002500717308 */ /* 0x0003e20000000800 */
[--C-:B------:R-:W-:Y:S01]  /*15ee0*/  FFMA2 R38, R38.F32x2.HI_LO, R84.F32, R0.reuse.F32 ;  /* 0x0000005426267249 */ /* 0x100fe20001200000 */
[----:B-1----:R-:W2:Y:S06]  /*15ef0*/  LDL.LU R37, [R1+0x34] ;  /* 0x0000340001257983 */ /* 0x002eac0000300800 */
[----:B------:R1:W-:Y:S02]  /*15f00*/  MUFU.EX2 R108, R38 ;  /* 0x00000026006c7308 */ /* 0x0003e40000000800 */
[----:B-1----:R-:W1:Y:S02]  /*15f10*/  LDC R38, c[0x0][0x890] ;  /* 0x00022400ff267b82 */ /* 0x002e640000000800 */
[----:B-1----:R-:W-:-:S04]  /*15f20*/  FFMA2 R40, R40.F32x2.HI_LO, R38.F32, R0.F32 ;  /* 0x0000002628287249 */ /* 0x002fc80001200000 */
[----:B------:R-:W-:Y:S08]  /*15f30*/  MUFU.EX2 R106, R40 ;  /* 0x00000028006a7308 */ /* 0x000ff00000000800 */
[----:B------:R1:W-:Y:S02]  /*15f40*/  MUFU.EX2 R107, R41 ;  /* 0x00000029006b7308 */ /* 0x0003e40000000800 */
[----:B-1----:R-:W3:Y:S01]  /*15f50*/  LDL.LU.64 R40, [R1+0x8] ;  /* 0x0000080001287983 */ /* 0x002ee20000300a00 */
[----:B------:R-:W-:-:S05]  /*15f60*/  VIADD R2, R71, 0x1 ;  /* 0x0000000147027836 */ /* 0x000fca0000000000 */
[----:B------:R1:W4:Y:S01]  /*15f70*/  MUFU.EX2 R69, R3 ;  /* 0x0000000300457308 */ /* 0x0003220000000800 */
[----:B------:R-:W-:Y:S01]  /*15f80*/  FFMA2 R54, R54.F32x2.HI_LO, R38.F32, R0.F32 ;  /* 0x0000002636367249 */ /* 0x000fe20001200000 */
[----:B------:R-:W-:-:S06]  /*15f90*/  ISETP.NE.AND P2, PT, R2, 0x2, PT ;  /* 0x000000020200780c */ /* 0x000fcc0003f45270 */
[----:B------:R4:W2:Y:S01]  /*15fa0*/  MUFU.EX2 R90, R54 ;  /* 0x00000036005a7308 */ /* 0x0008a20000000800 */
[----:B-1----:R-:W-:-:S04]  /*15fb0*/  SEL R3, RZ, 0x1, P2 ;  /* 0x00000001ff037807 */ /* 0x002fc80001000000 */
[----:B------:R-:W-:Y:S02]  /*15fc0*/  LOP3.LUT R71, R93, R3, RZ, 0x3c, !PT ;  /* 0x000000035d477212 */ /* 0x000fe400078e3cff */
[----:B----4-:R-:W-:Y:S01]  /*15fd0*/  SEL R54, R2, RZ, P2 ;  /* 0x000000ff02367207 */ /* 0x010fe20001000000 */
[----:B------:R1:W4:Y:S04]  /*15fe0*/  MUFU.EX2 R112, R36 ;  /* 0x0000002400707308 */ /* 0x0003280000000800 */
[----:B-----5:R-:W-:Y:S02]  /*15ff0*/  IMAD R3, R54, 0x8, R115 ;  /* 0x0000000836037824 */ /* 0x020fe400078e0273 */
[----:B-1----:R-:W-:-:S04]  /*16000*/  IMAD.U32 R36, R71, -0x80000000, RZ ;  /* 0x8000000047247824 */ /* 0x002fc800078e00ff */
[----:B------:R-:W1:Y:S01]  /*16010*/  SYNCS.PHASECHK.TRANS64.TRYWAIT P2, [R3+URZ+0x130], R36 ;  /* 0x00013024030075a7 */ /* 0x000e6200080411ff */
[----:B------:R-:W-:-:S04]  /*16020*/  FFMA2 R4, R4.F32x2.HI_LO, R38.F32, R0.F32 ;  /* 0x0000002604047249 */ /* 0x000fc80001200000 */
[----:B------:R2:W1:Y:S01]  /*16030*/  MUFU.EX2 R92, R4 ;  /* 0x00000004005c7308 */ /* 0x0004620000000800 */
        /* <DEDUP_REMOVED lines=18> */
[----:B------:R-:W-:Y:S01]  /*16160*/  FFMA2 R26, R26.F32x2.HI_LO, R38.F32, R0.F32 ;  /* 0x000000261a1a7249 */ /* 0x000fe20001200000 */
[----:B------:R-:W1:Y:S01]  /*16170*/  MUFU.EX2 R94, R50 ;  /* 0x00000032005e7308 */ /* 0x000e620000000800 */
[----:B------:R-:W-:Y:S02]  /*16180*/  FADD2 R134, R80.F32x2.HI_LO, R74.F32x2.HI_LO ;  /* 0x0000004a5086724b */ /* 0x000fe40000000000 */
[----:B------:R-:W-:-:S05]  /*16190*/  FADD2 R124, R82.F32x2.HI_LO, R76.F32x2.HI_LO ;  /* 0x0000004c527c724b */ /* 0x000fca0000000000 */
[----:B------:R-:W1:Y:S01]  /*161a0*/  MUFU.EX2 R88, R56 ;  /* 0x0000003800587308 */ /* 0x000e620000000800 */
[----:B------:R-:W-:-:S07]  /*161b0*/  FFMA2 R66, R66.F32x2.HI_LO, R38.F32, R0.F32 ;  /* 0x0000002642427249 */ /* 0x000fce0001200000 */
[----:B------:R-:W1:Y:S08]  /*161c0*/  MUFU.EX2 R89, R57 ;  /* 0x0000003900597308 */ /* 0x000e700000000800 */
[----:B------:R-:W1:Y:S08]  /*161d0*/  MUFU.EX2 R86, R58 ;  /* 0x0000003a00567308 */ /* 0x000e700000000800 */
[----:B------:R-:W1:Y:S08]  /*161e0*/  MUFU.EX2 R87, R59 ;  /* 0x0000003b00577308 */ /* 0x000e700000000800 */
[----:B------:R-:W1:Y:S08]  /*161f0*/  MUFU.EX2 R100, R60 ;  /* 0x0000003c00647308 */ /* 0x000e700000000800 */
[----:B------:R-:W1:Y:S08]  /*16200*/  MUFU.EX2 R101, R61 ;  /* 0x0000003d00657308 */ /* 0x000e700000000800 */
[----:B------:R-:W1:Y:S08]  /*16210*/  MUFU.EX2 R84, R62 ;  /* 0x0000003e00547308 */ /* 0x000e700000000800 */
[----:B------:R-:W1:Y:S08]  /*16220*/  MUFU.EX2 R85, R63 ;  /* 0x0000003f00557308 */ /* 0x000e700000000800 */
[----:B------:R-:W1:Y:S08]  /*16230*/  MUFU.EX2 R80, R64 ;  /* 0x0000004000507308 */ /* 0x000e700000000800 */
[----:B------:R-:W1:Y:S01]  /*16240*/  MUFU.EX2 R81, R65 ;  /* 0x0000004100517308 */ /* 0x000e620000000800 */
[----:B------:R-:W-:-:S07]  /*16250*/  FFMA2 R6, R6.F32x2.HI_LO, R38.F32, R0.F32 ;  /* 0x0000002606067249 */ /* 0x000fce0001200000 */
[----:B------:R-:W1:Y:S01]  /*16260*/  MUFU.EX2 R109, R39 ;  /* 0x00000027006d7308 */ /* 0x000e620000000800 */
[----:B------:R-:W-:-:S07]  /*16270*/  FFMA2 R8, R8.F32x2.HI_LO, R38.F32, R0.F32 ;  /* 0x0000002608087249 */ /* 0x000fce0001200000 */
[----:B------:R-:W1:Y:S01]  /*16280*/  MUFU.EX2 R104, R42 ;  /* 0x0000002a00687308 */ /* 0x000e620000000800 */
[----:B------:R-:W-:-:S07]  /*16290*/  FFMA2 R10, R10.F32x2.HI_LO, R38.F32, R0.F32 ;  /* 0x000000260a0a7249 */ /* 0x000fce0001200000 */
[----:B------:R-:W1:Y:S01]  /*162a0*/  MUFU.EX2 R105, R43 ;  /* 0x0000002b00697308 */ /* 0x000e620000000800 */
[----:B--2---:R-:W-:Y:S02]  /*162b0*/  FMUL R4, R114, R37 ;  /* 0x0000002572047220 */ /* 0x004fe40000400000 */
[----:B------:R-:W2:Y:S05]  /*162c0*/  S2R R37, SR_TID.X ;  /* 0x0000000000257919 */ /* 0x000eaa0000002100 */
[----:B------:R-:W1:Y:S01]  /*162d0*/  MUFU.EX2 R110, R44 ;  /* 0x0000002c006e7308 */ /* 0x000e620000000800 */
[----:B------:R-:W-:-:S07]  /*162e0*/  @!P1 FMUL R69, R69, R69 ;  /* 0x0000004545459220 */ /* 0x000fce0000400000 */
[----:B------:R-:W1:Y:S08]  /*162f0*/  MUFU.EX2 R111, R45 ;  /* 0x0000002d006f7308 */ /* 0x000e700000000800 */
[----:B------:R-:W1:Y:S08]  /*16300*/  MUFU.EX2 R98, R46 ;  /* 0x0000002e00627308 */ /* 0x000e700000000800 */
[----:B------:R-:W1:Y:S08]  /*16310*/  MUFU.EX2 R99, R47 ;  /* 0x0000002f00637308 */ /* 0x000e700000000800 */
[----:B------:R-:W1:Y:S01]  /*16320*/  MUFU.EX2 R96, R48 ;  /* 0x0000003000607308 */ /* 0x000e620000000800 */
[----:B--2---:R-:W-:-:S07]  /*16330*/  LOP3.LUT R37, R37, 0x3f, RZ, 0xc0, !PT ;  /* 0x0000003f25257812 */ /* 0x004fce00078ec0ff */
[----:B------:R-:W2:Y:S08]  /*16340*/  MUFU.EX2 R97, R49 ;  /* 0x0000003100617308 */ /* 0x000eb00000000800 */
        /* <DEDUP_REMOVED lines=19> */
[----:B------:R-:W-:-:S02]  /*16480*/  FADD2 R120, R78.F32x2.HI_LO, R72.F32x2.HI_LO ;  /* 0x000000484e78724b */ /* 0x000fc40000000000 */
[----:B------:R-:W-:Y:S01]  /*16490*/  @!P4 IMAD R2, R54, 0x40, R37 ;  /* 0x000000403602c824 */ /* 0x000fe200078e0225 */
[----:B------:R-:W-:-:S04]  /*164a0*/  FSEL R69, R69, 1, !P3 ;  /* 0x3f80000045457808 */ /* 0x000fc80005800000 */
[----:B------:R5:W1:Y:S01]  /*164b0*/  MUFU.EX2 R93, R5 ;  /* 0x00000005005d7308 */ /* 0x000a620000000800 */
[----:B------:R-:W-:-:S07]  /*164c0*/  @!P4 IMAD.U32 R2, R2, 0x4, R115 ;  /* 0x000000040202c824 */ /* 0x000fce00078e0073 */
[----:B------:R-:W1:Y:S01]  /*164d0*/  MUFU.EX2 R78, R66 ;  /* 0x00000042004e7308 */ /* 0x000e620000000800 */
[----:B-----5:R-:W-:-:S07]  /*164e0*/  IMAD.MOV.U32 R5, RZ, RZ, RZ ;  /* 0x000000ffff057224 */ /* 0x020fce00078e00ff */
[----:B------:R-:W1:Y:S01]  /*164f0*/  MUFU.EX2 R79, R67 ;  /* 0x00000043004f7308 */ /* 0x000e620000000800 */
[----:B---3--:R-:W-:-:S07]  /*16500*/  FADD2 R4, R4.F32x2.HI_LO, R40.F32x2.HI_LO ;  /* 0x000000280404724b */ /* 0x008fce0000000000 */
[----:B------:R-:W3:Y:S08]  /*16510*/  MUFU.EX2 R74, R6 ;  /* 0x00000006004a7308 */ /* 0x000ef00000000800 */
[----:B------:R5:W1:Y:S08]  /*16520*/  MUFU.EX2 R75, R7 ;  /* 0x00000007004b7308 */ /* 0x000a700000000800 */
[----:B------:R-:W1:Y:S08]  /*16530*/  MUFU.EX2 R72, R8 ;  /* 0x0000000800487308 */ /* 0x000e700000000800 */
[----:B------:R1:W1:Y:S01]  /*16540*/  MUFU.EX2 R73, R9 ;  /* 0x0000000900497308 */ /* 0x0002620000000800 */
[----:B-----5:R-:W-:-:S07]  /*16550*/  FADD2 R6, R134.F32x2.HI_LO, R150.F32x2.HI_LO ;  /* 0x000000968606724b */ /* 0x020fce0000000000 */
[----:B------:R-:W2:Y:S08]  /*16560*/  MUFU.EX2 R66, R10 ;  /* 0x0000000a00427308 */ /* 0x000eb00000000800 */
[----:B------:R5:W2:Y:S01]  /*16570*/  MUFU.EX2 R67, R11 ;  /* 0x0000000b00437308 */ /* 0x000aa20000000800 */
[----:B-1----:R-:W-:Y:S02]  /*16580*/  FADD2 R8, R124.F32x2.HI_LO, R144.F32x2.HI_LO ;  /* 0x000000907c08724b */ /* 0x002fe40000000000 */
[----:B-----5:R-:W-:Y:S01]  /*16590*/  FADD2 R10, R120.F32x2.HI_LO, R142.F32x2.HI_LO ;  /* 0x0000008e780a724b */ /* 0x020fe20000000000 */
[----:B--234-:R-:W-:Y:S06]  /*165a0*/  @!P2 BRA `(.L_x_165) ;  /* 0x0000008000e8a947 */ /* 0x01cfec0003800000 */
.L_x_379:
[----:B------:R-:W2:Y:S01]  /*165b0*/  LDL R23, [R1+0x3c] ;  /* 0x00003c0001177983 */ /* 0x000ea20000100800 */
[----:B------:R-:W-:Y:S01]  /*165c0*/  IMAD.MOV.U32 R15, RZ, RZ, 0x1 ;  /* 0x00000001ff0f7424 */ /* 0x000fe200078e00ff */
[----:B------:R-:W3:Y:S02]  /*165d0*/  LDC R14, c[0x0][0x890] ;  /* 0x00022400ff0e7b82 */ /* 0x000ee40000000800 */
[----:B------:R-:W4:Y:S04]  /*165e0*/  LDL.LU.64 R20, [R1+0x18] ;  /* 0x0000180001147983 */ /* 0x000f280000300a00 */
[----:B------:R-:W5:Y:S04]  /*165f0*/  LDL.LU.64 R18, [R1+0x10] ;  /* 0x0000100001127983 */ /* 0x000f680000300a00 */
[----:B------:R-:W5:Y:S01]  /*16600*/  LDL.LU.64 R16, [R1] ;  /* 0x0000000001107983 */ /* 0x000f620000300a00 */
[----:B------:R-:W-:Y:S01]  /*16610*/  FADD2 R6, R6.F32x2.HI_LO, R158.F32x2.HI_LO ;  /* 0x0000009e0606724b */ /* 0x000fe20000000000 */
[----:B------:R1:W1:Y:S01]  /*16620*/  MUFU.EX2 R51, R27 ;  /* 0x0000001b00337308 */ /* 0x0002620000000800 */
[----:B------:R-:W-:Y:S01]  /*16630*/  FADD2 R10, R10.F32x2.HI_LO, R156.F32x2.HI_LO ;  /* 0x0000009c0a0a724b */ /* 0x000fe20000000000 */
[----:B------:R-:W1:Y:S01]  /*16640*/  S2R R22, SR_CgaCtaId ;  /* 0x0000000000167919 */ /* 0x000e620000008800 */
[----:B------:R-:W-:-:S02]  /*16650*/  FSEL R115, R70, R68, P3 ;  /* 0x0000004446737208 */ /* 0x000fc40001800000 */
[----:B------:R-:W-:Y:S01]  /*16660*/  F2FP.F16.F32.PACK_AB R24, R101, R100 ;  /* 0x000000646518723e */ /* 0x000fe200000000ff */
[----:B------:R4:W-:Y:S01]  /*16670*/  @!P4 STS [R2+0x5b8], R69 ;  /* 0x0005b8450200c388 */ /* 0x0009e20000000800 */
[----:B------:R1:W-:Y:S01]  /*16680*/  SYNCS.ARRIVE.TRANS64.ART0 RZ, [R3+URZ+0x120], R15 ;  /* 0x0001200f03ff79a7 */ /* 0x0003e200085000ff */
[----:B------:R-:W-:Y:S02]  /*16690*/  F2FP.F16.F32.PACK_AB R25, R85, R84 ;  /* 0x000000545519723e */ /* 0x000fe400000000ff */
[----:B------:R-:W-:Y:S01]  /*166a0*/  F2FP.F16.F32.PACK_AB R26, R81, R80 ;  /* 0x00000050511a723e */ /* 0x000fe200000000ff */
[--C-:B---3--:R-:W-:Y:S01]  /*166b0*/  FFMA2 R28, R28.F32x2.HI_LO, R14.F32, R0.reuse.F32 ;  /* 0x0000000e1c1c7249 */ /* 0x108fe20001200000 */
[----:B-1----:R-:W-:Y:S01]  /*166c0*/  F2FP.F16.F32.PACK_AB R13, R109, R108 ;  /* 0x0000006c6d0d723e */ /* 0x002fe200000000ff */
[--C-:B------:R-:W-:Y:S01]  /*166d0*/  FFMA2 R30, R30.F32x2.HI_LO, R14.F32, R0.reuse.F32 ;  /* 0x0000000e1e1e7249 */ /* 0x100fe20001200000 */
[----:B------:R-:W-:Y:S01]  /*166e0*/  F2FP.F16.F32.PACK_AB R12, R113, R112 ;  /* 0x00000070710c723e */ /* 0x000fe200000000ff */
[-CC-:B------:R-:W-:Y:S01]  /*166f0*/  FFMA2 R32, R32.F32x2.HI_LO, R14.reuse.F32, R0.reuse.F32 ;  /* 0x0000000e20207249 */ /* 0x180fe20001200000 */
[----:B------:R1:W-:Y:S01]  /*16700*/  MUFU.EX2 R52, R28 ;  /* 0x0000001c00347308 */ /* 0x0003e20000000800 */
[----:B------:R-:W-:Y:S01]  /*16710*/  FFMA2 R34, R34.F32x2.HI_LO, R14.F32, R0.F32 ;  /* 0x0000000e22227249 */ /* 0x000fe20001200000 */
[----:B------:R-:W-:-:S02]  /*16720*/  F2FP.F16.F32.PACK_AB R27, R79, R78 ;  /* 0x0000004e4f1b723e */ /* 0x000fc400000000ff */
[----:B------:R-:W-:Y:S02]  /*16730*/  F2FP.F16.F32.PACK_AB R14, R107, R106 ;  /* 0x0000006a6b0e723e */ /* 0x000fe400000000ff */
[----:B------:R-:W-:Y:S02]  /*16740*/  F2FP.F16.F32.PACK_AB R36, R77, R76 ;  /* 0x0000004c4d24723e */ /* 0x000fe400000000ff */
[----:B------:R-:W3:Y:S01]  /*16750*/  MUFU.EX2 R53, R29 ;  /* 0x0000001d00357308 */ /* 0x000ee20000000800 */
[----:B------:R-:W-:Y:S02]  /*16760*/  F2FP.F16.F32.PACK_AB R37, R59, R58 ;  /* 0x0000003a3b25723e */ /* 0x000fe400000000ff */
[----:B------:R-:W-:Y:S02]  /*16770*/  F2FP.F16.F32.PACK_AB R38, R57, R56 ;  /* 0x000000383926723e */ /* 0x000fe400000000ff */
[----:B------:R-:W-:Y:S02]  /*16780*/  F2FP.F16.F32.PACK_AB R39, R51, R50 ;  /* 0x000000323327723e */ /* 0x000fe400000000ff */
[----:B------:R-:W-:Y:S01]  /*16790*/  MOV R15, 0x400 ;  /* 0x00000400000f7802 */ /* 0x000fe20000000f00 */
[----:B------:R3:W-:Y:S01]  /*167a0*/  MUFU.EX2 R48, R30 ;  /* 0x0000001e00307308 */ /* 0x0007e20000000800 */
[----:B-1----:R-:W-:-:S02]  /*167b0*/  F2FP.F16.F32.PACK_AB R28, R93, R92 ;  /* 0x0000005c5d1c723e */ /* 0x002fc400000000ff */
[----:B------:R-:W-:Y:S02]  /*167c0*/  LEA R15, R22, R15, 0x18 ;  /* 0x0000000f160f7211 */ /* 0x000fe400078ec0ff */
[----:B------:R-:W-:-:S03]  /*167d0*/  F2FP.F16.F32.PACK_AB R22, R89, R88 ;  /* 0x000000585916723e */ /* 0x000fc600000000ff */
[----:B------:R-:W1:Y:S01]  /*167e0*/  MUFU.EX2 R49, R31 ;  /* 0x0000001f00317308 */ /* 0x000e620000000800 */
[----:B---3--:R-:W-:Y:S02]  /*167f0*/  F2FP.F16.F32.PACK_AB R44, R53, R52 ;  /* 0x00000034352c723e */ /* 0x008fe400000000ff */
[----:B------:R-:W-:-:S05]  /*16800*/  F2FP.F16.F32.PACK_AB R29, R75, R74 ;  /* 0x0000004a4b1d723e */ /* 0x000fca00000000ff */
[----:B------:R3:W-:Y:S01]  /*16810*/  MUFU.EX2 R42, R32 ;  /* 0x00000020002a7308 */ /* 0x0007e20000000800 */
[----:B------:R-:W-:-:S07]  /*16820*/  F2FP.F16.F32.PACK_AB R30, R73, R72 ;  /* 0x00000048491e723e */ /* 0x000fce00000000ff */
[----:B------:R-:W3:Y:S01]  /*16830*/  MUFU.EX2 R43, R33 ;  /* 0x00000021002b7308 */ /* 0x000ee20000000800 */
[----:B-1----:R-:W-:Y:S02]  /*16840*/  F2FP.F16.F32.PACK_AB R45, R49, R48 ;  /* 0x00000030312d723e */ /* 0x002fe400000000ff */
[----:B------:R-:W-:-:S05]  /*16850*/  F2FP.F16.F32.PACK_AB R31, R67, R66 ;  /* 0x00000042431f723e */ /* 0x000fca00000000ff */
[----:B------:R1:W-:Y:S01]  /*16860*/  MUFU.EX2 R40, R34 ;  /* 0x0000002200287308 */ /* 0x0003e20000000800 */
[----:B---3--:R-:W-:-:S07]  /*16870*/  F2FP.F16.F32.PACK_AB R32, R83, R82 ;  /* 0x000000525320723e */ /* 0x008fce00000000ff */
[----:B------:R-:W3:Y:S01]  /*16880*/  MUFU.EX2 R41, R35 ;  /* 0x0000002300297308 */ /* 0x000ee20000000800 */
[----:B------:R-:W-:Y:S02]  /*16890*/  F2FP.F16.F32.PACK_AB R46, R43, R42 ;  /* 0x0000002a2b2e723e */ /* 0x000fe400000000ff */
[----:B------:R-:W-:Y:S02]  /*168a0*/  F2FP.F16.F32.PACK_AB R33, R65, R64 ;  /* 0x000000404121723e */ /* 0x000fe400000000ff */
[----:B-1----:R-:W-:Y:S02]  /*168b0*/  F2FP.F16.F32.PACK_AB R34, R63, R62 ;  /* 0x0000003e3f22723e */ /* 0x002fe400000000ff */
[----:B---3--:R-:W-:Y:S02]  /*168c0*/  F2FP.F16.F32.PACK_AB R47, R41, R40 ;  /* 0x00000028292f723e */ /* 0x008fe400000000ff */
[----:B------:R-:W-:Y:S01]  /*168d0*/  F2FP.F16.F32.PACK_AB R35, R61, R60 ;  /* 0x0000003c3d23723e */ /* 0x000fe200000000ff */
[----:B--2---:R-:W-:Y:S01]  /*168e0*/  IMAD.U32 R55, R23, -0x80000000, RZ ;  /* 0x8000000017377824 */ /* 0x004fe200078e00ff */
[----:B------:R-:W-:-:S03]  /*168f0*/  F2FP.F16.F32.PACK_AB R23, R87, R86 ;  /* 0x000000565717723e */ /* 0x000fc600000000ff */
[----:B------:R1:W2:Y:S01]  /*16900*/  SYNCS.PHASECHK.TRANS64.TRYWAIT P1, [R15+URZ+0xa8], R55 ;  /* 0x0000a8370f0075a7 */ /* 0x0002a200080211ff */
[----:B----4-:R-:W-:Y:S01]  /*16910*/  FADD2 R2, R4.F32x2.HI_LO, R20.F32x2.HI_LO ;  /* 0x000000140402724b */ /* 0x010fe20000000000 */
[----:B------:R-:W-:Y:S01]  /*16920*/  F2FP.F16.F32.PACK_AB R20, R103, R102 ;  /* 0x000000666714723e */ /* 0x000fe200000000ff */
[----:B------:R-:W-:Y:S01]  /*16930*/  FADD2 R4, R8.F32x2.HI_LO, R160.F32x2.HI_LO ;  /* 0x000000a00804724b */ /* 0x000fe20000000000 */
[----:B------:R-:W-:Y:S01]  /*16940*/  F2FP.F16.F32.PACK_AB R21, R91, R90 ;  /* 0x0000005a5b15723e */ /* 0x000fe200000000ff */
[----:B-----5:R-:W-:Y:S01]  /*16950*/  FADD2 R8, R2.F32x2.HI_LO, R18.F32x2.HI_LO ;  /* 0x000000120208724b */ /* 0x020fe20000000000 */
[----:B------:R-:W-:Y:S01]  /*16960*/  F2FP.F16.F32.PACK_AB R18, R97, R96 ;  /* 0x000000606112723e */ /* 0x000fe200000000ff */
[----:B------:R-:W-:Y:S01]  /*16970*/  FADD2 R4, R4.F32x2.HI_LO, R154.F32x2.HI_LO ;  /* 0x0000009a0404724b */ /* 0x000fe20000000000 */
[----:B------:R-:W-:Y:S01]  /*16980*/  F2FP.F16.F32.PACK_AB R19, R95, R94 ;  /* 0x0000005e5f13723e */ /* 0x000fe200000000ff */
[----:B------:R-:W-:Y:S01]  /*16990*/  FADD2 R8, R8.F32x2.HI_LO, R16.F32x2.HI_LO ;  /* 0x000000100808724b */ /* 0x000fe20000000000 */
[----:B------:R-:W-:Y:S01]  /*169a0*/  F2FP.F16.F32.PACK_AB R16, R111, R110 ;  /* 0x0000006e6f10723e */ /* 0x000fe200000000ff */
[----:B------:R-:W-:Y:S01]  /*169b0*/  FADD2 R2, R6.F32x2.HI_LO, R152.F32x2.HI_LO ;  /* 0x000000980602724b */ /* 0x000fe20000000000 */
[----:B------:R-:W-:Y:S01]  /*169c0*/  F2FP.F16.F32.PACK_AB R17, R99, R98 ;  /* 0x000000626311723e */ /* 0x000fe200000000ff */
[----:B------:R-:W-:-:S02]  /*169d0*/  FADD2 R6, R10.F32x2.HI_LO, R148.F32x2.HI_LO ;  /* 0x000000940a06724b */ /* 0x000fc40000000000 */
[----:B------:R-:W-:Y:S02]  /*169e0*/  FADD2 R4, R4.F32x2.HI_LO, R138.F32x2.HI_LO ;  /* 0x0000008a0404724b */ /* 0x000fe40000000000 */
[----:B------:R-:W-:Y:S02]  /*169f0*/  FADD2 R10, R8.F32x2.HI_LO, R164.F32x2.HI_LO ;  /* 0x000000a4080a724b */ /* 0x000fe40000000000 */
[----:B------:R-:W-:Y:S02]  /*16a00*/  FADD2 R2, R2.F32x2.HI_LO, R136.F32x2.HI_LO ;  /* 0x000000880202724b */ /* 0x000fe40000000000 */
[----:B------:R-:W-:Y:S02]  /*16a10*/  FADD2 R6, R6.F32x2.HI_LO, R132.F32x2.HI_LO ;  /* 0x000000840606724b */ /* 0x000fe40000000000 */
[----:B------:R-:W-:Y:S02]  /*16a20*/  FADD2 R8, R4.F32x2.HI_LO, R130.F32x2.HI_LO ;  /* 0x000000820408724b */ /* 0x000fe40000000000 */
[----:B------:R-:W-:Y:S01]  /*16a30*/  FADD2 R4, R10.F32x2.HI_LO, R162.F32x2.HI_LO ;  /* 0x000000a20a04724b */ /* 0x000fe20000000000 */
[----:B-1----:R-:W-:Y:S01]  /*16a40*/  F2FP.F16.F32.PACK_AB R15, R105, R104 ;  /* 0x00000068690f723e */ /* 0x002fe200000000ff */
[----:B------:R-:W-:-:S02]  /*16a50*/  FADD2 R2, R2.F32x2.HI_LO, R128.F32x2.HI_LO ;  /* 0x000000800202724b */ /* 0x000fc40000000000 */
[----:B------:R-:W-:Y:S02]  /*16a60*/  FADD2 R6, R6.F32x2.HI_LO, R126.F32x2.HI_LO ;  /* 0x0000007e0606724b */ /* 0x000fe40000000000 */
[----:B------:R-:W-:Y:S02]  /*16a70*/  FADD2 R4, R4.F32x2.HI_LO, R146.F32x2.HI_LO ;  /* 0x000000920404724b */ /* 0x000fe40000000000 */
[----:B------:R-:W-:Y:S02]  /*16a80*/  FADD2 R10, R8.F32x2.HI_LO, R122.F32x2.HI_LO ;  /* 0x0000007a080a724b */ /* 0x000fe40000000000 */
[----:B------:R-:W-:Y:S02]  /*16a90*/  FADD2 R8, R2.F32x2.HI_LO, R118.F32x2.HI_LO ;  /* 0x000000760208724b */ /* 0x000fe40000000000 */
[----:B------:R-:W-:Y:S02]  /*16aa0*/  FADD2 R2, R6.F32x2.HI_LO, R116.F32x2.HI_LO ;  /* 0x000000740602724b */ /* 0x000fe40000000000 */
[----:B------:R-:W-:-:S02]  /*16ab0*/  FADD2 R6, R4.F32x2.HI_LO, R140.F32x2.HI_LO ;  /* 0x0000008c0406724b */ /* 0x000fc40000000000 */
[----:B------:R-:W-:Y:S02]  /*16ac0*/  FADD2 R4, R8.F32x2.HI_LO, R2.F32x2.HI_LO ;  /* 0x000000020804724b */ /* 0x000fe40000000000 */
[----:B------:R-:W-:-:S04]  /*16ad0*/  FADD2 R2, R6.F32x2.HI_LO, R10.F32x2.HI_LO ;  /* 0x0000000a0602724b */ /* 0x000fc80000000000 */
[----:B------:R-:W-:-:S04]  /*16ae0*/  FADD2 R2, R2.F32x2.HI_LO, R4.F32x2.HI_LO ;  /* 0x000000040202724b */ /* 0x000fc80000000000 */
[----:B------:R-:W-:Y:S01]  /*16af0*/  FADD R0, R2, R3 ;  /* 0x0000000302007221 */ /* 0x000fe20000000000 */
[----:B--2---:R-:W-:Y:S06]  /*16b00*/  @!P1 BRA `(.L_x_166) ;  /* 0x0000007c00ac9947 */ /* 0x004fec0003800000 */
.L_x_381:
[----:B------:R-:W2:Y:S04]  /*16b10*/  LDL R124, [R1+0x64] ;  /* 0x00006400017c7983 */ /* 0x000ea80000100800 */
[----:B------:R-:W3:Y:S04]  /*16b20*/  LDL R123, [R1+0x60] ;  /* 0x00006000017b7983 */ /* 0x000ee80000100800 */
[----:B------:R-:W4:Y:S04]  /*16b30*/  LDL R122, [R1+0x5c] ;  /* 0x00005c00017a7983 */ /* 0x000f280000100800 */
[----:B------:R-:W5:Y:S04]  /*16b40*/  LDL R121, [R1+0x58] ;  /* 0x0000580001797983 */ /* 0x000f680000100800 */
[----:B------:R-:W5:Y:S04]  /*16b50*/  LDL R120, [R1+0x54] ;  /* 0x0000540001787983 */ /* 0x000f680000100800 */
[----:B------:R-:W5:Y:S04]  /*16b60*/  LDL R119, [R1+0x50] ;  /* 0x0000500001777983 */ /* 0x000f680000100800 */
[----:B------:R-:W5:Y:S04]  /*16b70*/  LDL R117, [R1+0x4c] ;  /* 0x00004c0001757983 */ /* 0x000f680000100800 */
[----:B------:R-:W5:Y:S04]  /*16b80*/  LDL R118, [R1+0x48] ;  /* 0x0000480001767983 */ /* 0x000f680000100800 */
[----:B------:R-:W5:Y:S04]  /*16b90*/  LDL R116, [R1+0x44] ;  /* 0x0000440001747983 */ /* 0x000f680000100800 */
[----:B------:R-:W5:Y:S04]  /*16ba0*/  LDL.LU R114, [R1+0x20] ;  /* 0x0000200001727983 */ /* 0x000f680000300800 */
[----:B------:R-:W5:Y:S04]  /*16bb0*/  LDL R70, [R1+0x6c] ;  /* 0x00006c0001467983 */ /* 0x000f680000100800 */
[----:B------:R-:W5:Y:S04]  /*16bc0*/  LDL.LU R68, [R1+0x2c] ;  /* 0x00002c0001447983 */ /* 0x000f680000300800 */
[----:B------:R-:W5:Y:S01]  /*16bd0*/  LDL.LU R55, [R1+0x24] ;  /* 0x0000240001377983 */ /* 0x000f620000300800 */
[----:B------:R-:W-:-:S02]  /*16be0*/  HFMA2 R11, -RZ, RZ, 0, 0 ;  /* 0x00000000ff0b7431 */ /* 0x000fc400000001ff */
[----:B------:R-:W-:Y:S01]  /*16bf0*/  FMUL R10, R0, R69 ;  /* 0x00000045000a7220 */ /* 0x000fe20000400000 */
[----:B-1----:R-:W-:Y:S02]  /*16c00*/  FADD2 R2, R108.F32x2.HI_LO, R98.F32x2.HI_LO ;  /* 0x000000626c02724b */ /* 0x002fe40000000000 */
[----:B------:R-:W-:Y:S02]  /*16c10*/  FADD2 R6, R106.F32x2.HI_LO, R96.F32x2.HI_LO ;  /* 0x000000606a06724b */ /* 0x000fe40000000000 */
[----:B------:R-:W-:Y:S02]  /*16c20*/  FADD2 R4, R104.F32x2.HI_LO, R94.F32x2.HI_LO ;  /* 0x0000005e6804724b */ /* 0x000fe40000000000 */
[----:B------:R-:W-:Y:S02]  /*16c30*/  FADD2 R2, R2.F32x2.HI_LO, R90.F32x2.HI_LO ;  /* 0x0000005a0202724b */ /* 0x000fe40000000000 */
[----:B------:R-:W-:Y:S02]  /*16c40*/  FADD2 R10, R10.F32x2.HI_LO, R112.F32x2.HI_LO ;  /* 0x000000700a0a724b */ /* 0x000fe40000000000 */
        /* <DEDUP_REMOVED lines=24> */
[----:B------:R-:W-:Y:S01]  /*16dd0*/  FADD2 R2, R4.F32x2.HI_LO, R52.F32x2.HI_LO ;  /* 0x000000340402724b */ /* 0x000fe20000000000 */
[----:B------:R-:W-:-:S03]  /*16de0*/  IADD3 R5, PT, PT, R54, 0x1, RZ ;  /* 0x0000000136057810 */ /* 0x000fc60007ffe0ff */
[----:B------:R-:W-:Y:S01]  /*16df0*/  FADD2 R2, R2.F32x2.HI_LO, R10.F32x2.HI_LO ;  /* 0x0000000a0202724b */ /* 0x000fe20000000000 */
[----:B------:R-:W-:-:S03]  /*16e00*/  ISETP.NE.AND P2, PT, R5, 0x2, PT ;  /* 0x000000020500780c */ /* 0x000fc60003f45270 */
[----:B------:R-:W-:Y:S01]  /*16e10*/  FADD2 R2, R2.F32x2.HI_LO, R8.F32x2.HI_LO ;  /* 0x000000080202724b */ /* 0x000fe20000000000 */
[----:B------:R-:W-:-:S04]  /*16e20*/  SEL R0, RZ, 0x1, P2 ;  /* 0x00000001ff007807 */ /* 0x000fc80001000000 */
[----:B------:R-:W-:Y:S01]  /*16e30*/  LOP3.LUT R93, R71, R0, RZ, 0x3c, !PT ;  /* 0x00000000475d7212 */ /* 0x000fe200078e3cff */
[----:B------:R-:W-:Y:S01]  /*16e40*/  FADD R0, R2, R3 ;  /* 0x0000000302007221 */ /* 0x000fe20000000000 */
[----:B------:R-:W-:Y:S01]  /*16e50*/  SEL R71, R5, RZ, P2 ;  /* 0x000000ff05477207 */ /* 0x000fe20001000000 */
[----:B--2---:R-:W-:Y:S04]  /*16e60*/  STS.128 [R124], R12 ;  /* 0x0000000c7c007388 */ /* 0x004fe80000000c00 */
[----:B---3--:R-:W-:Y:S04]  /*16e70*/  STS.128 [R123], R16 ;  /* 0x000000107b007388 */ /* 0x008fe80000000c00 */
[----:B----4-:R-:W-:Y:S04]  /*16e80*/  STS.128 [R122], R20 ;  /* 0x000000147a007388 */ /* 0x010fe80000000c00 */
[----:B-----5:R-:W-:Y:S04]  /*16e90*/  STS.128 [R121], R24 ;  /* 0x0000001879007388 */ /* 0x020fe80000000c00 */
[----:B------:R-:W-:Y:S04]  /*16ea0*/  STS.128 [R120], R28 ;  /* 0x0000001c78007388 */ /* 0x000fe80000000c00 */
[----:B------:R-:W-:Y:S04]  /*16eb0*/  STS.128 [R119], R32 ;  /* 0x0000002077007388 */ /* 0x000fe80000000c00 */
[----:B------:R1:W-:Y:S04]  /*16ec0*/  STS.128 [R117], R36 ;  /* 0x0000002475007388 */ /* 0x0003e80000000c00 */
[----:B------:R2:W-:Y:S01]  /*16ed0*/  STS.128 [R118], R44 ;  /* 0x0000002c76007388 */ /* 0x0005e20000000c00 */
[----:B------:R3:W-:Y:S06]  /*16ee0*/  MEMBAR.ALL.CTA ;  /* 0x0000000000007992 */ /* 0x0007ec0000008000 */
[----:B---3--:R-:W3:Y:S01]  /*16ef0*/  FENCE.VIEW.ASYNC.S ;  /* 0x00000000000073c6 */ /* 0x008ee20000000000 */
[----:B------:R-:W-:-:S04]  /*16f00*/  IADD3 R6, PT, PT, R114, 0x1, RZ ;  /* 0x0000000172067810 */ /* 0x000fc80007ffe0ff */
[----:B------:R-:W-:Y:S02]  /*16f10*/  ISETP.NE.AND P3, PT, R6, 0x2, PT ;  /* 0x000000020600780c */ /* 0x000fe40003f65270 */
[----:B------:R-:W-:Y:S02]  /*16f20*/  IADD3 R68, PT, PT, R68, 0x1, RZ ;  /* 0x0000000144447810 */ /* 0x000fe40007ffe0ff */
[----:B------:R-:W-:Y:S02]  /*16f30*/  SEL R4, RZ, 0x1, P3 ;  /* 0x00000001ff047807 */ /* 0x000fe40001800000 */
[----:B------:R-:W-:Y:S01]  /*16f40*/  ISETP.NE.AND P1, PT, R68, R70, PT ;  /* 0x000000464400720c */ /* 0x000fe20003f25270 */
[----:B------:R2:W-:Y:S01]  /*16f50*/  STL [R1+0x2c], R68 ;  /* 0x00002c4401007387 */ /* 0x0005e20000100800 */
[----:B------:R-:W-:Y:S02]  /*16f60*/  LOP3.LUT R84, R55, R4, RZ, 0x3c, !PT ;  /* 0x0000000437547212 */ /* 0x000fe400078e3cff */
[----:B------:R-:W-:Y:S01]  /*16f70*/  SEL R85, R6, RZ, P3 ;  /* 0x000000ff06557207 */ /* 0x000fe20001800000 */
[----:B------:R2:W-:Y:S01]  /*16f80*/  STL [R1+0x34], R0 ;  /* 0x0000340001007387 */ /* 0x0005e20000100800 */
[----:B-1----:R-:W-:-:S04]  /*16f90*/  MOV R117, 0x1 ;  /* 0x0000000100757802 */ /* 0x002fc80000000f00 */
[----:B---3--:R2:W-:Y:S03]  /*16fa0*/  SYNCS.ARRIVE.TRANS64.RED.ART0 RZ, [R116+URZ], R117 ;  /* 0x0000007574ff79a7 */ /* 0x0085e600085004ff */
[----:B------:R-:W-:Y:S05]  /*16fb0*/  @P1 BRA `(.L_x_167) ;  /* 0xffffffd400fc1947 */ /* 0x000fea000383ffff */
.L_x_160:
[----:B--2---:R-:W2:Y:S02]  /*16fc0*/  LDL R0, [R1+0x3c] ;  /* 0x00003c0001007983 */ /* 0x004ea40000100800 */
[----:B--2---:R-:W-:-:S04]  /*16fd0*/  LOP3.LUT R86, R0, 0x1, RZ, 0x3c, !PT ;  /* 0x0000000100567812 */ /* 0x004fc800078e3cff */
[----:B------:R-:W-:Y:S01]  /*16fe0*/  MOV R8, R86 ;  /* 0x0000005600087202 */ /* 0x000fe20000000f00 */
[----:B------:R-:W-:Y:S06]  /*16ff0*/  @!P0 BRA `(.L_x_168) ;  /* 0x0000001000bc8947 */ /* 0x000fec0003800000 */
[----:B------:R-:W1:Y:S01]  /*17000*/  S2R R92, SR_CgaCtaId ;  /* 0x00000000005c7919 */ /* 0x000e620000008800 */
[----:B------:R-:W-:Y:S01]  /*17010*/  MOV R0, 0x400 ;  /* 0x0000040000007802 */ /* 0x000fe20000000f00 */
[----:B------:R-:W2:Y:S03]  /*17020*/  S2R R3, SR_TID.X ;  /* 0x0000000000037919 */ /* 0x000ea60000002100 */
[----:B-1----:R-:W-:Y:S01]  /*17030*/  LEA R92, R92, R0, 0x18 ;  /* 0x000000005c5c7211 */ /* 0x002fe200078ec0ff */
[----:B------:R-:W-:Y:S01]  /*17040*/  IMAD.U32 R0, R84, -0x80000000, RZ ;  /* 0x8000000054007824 */ /* 0x000fe200078e00ff */
[----:B--2---:R-:W-:-:S03]  /*17050*/  LOP3.LUT R2, R3, 0x40, RZ, 0xc0, !PT ;  /* 0x0000004003027812 */ /* 0x004fc600078ec0ff */
[----:B------:R-:W-:Y:S02]  /*17060*/  IMAD R68, R85, 0x8, R92 ;  /* 0x0000000855447824 */ /* 0x000fe400078e025c */
[----:B------:R-:W-:Y:S01]  /*17070*/  IMAD.U32 R3, R3, 0x10000, RZ ;  /* 0x0001000003037824 */ /* 0x000fe200078e00ff */
[----:B------:R-:W-:Y:S01]  /*17080*/  SHF.R.U32.HI R2, RZ, 0x6, R2 ;  /* 0x00000006ff027819 */ /* 0x000fe20000011602 */
[----:B------:R-:W1:Y:S03]  /*17090*/  SYNCS.PHASECHK.TRANS64.TRYWAIT P1, [R68+URZ+0x80], R0 ;  /* 0x00008000440075a7 */ /* 0x000e6600080211ff */
[----:B------:R-:W-:-:S05]  /*170a0*/  LOP3.LUT R3, R3, 0x200000, RZ, 0xc0, !PT ;  /* 0x0020000003037812 */ /* 0x000fca00078ec0ff */
[----:B------:R-:W-:-:S05]  /*170b0*/  IMAD R2, R2, 0x400000, R3 ;  /* 0x0040000002027824 */ /* 0x000fca00078e0203 */
[----:B------:R-:W-:Y:S01]  /*170c0*/  R2UR UR4, R2 ;  /* 0x00000000020472ca */ /* 0x000fe200000e0000 */
[----:B-1----:R-:W-:-:S14]  /*170d0*/  @!P1 BRA `(.L_x_169) ;  /* 0x0000007800609947 */ /* 0x002fdc0003800000 */
.L_x_383:
[----:B------:R-:W2:Y:S04]  /*170e0*/  LDL R75, [R1+0x70] ;  /* 0x00007000014b7983 */ /* 0x000ea80000100800 */
[----:B------:R-:W3:Y:S04]  /*170f0*/  LDL R73, [R1+0x40] ;  /* 0x0000400001497983 */ /* 0x000ee80000100800 */
[----:B------:R-:W4:Y:S01]  /*17100*/  LDL R72, [R1+0x30] ;  /* 0x0000300001487983 */ /* 0x000f220000100800 */
[----:B------:R-:W5:Y:S01]  /*17110*/  S2R R4, SR_TID.X ;  /* 0x0000000000047919 */ /* 0x000f620000002100 */
[----:B------:R-:W1:Y:S02]  /*17120*/  LDTM.x32 R36, tmem[UR4+0x40] ;  /* 0x00004004002479ee */ /* 0x000e6400082c0000 */
[----:B-1----:R-:W-:Y:S01]  /*17130*/  VIADD R68, R68, 0x90 ;  /* 0x0000009044447836 */ /* 0x002fe20000000000 */
[----:B------:R-:W1:Y:S01]  /*17140*/  LDC R87, c[0x0][0x890] ;  /* 0x00022400ff577b82 */ /* 0x000e620000000800 */
[C---:B-----5:R-:W-:Y:S01]  /*17150*/  LOP3.LUT R0, R4.reuse, 0x40, RZ, 0xc0, !PT ;  /* 0x0000004004007812 */ /* 0x060fe200078ec0ff */
[----:B------:R-:W-:-:S03]  /*17160*/  IMAD.U32 R4, R4, 0x10000, RZ ;  /* 0x0001000004047824 */ /* 0x000fc600078e00ff */
[----:B------:R-:W-:Y:S02]  /*17170*/  SHF.R.U32.HI R0, RZ, 0x6, R0 ;  /* 0x00000006ff007819 */ /* 0x000fe40000011600 */
[----:B------:R-:W-:-:S05]  /*17180*/  LOP3.LUT R4, R4, 0x200000, RZ, 0xc0, !PT ;  /* 0x0020000004047812 */ /* 0x000fca00078ec0ff */
[----:B------:R-:W-:-:S05]  /*17190*/  IMAD R0, R0, 0x400000, R4 ;  /* 0x0040000000007824 */ /* 0x000fca00078e0204 */
[----:B------:R-:W-:Y:S02]  /*171a0*/  R2UR UR4, R0 ;  /* 0x00000000000472ca */ /* 0x000fe400000e0000 */
[----:B------:R-:W-:Y:S02]  /*171b0*/  FMNMX3 R0, R115, R36, R37, !PT ;  /* 0x0000002473007276 */ /* 0x000fe40007800025 */
[----:B------:R-:W-:-:S09]  /*171c0*/  FMNMX R3, R38, R39, !PT ;  /* 0x0000002726037209 */ /* 0x000fd20007800000 */
[----:B------:R-:W5:Y:S01]  /*171d0*/  LDTM.x32 R4, tmem[UR4+0x60] ;  /* 0x00006004000479ee */ /* 0x000f6200082c0000 */
        /* <DEDUP_REMOVED lines=14> */
[----:B-----5:R-:W-:Y:S02]  /*172c0*/  FMNMX3 R0, R0, R4, R5, !PT ;  /* 0x0000000400007276 */ /* 0x020fe40007800005 */
        /* <DEDUP_REMOVED lines=19> */
[----:B--2---:R-:W-:-:S04]  /*17400*/  PRMT R68, R75, 0x654, R68 ;  /* 0x000006544b447816 */ /* 0x004fc80000000044 */
[----:B------:R4:W-:Y:S01]  /*17410*/  SYNCS.ARRIVE.TRANS64.RED.ART0 RZ, [R68+URZ], R74 ;  /* 0x0000004a44ff79a7 */ /* 0x0009e200085004ff */
[----:B------:R-:W-:Y:S06]  /*17420*/  BAR.SYNC.DEFER_BLOCKING 0x4, 0x80 ;  /* 0x0102000000007b1d */ /* 0x000fec0000010000 */
[----:B---3--:R-:W-:Y:S02]  /*17430*/  STS [R73], R0 ;  /* 0x0000000049007388 */ /* 0x008fe40000000800 */
[----:B------:R-:W-:Y:S06]  /*17440*/  BAR.SYNC.DEFER_BLOCKING 0x4, 0x80 ;  /* 0x0102000000007b1d */ /* 0x000fec0000010000 */
[----:B----4-:R-:W2:Y:S04]  /*17450*/  LDS R68, [R72+0x2b8] ;  /* 0x0002b80048447984 */ /* 0x010ea80000000800 */
[----:B------:R-:W3:Y:S01]  /*17460*/  LDS R0, [R72+0x1b8] ;  /* 0x0001b80048007984 */ /* 0x000ee20000000800 */
        /* <DEDUP_REMOVED lines=14> */
[----:B------:R1:W-:Y:S08]  /*17550*/  MUFU.EX2 R106, R36 ;  /* 0x00000024006a7308 */ /* 0x0003f00000000800 */
[----:B------:R2:W-:Y:S01]  /*17560*/  MUFU.EX2 R107, R37 ;  /* 0x00000025006b7308 */ /* 0x0005e20000000800 */
[----:B-1----:R-:W-:Y:S02]  /*17570*/  IMAD R36, R71, 0x8, R92 ;  /* 0x0000000847247824 */ /* 0x002fe400078e025c */
[----:B--2---:R-:W-:-:S04]  /*17580*/  IMAD.U32 R37, R93, -0x80000000, RZ ;  /* 0x800000005d257824 */ /* 0x004fc800078e00ff */
[----:B------:R-:W1:Y:S01]  /*17590*/  SYNCS.PHASECHK.TRANS64.TRYWAIT P3, [R36+URZ+0x130], R37 ;  /* 0x00013025240075a7 */ /* 0x000e6200080611ff */
[----:B------:R-:W2:Y:S01]  /*175a0*/  S2R R108, SR_TID.X ;  /* 0x00000000006c7919 */ /* 0x000ea20000002100 */
[----:B------:R-:W3:Y:S01]  /*175b0*/  MUFU.EX2 R3, R3 ;  /* 0x0000000300037308 */ /* 0x000ee20000000800 */
        /* <DEDUP_REMOVED lines=12> */
[-C--:B------:R-:W-:Y:S01]  /*17680*/  FFMA2 R48, R48.F32x2.HI_LO, R87.reuse.F32, R0.F32 ;  /* 0x0000005730307249 */ /* 0x080fe20001200000 */
[----:B--2---:R-:W-:Y:S01]  /*17690*/  SHF.R.U32.HI R69, RZ, 0x5, R108 ;  /* 0x00000005ff457819 */ /* 0x004fe2000001166c */
[-CC-:B------:R-:W-:Y:S02]  /*176a0*/  FFMA2 R50, R50.F32x2.HI_LO, R87.reuse.F32, R0.reuse.F32 ;  /* 0x0000005732327249 */ /* 0x180fe40001200000 */
[-CC-:B------:R-:W-:Y:S01]  /*176b0*/  FFMA2 R52, R52.F32x2.HI_LO, R87.reuse.F32, R0.reuse.F32 ;  /* 0x0000005734347249 */ /* 0x180fe20001200000 */
[----:B------:R-:W-:Y:S01]  /*176c0*/  ISETP.GT.U32.AND P1, PT, R69, 0x1, PT ;  /* 0x000000014500780c */ /* 0x000fe20003f24070 */
[-CC-:B------:R-:W-:Y:S02]  /*176d0*/  FFMA2 R54, R54.F32x2.HI_LO, R87.reuse.F32, R0.reuse.F32 ;  /* 0x0000005736367249 */ /* 0x180fe40001200000 */
[----:B------:R-:W-:-:S02]  /*176e0*/  FFMA2 R4, R4.F32x2.HI_LO, R87.F32, R0.F32 ;  /* 0x0000005704047249 */ /* 0x000fc40001200000 */
[-CC-:B------:R-:W-:Y:S02]  /*176f0*/  FFMA2 R6, R6.F32x2.HI_LO, R87.reuse.F32, R0.reuse.F32 ;  /* 0x0000005706067249 */ /* 0x180fe40001200000 */
[-CC-:B------:R-:W-:Y:S02]  /*17700*/  FFMA2 R8, R8.F32x2.HI_LO, R87.reuse.F32, R0.reuse.F32 ;  /* 0x0000005708087249 */ /* 0x180fe40001200000 */
[-CC-:B------:R-:W-:Y:S02]  /*17710*/  FFMA2 R10, R10.F32x2.HI_LO, R87.reuse.F32, R0.reuse.F32 ;  /* 0x000000570a0a7249 */ /* 0x180fe40001200000 */
[-CC-:B------:R-:W-:Y:S02]  /*17720*/  FFMA2 R12, R12.F32x2.HI_LO, R87.reuse.F32, R0.reuse.F32 ;  /* 0x000000570c0c7249 */ /* 0x180fe40001200000 */
[-CC-:B------:R-:W-:Y:S02]  /*17730*/  FFMA2 R16, R16.F32x2.HI_LO, R87.reuse.F32, R0.reuse.F32 ;  /* 0x0000005710107249 */ /* 0x180fe40001200000 */
[----:B------:R-:W-:Y:S01]  /*17740*/  FFMA2 R18, R18.F32x2.HI_LO, R87.F32, R0.F32 ;  /* 0x0000005712127249 */ /* 0x000fe20001200000 */
[----:B------:R-:W2:Y:S01]  /*17750*/  MUFU.EX2 R76, R58 ;  /* 0x0000003a004c7308 */ /* 0x000ea20000000800 */
[----:B------:R-:W-:-:S07]  /*17760*/  LOP3.LUT R69, R108, 0x3f, RZ, 0xc0, !PT ;  /* 0x0000003f6c457812 */ /* 0x000fce00078ec0ff */
[----:B------:R-:W4:Y:S08]  /*17770*/  MUFU.EX2 R77, R59 ;  /* 0x0000003b004d7308 */ /* 0x000f300000000800 */
        /* <DEDUP_REMOVED lines=14> */
[----:B---3--:R-:W-:-:S07]  /*17860*/  @!P2 FMUL R3, R3, R3 ;  /* 0x000000030303a220 */ /* 0x008fce0000400000 */
[----:B------:R-:W3:Y:S08]  /*17870*/  MUFU.EX2 R94, R38 ;  /* 0x00000026005e7308 */ /* 0x000ef00000000800 */
        /* <DEDUP_REMOVED lines=28> */
[----:B------:R-:W-:-:S02]  /*17a40*/  @!P1 IMAD R2, R71, 0x40, R69 ;  /* 0x0000004047029824 */ /* 0x000fc400078e0245 */
[----:B------:R-:W-:Y:S02]  /*17a50*/  FFMA2 R20, R20.F32x2.HI_LO, R87.F32, R0.F32 ;  /* 0x0000005714147249 */ /* 0x000fe40001200000 */
[----:B------:R-:W-:-:S03]  /*17a60*/  @!P1 IMAD.U32 R2, R2, 0x4, R92 ;  /* 0x0000000402029824 */ /* 0x000fc600078e005c */
[----:B------:R5:W1:Y:S02]  /*17a70*/  MUFU.EX2 R98, R4 ;  /* 0x0000000400627308 */ /* 0x000a640000000800 */
[----:B-----5:R-:W-:Y:S01]  /*17a80*/  FSEL R4, R3, 1, !P4 ;  /* 0x3f80000003047808 */ /* 0x020fe20006000000 */
[----:B-1234-:R-:W-:Y:S06]  /*17a90*/  @!P3 BRA `(.L_x_170) ;  /* 0x00000070000cb947 */ /* 0x01efec0003800000 */
.L_x_385:
[----:B------:R-:W2:Y:S01]  /*17aa0*/  LDL.LU R5, [R1+0x34] ;  /* 0x0000340001057983 */ /* 0x000ea20000300800 */
[----:B------:R-:W-:Y:S01]  /*17ab0*/  HFMA2 R8, -RZ, RZ, 0, 5.9604644775390625e-08 ;  /* 0x00000001ff087431 */ /* 0x000fe200000001ff */
[----:B------:R-:W-:Y:S01]  /*17ac0*/  SHF.L.U32 R39, R86, 0x1f, RZ ;  /* 0x0000001f56277819 */ /* 0x000fe200000006ff */
[----:B------:R-:W3:Y:S01]  /*17ad0*/  LDC R3, c[0x0][0x890] ;  /* 0x00022400ff037b82 */ /* 0x000ee20000000800 */
[----:B------:R4:W-:Y:S01]  /*17ae0*/  @!P1 STS [R2+0x5b8], R4 ;  /* 0x0005b80402009388 */ /* 0x0009e20000000800 */
[----:B------:R-:W-:Y:S01]  /*17af0*/  MOV R11, RZ ;  /* 0x000000ff000b7202 */ /* 0x000fe20000000f00 */
[----:B-1----:R-:W-:Y:S01]  /*17b00*/  FADD2 R6, R90.F32x2.HI_LO, R44.F32x2.HI_LO ;  /* 0x0000002c5a06724b */ /* 0x002fe20000000000 */
[----:B------:R-:W1:Y:S01]  /*17b10*/  MUFU.EX2 R86, R20 ;  /* 0x0000001400567308 */ /* 0x000e620000000800 */
[----:B------:R-:W-:Y:S02]  /*17b20*/  F2FP.F16.F32.PACK_AB R54, R45, R44 ;  /* 0x0000002c2d36723e */ /* 0x000fe400000000ff */
[----:B------:R-:W-:Y:S01]  /*17b30*/  FADD2 R6, R6.F32x2.HI_LO, R78.F32x2.HI_LO ;  /* 0x0000004e0606724b */ /* 0x000fe20000000000 */
[----:B------:R5:W-:Y:S01]  /*17b40*/  SYNCS.ARRIVE.TRANS64.ART0 RZ, [R36+URZ+0x120], R8 ;  /* 0x0001200824ff79a7 */ /* 0x000be200085000ff */
[----:B------:R-:W-:-:S02]  /*17b50*/  F2FP.F16.F32.PACK_AB R45, R47, R46 ;  /* 0x0000002e2f2d723e */ /* 0x000fc400000000ff */
[----:B------:R-:W-:Y:S01]  /*17b60*/  FADD2 R6, R6.F32x2.HI_LO, R72.F32x2.HI_LO ;  /* 0x000000480606724b */ /* 0x000fe20000000000 */
[----:B------:R-:W1:Y:S01]  /*17b70*/  MUFU.EX2 R87, R21 ;  /* 0x0000001500577308 */ /* 0x000e620000000800 */
[----:B------:R-:W-:Y:S02]  /*17b80*/  F2FP.F16.F32.PACK_AB R53, R81, R80 ;  /* 0x000000505135723e */ /* 0x000fe400000000ff */
[----:B------:R-:W-:Y:S01]  /*17b90*/  FADD2 R6, R6.F32x2.HI_LO, R62.F32x2.HI_LO ;  /* 0x0000003e0606724b */ /* 0x000fe20000000000 */
[----:B------:R-:W1:Y:S01]  /*17ba0*/  SYNCS.PHASECHK.TRANS64.TRYWAIT P1, [R92+URZ+0xa8], R39 ;  /* 0x0000a8275c0075a7 */ /* 0x000e6200080211ff */
[----:B------:R-:W-:Y:S02]  /*17bb0*/  F2FP.F16.F32.PACK_AB R55, R83, R82 ;  /* 0x000000525337723e */ /* 0x000fe400000000ff */
[----:B------:R-:W-:Y:S02]  /*17bc0*/  F2FP.F16.F32.PACK_AB R52, R105, R104 ;  /* 0x000000686934723e */ /* 0x000fe400000000ff */
[----:B------:R-:W-:Y:S01]  /*17bd0*/  F2FP.F16.F32.PACK_AB R44, R103, R102 ;  /* 0x00000066672c723e */ /* 0x000fe200000000ff */
[----:B---3--:R-:W-:-:S02]  /*17be0*/  FFMA2 R22, R22.F32x2.HI_LO, R3.F32, R0.F32 ;  /* 0x0000000316167249 */ /* 0x008fc40001200000 */
[-CC-:B------:R-:W-:Y:S02]  /*17bf0*/  FFMA2 R24, R24.F32x2.HI_LO, R3.reuse.F32, R0.reuse.F32 ;  /* 0x0000000318187249 */ /* 0x180fe40001200000 */
[-CC-:B------:R-:W-:Y:S01]  /*17c00*/  FFMA2 R26, R26.F32x2.HI_LO, R3.reuse.F32, R0.reuse.F32 ;  /* 0x000000031a1a7249 */ /* 0x180fe20001200000 */
[----:B------:R3:W1:Y:S01]  /*17c10*/  MUFU.EX2 R51, R23 ;  /* 0x0000001700337308 */ /* 0x0006620000000800 */
[-CC-:B------:R-:W-:Y:S01]  /*17c20*/  FFMA2 R16, R28.F32x2.HI_LO, R3.reuse.F32, R0.reuse.F32 ;  /* 0x000000031c107249 */ /* 0x180fe20001200000 */
[----:B------:R-:W-:Y:S01]  /*17c30*/  F2FP.F16.F32.PACK_AB R29, R95, R94 ;  /* 0x0000005e5f1d723e */ /* 0x000fe200000000ff */
[-CC-:B------:R-:W-:Y:S01]  /*17c40*/  FFMA2 R30, R30.F32x2.HI_LO, R3.reuse.F32, R0.reuse.F32 ;  /* 0x000000031e1e7249 */ /* 0x180fe20001200000 */
[----:B------:R-:W-:Y:S01]  /*17c50*/  F2FP.F16.F32.PACK_AB R28, R107, R106 ;  /* 0x0000006a6b1c723e */ /* 0x000fe200000000ff */
[-CC-:B-----5:R-:W-:Y:S01]  /*17c60*/  FFMA2 R8, R32.F32x2.HI_LO, R3.reuse.F32, R0.reuse.F32 ;  /* 0x0000000320087249 */ /* 0x1a0fe20001200000 */
[----:B------:R-:W-:Y:S01]  /*17c70*/  F2FP.F16.F32.PACK_AB R33, R75, R74 ;  /* 0x0000004a4b21723e */ /* 0x000fe200000000ff */
[----:B------:R-:W-:Y:S01]  /*17c80*/  FFMA2 R12, R34.F32x2.HI_LO, R3.F32, R0.F32 ;  /* 0x00000003220c7249 */ /* 0x000fe20001200000 */
[----:B------:R-:W1:Y:S01]  /*17c90*/  MUFU.EX2 R48, R24 ;  /* 0x0000001800307308 */ /* 0x000e620000000800 */
[----:B----4-:R-:W-:Y:S01]  /*17ca0*/  FADD2 R2, R94.F32x2.HI_LO, R80.F32x2.HI_LO ;  /* 0x000000505e02724b */ /* 0x010fe20000000000 */
[----:B------:R-:W-:-:S02]  /*17cb0*/  F2FP.F16.F32.PACK_AB R34, R73, R72 ;  /* 0x000000484922723e */ /* 0x000fc400000000ff */
[----:B------:R-:W-:Y:S01]  /*17cc0*/  F2FP.F16.F32.PACK_AB R35, R67, R66 ;  /* 0x000000424323723e */ /* 0x000fe200000000ff */
[----:B------:R-:W-:Y:S01]  /*17cd0*/  FADD2 R2, R2.F32x2.HI_LO, R46.F32x2.HI_LO ;  /* 0x0000002e0202724b */ /* 0x000fe20000000000 */
[----:B------:R-:W-:Y:S02]  /*17ce0*/  F2FP.F16.F32.PACK_AB R46, R79, R78 ;  /* 0x0000004e4f2e723e */ /* 0x000fe400000000ff */
[----:B------:R-:W4:Y:S01]  /*17cf0*/  MUFU.EX2 R38, R16 ;  /* 0x0000001000267308 */ /* 0x000f220000000800 */
[----:B------:R-:W-:Y:S01]  /*17d00*/  FADD2 R2, R2.F32x2.HI_LO, R74.F32x2.HI_LO ;  /* 0x0000004a0202724b */ /* 0x000fe20000000000 */
[----:B---3--:R-:W-:Y:S02]  /*17d10*/  F2FP.F16.F32.PACK_AB R23, R15, R14 ;  /* 0x0000000e0f17723e */ /* 0x008fe400000000ff */
[----:B------:R-:W-:Y:S01]  /*17d20*/  F2FP.F16.F32.PACK_AB R47, R77, R76 ;  /* 0x0000004c4d2f723e */ /* 0x000fe200000000ff */
[----:B------:R-:W-:Y:S01]  /*17d30*/  FADD2 R2, R2.F32x2.HI_LO, R64.F32x2.HI_LO ;  /* 0x000000400202724b */ /* 0x000fe20000000000 */
[----:B------:R-:W-:-:S02]  /*17d40*/  F2FP.F16.F32.PACK_AB R32, R101, R100 ;  /* 0x000000646520723e */ /* 0x000fc400000000ff */
[----:B------:R-:W3:Y:S01]  /*17d50*/  MUFU.EX2 R18, R12 ;  /* 0x0000000c00127308 */ /* 0x000ee20000000800 */
[----:B------:R-:W-:-:S07]  /*17d60*/  F2FP.F16.F32.PACK_AB R21, R59, R58 ;  /* 0x0000003a3b15723e */ /* 0x000fce00000000ff */
[----:B------:R-:W1:Y:S08]  /*17d70*/  MUFU.EX2 R19, R13 ;  /* 0x0000000d00137308 */ /* 0x000e700000000800 */
[----:B------:R-:W1:Y:S08]  /*17d80*/  MUFU.EX2 R36, R8 ;  /* 0x0000000800247308 */ /* 0x000e700000000800 */
[----:B------:R-:W1:Y:S08]  /*17d90*/  MUFU.EX2 R37, R9 ;  /* 0x0000000900257308 */ /* 0x000e700000000800 */
[----:B------:R5:W1:Y:S08]  /*17da0*/  MUFU.EX2 R50, R22 ;  /* 0x0000001600327308 */ /* 0x000a700000000800 */
[----:B------:R1:W1:Y:S08]  /*17db0*/  MUFU.EX2 R49, R25 ;  /* 0x0000001900317308 */ /* 0x0002700000000800 */
[----:B------:R3:W2:Y:S01]  /*17dc0*/  MUFU.EX2 R42, R26 ;  /* 0x0000001a002a7308 */ /* 0x0006a20000000800 */
[----:B-----5:R-:W-:-:S07]  /*17dd0*/  F2FP.F16.F32.PACK_AB R22, R57, R56 ;  /* 0x000000383916723e */ /* 0x020fce00000000ff */
[----:B------:R5:W2:Y:S01]  /*17de0*/  MUFU.EX2 R43, R27 ;  /* 0x0000001b002b7308 */ /* 0x000aa20000000800 */
[----:B-1----:R-:W-:-:S07]  /*17df0*/  F2FP.F16.F32.PACK_AB R25, R65, R64 ;  /* 0x000000404119723e */ /* 0x002fce00000000ff */
[----:B------:R1:W1:Y:S01]  /*17e00*/  MUFU.EX2 R40, R30 ;  /* 0x0000001e00287308 */ /* 0x0002620000000800 */
[----:B---3--:R-:W-:-:S07]  /*17e10*/  F2FP.F16.F32.PACK_AB R26, R63, R62 ;  /* 0x0000003e3f1a723e */ /* 0x008fce00000000ff */
[----:B------:R3:W2:Y:S01]  /*17e20*/  MUFU.EX2 R41, R31 ;  /* 0x0000001f00297308 */ /* 0x0006a20000000800 */
[----:B-----5:R-:W-:Y:S02]  /*17e30*/  F2FP.F16.F32.PACK_AB R27, R61, R60 ;  /* 0x0000003c3d1b723e */ /* 0x020fe400000000ff */
[----:B-1----:R-:W-:Y:S02]  /*17e40*/  F2FP.F16.F32.PACK_AB R30, R91, R90 ;  /* 0x0000005a5b1e723e */ /* 0x002fe400000000ff */
[----:B---3--:R-:W-:Y:S01]  /*17e50*/  F2FP.F16.F32.PACK_AB R31, R97, R96 ;  /* 0x00000060611f723e */ /* 0x008fe200000000ff */
[----:B--2---:R-:W-:Y:S01]  /*17e60*/  FMUL R10, R5, R4 ;  /* 0x00000004050a7220 */ /* 0x004fe20000400000 */
[----:B------:R-:W-:-:S03]  /*17e70*/  FADD2 R4, R96.F32x2.HI_LO, R82.F32x2.HI_LO ;  /* 0x000000526004724b */ /* 0x000fc60000000000 */
        /* <DEDUP_REMOVED lines=9> */
[----:B------:R-:W-:Y:S01]  /*17f10*/  FADD2 R14, R8.F32x2.HI_LO, R14.F32x2.HI_LO ;  /* 0x0000000e080e724b */ /* 0x000fe20000000000 */
[----:B----4-:R-:W-:Y:S06]  /*17f20*/  @!P1 BRA `(.L_x_171) ;  /* 0x0000006c00049947 */ /* 0x010fec0003800000 */
.L_x_387:
[----:B------:R-:W2:Y:S04]  /*17f30*/  LDL R8, [R1+0x64] ;  /* 0x0000640001087983 */ /* 0x000ea80000100800 */
[----:B------:R-:W3:Y:S04]  /*17f40*/  LDL R62, [R1+0x60] ;  /* 0x00006000013e7983 */ /* 0x000ee80000100800 */
[----:B------:R-:W4:Y:S04]  /*17f50*/  LDL R61, [R1+0x5c] ;  /* 0x00005c00013d7983 */ /* 0x000f280000100800 */
[----:B------:R-:W4:Y:S04]  /*17f60*/  LDL R60, [R1+0x58] ;  /* 0x00005800013c7983 */ /* 0x000f280000100800 */
[----:B------:R-:W4:Y:S04]  /*17f70*/  LDL R59, [R1+0x54] ;  /* 0x00005400013b7983 */ /* 0x000f280000100800 */
[----:B------:R-:W4:Y:S04]  /*17f80*/  LDL R58, [R1+0x50] ;  /* 0x00005000013a7983 */ /* 0x000f280000100800 */
[----:B------:R-:W4:Y:S04]  /*17f90*/  LDL R57, [R1+0x4c] ;  /* 0x00004c0001397983 */ /* 0x000f280000100800 */
[----:B------:R-:W4:Y:S04]  /*17fa0*/  LDL R56, [R1+0x48] ;  /* 0x0000480001387983 */ /* 0x000f280000100800 */
[----:B------:R-:W4:Y:S01]  /*17fb0*/  LDL R0, [R1+0x44] ;  /* 0x0000440001007983 */ /* 0x000f220000100800 */
[----:B------:R1:W1:Y:S01]  /*17fc0*/  MUFU.EX2 R39, R17 ;  /* 0x0000001100277308 */ /* 0x0002620000000800 */
[----:B------:R-:W-:Y:S01]  /*17fd0*/  FADD2 R12, R10.F32x2.HI_LO, R98.F32x2.HI_LO ;  /* 0x000000620a0c724b */ /* 0x000fe20000000000 */
[----:B------:R-:W-:Y:S01]  /*17fe0*/  F2FP.F16.F32.PACK_AB R24, R99, R98 ;  /* 0x000000626318723e */ /* 0x000fe200000000ff */
[----:B------:R-:W-:Y:S01]  /*17ff0*/  FADD2 R2, R2.F32x2.HI_LO, R48.F32x2.HI_LO ;  /* 0x000000300202724b */ /* 0x000fe20000000000 */
[----:B------:R-:W-:Y:S01]  /*18000*/  F2FP.F16.F32.PACK_AB R20, R89, R88 ;  /* 0x000000585914723e */ /* 0x000fe200000000ff */
[----:B-1----:R-:W-:Y:S01]  /*18010*/  FADD2 R6, R4.F32x2.HI_LO, R50.F32x2.HI_LO ;  /* 0x000000320406724b */ /* 0x002fe20000000000 */
[----:B------:R-:W-:Y:S01]  /*18020*/  F2FP.F16.F32.PACK_AB R9, R51, R50 ;  /* 0x000000323309723e */ /* 0x000fe200000000ff */
[----:B------:R-:W-:Y:S01]  /*18030*/  FADD2 R14, R14.F32x2.HI_LO, R42.F32x2.HI_LO ;  /* 0x0000002a0e0e724b */ /* 0x000fe20000000000 */
[----:B------:R-:W-:-:S02]  /*18040*/  F2FP.F16.F32.PACK_AB R10, R49, R48 ;  /* 0x00000030310a723e */ /* 0x000fc400000000ff */
[----:B------:R-:W-:Y:S02]  /*18050*/  F2FP.F16.F32.PACK_AB R11, R43, R42 ;  /* 0x0000002a2b0b723e */ /* 0x000fe400000000ff */
[----:B------:R-:W-:Y:S01]  /*18060*/  F2FP.F16.F32.PACK_AB R5, R41, R40 ;  /* 0x000000282905723e */ /* 0x000fe200000000ff */
[----:B------:R-:W-:Y:S01]  /*18070*/  FADD2 R16, R12.F32x2.HI_LO, R88.F32x2.HI_LO ;  /* 0x000000580c10724b */ /* 0x000fe20000000000 */
[----:B------:R-:W-:Y:S01]  /*18080*/  F2FP.F16.F32.PACK_AB R4, R39, R38 ;  /* 0x000000262704723e */ /* 0x000fe200000000ff */
[----:B------:R-:W-:Y:S02]  /*18090*/  FADD2 R12, R2.F32x2.HI_LO, R36.F32x2.HI_LO ;  /* 0x00000024020c724b */ /* 0x000fe40000000000 */
[----:B------:R-:W-:Y:S02]  /*180a0*/  FADD2 R2, R14.F32x2.HI_LO, R18.F32x2.HI_LO ;  /* 0x000000120e02724b */ /* 0x000fe40000000000 */
[----:B------:R-:W-:Y:S02]  /*180b0*/  FADD2 R14, R16.F32x2.HI_LO, R86.F32x2.HI_LO ;  /* 0x00000056100e724b */ /* 0x000fe40000000000 */
[----:B------:R-:W-:-:S02]  /*180c0*/  FADD2 R12, R12.F32x2.HI_LO, R2.F32x2.HI_LO ;  /* 0x000000020c0c724b */ /* 0x000fc40000000000 */
[----:B------:R-:W-:Y:S01]  /*180d0*/  FADD2 R2, R14.F32x2.HI_LO, R38.F32x2.HI_LO ;  /* 0x000000260e02724b */ /* 0x000fe20000000000 */
[----:B--2---:R1:W-:Y:S04]  /*180e0*/  STS.128 [R8], R28 ;  /* 0x0000001c08007388 */ /* 0x0043e80000000c00 */
[----:B---3--:R-:W-:Y:S04]  /*180f0*/  STS.128 [R62], R52 ;  /* 0x000000343e007388 */ /* 0x008fe80000000c00 */
[----:B----4-:R-:W-:Y:S04]  /*18100*/  STS.128 [R61], R44 ;  /* 0x0000002c3d007388 */ /* 0x010fe80000000c00 */
[----:B------:R-:W-:Y:S04]  /*18110*/  STS.128 [R60], R32 ;  /* 0x000000203c007388 */ /* 0x000fe80000000c00 */
[----:B------:R-:W-:Y:S04]  /*18120*/  STS.128 [R59], R24 ;  /* 0x000000183b007388 */ /* 0x000fe80000000c00 */
[----:B------:R-:W-:Y:S01]  /*18130*/  STS.128 [R58], R20 ;  /* 0x000000143a007388 */ /* 0x000fe20000000c00 */
[----:B-1----:R-:W-:Y:S01]  /*18140*/  FADD2 R28, R6.F32x2.HI_LO, R40.F32x2.HI_LO ;  /* 0x00000028061c724b */ /* 0x002fe20000000000 */
[----:B------:R-:W-:-:S02]  /*18150*/  F2FP.F16.F32.PACK_AB R8, R87, R86 ;  /* 0x000000565708723e */ /* 0x000fc400000000ff */
[----:B------:R-:W-:Y:S01]  /*18160*/  F2FP.F16.F32.PACK_AB R6, R37, R36 ;  /* 0x000000242506723e */ /* 0x000fe200000000ff */
[----:B------:R-:W-:Y:S01]  /*18170*/  FADD2 R2, R2.F32x2.HI_LO, R28.F32x2.HI_LO ;  /* 0x0000001c0202724b */ /* 0x000fe20000000000 */
[----:B------:R-:W-:Y:S01]  /*18180*/  F2FP.F16.F32.PACK_AB R7, R19, R18 ;  /* 0x000000121307723e */ /* 0x000fe200000000ff */
[----:B------:R1:W-:Y:S02]  /*18190*/  STS.128 [R57], R8 ;  /* 0x0000000839007388 */ /* 0x0003e40000000c00 */
[----:B------:R-:W-:Y:S02]  /*181a0*/  FADD2 R2, R2.F32x2.HI_LO, R12.F32x2.HI_LO ;  /* 0x0000000c0202724b */ /* 0x000fe40000000000 */
[----:B------:R2:W-:Y:S02]  /*181b0*/  STS.128 [R56], R4 ;  /* 0x0000000438007388 */ /* 0x0005e40000000c00 */
[----:B------:R-:W-:Y:S01]  /*181c0*/  FADD R2, R2, R3 ;  /* 0x0000000302027221 */ /* 0x000fe20000000000 */
[----:B------:R3:W-:Y:S06]  /*181d0*/  MEMBAR.ALL.CTA ;  /* 0x0000000000007992 */ /* 0x0007ec0000008000 */
[----:B---3--:R-:W3:Y:S04]  /*181e0*/  FENCE.VIEW.ASYNC.S ;  /* 0x00000000000073c6 */ /* 0x008ee80000000000 */
[----:B-1----:R1:W5:Y:S04]  /*181f0*/  LDL.LU R8, [R1+0x3c] ;  /* 0x00003c0001087983 */ /* 0x0023680000300800 */
[----:B------:R1:W-:Y:S01]  /*18200*/  STL [R1+0x34], R2 ;  /* 0x0000340201007387 */ /* 0x0003e20000100800 */
[----:B--2---:R-:W-:-:S02]  /*18210*/  VIADD R5, R71, 0x1 ;  /* 0x0000000147057836 */ /* 0x004fc40000000000 */
[----:B------:R-:W-:Y:S02]  /*18220*/  IMAD.MOV.U32 R56, RZ, RZ, 0x1 ;  /* 0x00000001ff387424 */ /* 0x000fe400078e00ff */
[----:B------:R-:W-:Y:S01]  /*18230*/  VIADD R6, R85, 0x1 ;  /* 0x0000000155067836 */ /* 0x000fe20000000000 */
[----:B------:R-:W-:Y:S01]  /*18240*/  ISETP.NE.AND P1, PT, R5, 0x2, PT ;  /* 0x000000020500780c */ /* 0x000fe20003f25270 */
[----:B---3--:R2:W-:Y:S03]  /*18250*/  SYNCS.ARRIVE.TRANS64.RED.ART0 RZ, [R0+URZ], R56 ;  /* 0x0000003800ff79a7 */ /* 0x0085e600085004ff */
[----:B------:R-:W-:-:S04]  /*18260*/  ISETP.NE.AND P2, PT, R6, 0x2, PT ;  /* 0x000000020600780c */ /* 0x000fc80003f45270 */
[----:B------:R-:W-:Y:S02]  /*18270*/  SEL R4, RZ, 0x1, P2 ;  /* 0x00000001ff047807 */ /* 0x000fe40001000000 */
[----:B------:R-:W-:Y:S02]  /*18280*/  SEL R85, R6, RZ, P2 ;  /* 0x000000ff06557207 */ /* 0x000fe40001000000 */
[----:B------:R-:W-:Y:S02]  /*18290*/  LOP3.LUT R84, R84, R4, RZ, 0x3c, !PT ;  /* 0x0000000454547212 */ /* 0x000fe400078e3cff */
[----:B------:R-:W-:Y:S02]  /*182a0*/  SEL R71, R5, RZ, P1 ;  /* 0x000000ff05477207 */ /* 0x000fe40000800000 */
[----:B--2---:R-:W-:-:S04]  /*182b0*/  SEL R0, RZ, 0x1, P1 ;  /* 0x00000001ff007807 */ /* 0x004fc80000800000 */
[----:B------:R-:W-:Y:S02]  /*182c0*/  LOP3.LUT R93, R93, R0, RZ, 0x3c, !PT ;  /* 0x000000005d5d7212 */ /* 0x000fe400078e3cff */
[----:B------:R-:W-:-:S05]  /*182d0*/  FSEL R0, R115, R68, P4 ;  /* 0x0000004473007208 */ /* 0x000fca0002000000 */
[----:B-1----:R-:W-:-:S07]  /*182e0*/  IMAD.MOV.U32 R115, RZ, RZ, R0 ;  /* 0x000000ffff737224 */ /* 0x002fce00078e0000 */
.L_x_168:
[----:B------:R-:W2:Y:S04]  /*182f0*/  LDL.LU R2, [R1+0x34] ;  /* 0x0000340001027983 */ /* 0x000ea80000300800 */
[----:B------:R-:W3:Y:S04]  /*18300*/  LDL R3, [R1+0x74] ;  /* 0x0000740001037983 */ /* 0x000ee80000100800 */
[----:B------:R-:W4:Y:S01]  /*18310*/  LDL R5, [R1+0x40] ;  /* 0x0000400001057983 */ /* 0x000f220000100800 */
[----:B------:R-:W1:Y:S01]  /*18320*/  S2R R0, SR_TID.X ;  /* 0x0000000000007919 */ /* 0x000e620000002100 */
[----:B------:R-:W1:Y:S01]  /*18330*/  S2R R9, SR_CgaCtaId ;  /* 0x0000000000097919 */ /* 0x000e620000008800 */
[----:B--2---:R-:W-:Y:S01]  /*18340*/  IMAD.MOV.U32 R4, RZ, RZ, R2 ;  /* 0x000000ffff047224 */ /* 0x004fe200078e0002 */
[----:B-1----:R-:W-:-:S04]  /*18350*/  LOP3.LUT R2, R0, 0x7f, RZ, 0xc0, !PT ;  /* 0x0000007f00027812 */ /* 0x002fc800078ec0ff */
[----:B------:R-:W-:Y:S02]  /*18360*/  ISETP.GT.U32.AND P1, PT, R2, 0x3f, PT ;  /* 0x0000003f0200780c */ /* 0x000fe40003f24070 */
[----:B------:R-:W-:-:S04]  /*18370*/  MOV R0, 0x400 ;  /* 0x0000040000007802 */ /* 0x000fc80000000f00 */
[----:B------:R-:W-:Y:S01]  /*18380*/  LEA R9, R9, R0, 0x18 ;  /* 0x0000000009097211 */ /* 0x000fe200078ec0ff */
[----:B---3--:R-:W-:Y:S01]  /*18390*/  IMAD.U32 R0, R3, -0x80000000, RZ ;  /* 0x8000000003007824 */ /* 0x008fe200078e00ff */
[----:B----4-:R1:W-:Y:S05]  /*183a0*/  STS [R5+0x200], R4 ;  /* 0x0002000405007388 */ /* 0x0103ea0000000800 */
[----:B------:R-:W-:-:S05]  /*183b0*/  @!P1 IMAD R2, R2, 0x4, R9 ;  /* 0x0000000402029824 */ /* 0x000fca00078e0209 */
[----:B------:R1:W-:Y:S01]  /*183c0*/  @!P1 STS [R2+0x1b8], R115 ;  /* 0x0001b87302009388 */ /* 0x0003e20000000800 */
[----:B------:R-:W-:Y:S06]  /*183d0*/  BAR.ARV 0x5, 0x100 ;  /* 0x0144000000007b1d */ /* 0x000fec0000002000 */
[----:B------:R-:W2:Y:S02]  /*183e0*/  SYNCS.PHASECHK.TRANS64.TRYWAIT P1, [R9+URZ+0x190], R0 ;  /* 0x00019000090075a7 */ /* 0x000ea400080211ff */
[----:B-12---:R-:W-:Y:S05]  /*183f0*/  @!P1 BRA `(.L_x_172) ;  /* 0x0000006400ec9947 */ /* 0x006fea0003800000 */
.L_x_389:
[----:B------:R-:W2:Y:S01]  /*18400*/  LDL.LU R0, [R1+0x74] ;  /* 0x0000740001007983 */ /* 0x000ea20000300800 */
[----:B------:R-:W-:Y:S01]  /*18410*/  MOV R10, 0x400 ;  /* 0x00000400000a7802 */ /* 0x000fe20000000f00 */
[----:B------:R-:W-:Y:S02]  /*18420*/  IMAD.MOV.U32 R12, RZ, RZ, 0x1 ;  /* 0x00000001ff0c7424 */ /* 0x000fe400078e00ff */
[----:B------:R-:W3:Y:S01]  /*18430*/  LDS.128 R4, [R9+0x1a0] ;  /* 0x0001a00009047984 */ /* 0x000ee20000000c00 */
[----:B------:R-:W4:Y:S01]  /*18440*/  S2R R11, SR_CgaCtaId ;  /* 0x00000000000b7919 */ /* 0x000f220000008800 */
[----:B------:R1:W-:Y:S06]  /*18450*/  MEMBAR.ALL.CTA ;  /* 0x0000000000007992 */ /* 0x0003ec0000008000 */
[----:B-1----:R-:W1:Y:S04]  /*18460*/  FENCE.VIEW.ASYNC.S ;  /* 0x00000000000073c6 */ /* 0x002e680000000000 */
[----:B-----5:R1:W-:Y:S01]  /*18470*/  STL [R1+0x3c], R8 ;  /* 0x00003c0801007387 */ /* 0x0203e20000100800 */
[----:B----4-:R-:W-:-:S02]  /*18480*/  LEA R10, R11, R10, 0x18 ;  /* 0x0000000a0b0a7211 */ /* 0x010fc400078ec0ff */
[----:B---3--:R-:W-:-:S03]  /*18490*/  LOP3.LUT P1, RZ, R6, 0x1, RZ, 0xc0, !PT ;  /* 0x0000000106ff7812 */ /* 0x008fc6000782c0ff */
[----:B------:R-:W-:-:S05]  /*184a0*/  VIADD R10, R10, 0x198 ;  /* 0x000001980a0a7836 */ /* 0x000fca0000000000 */
[----:B------:R-:W-:-:S04]  /*184b0*/  PRMT R10, RZ, 0x654, R10 ;  /* 0x00000654ff0a7816 */ /* 0x000fc8000000000a */
[----:B-1----:R3:W-:Y:S01]  /*184c0*/  SYNCS.ARRIVE.TRANS64.RED.ART0 RZ, [R10+URZ], R12 ;  /* 0x0000000c0aff79a7 */ /* 0x0027e200085004ff */
[----:B------:R-:W-:Y:S01]  /*184d0*/  BAR.SYNC.DEFER_BLOCKING 0x6, 0x100 ;  /* 0x0184000000007b1d */ /* 0x000fe20000010000 */
[----:B--2---:R-:W-:-:S05]  /*184e0*/  LOP3.LUT R0, R0, 0x1, RZ, 0x3c, !PT ;  /* 0x0000000100007812 */ /* 0x004fca00078e3cff */
[----:B------:R3:W-:Y:S01]  /*184f0*/  STL [R1+0x74], R0 ;  /* 0x0000740001007387 */ /* 0x0007e20000100800 */
[----:B------:R-:W-:Y:S05]  /*18500*/  @P1 BRA `(.L_x_173) ;  /* 0xffffffa000f81947 */ /* 0x000fea000383ffff */
[----:B------:R-:W-:Y:S02]  /*18510*/  IMAD.U32 R4, R8, -0x80000000, RZ ;  /* 0x8000000008047824 */ /* 0x000fe400078e00ff */
[----:B------:R-:W-:Y:S02]  /*18520*/  VIADD R71, R71, 0x1 ;  /* 0x0000000147477836 */ /* 0x000fe40000000000 */
[----:B------:R-:W1:Y:S03]  /*18530*/  SYNCS.PHASECHK.TRANS64.TRYWAIT P1, [R9+URZ+0xa8], R4 ;  /* 0x0000a804090075a7 */ /* 0x000e6600080211ff */
[----:B------:R-:W-:-:S04]  /*18540*/  ISETP.NE.AND P0, PT, R71, 0x2, PT ;  /* 0x000000024700780c */ /* 0x000fc80003f05270 */
[----:B------:R-:W-:Y:S02]  /*18550*/  SEL R2, RZ, 0x1, P0 ;  /* 0x00000001ff027807 */ /* 0x000fe40000000000 */
[----:B---3--:R-:W-:Y:S02]  /*18560*/  SEL R0, R71, RZ, P0 ;  /* 0x000000ff47007207 */ /* 0x008fe40000000000 */
[----:B------:R-:W-:-:S03]  /*18570*/  LOP3.LUT R2, R93, R2, RZ, 0x3c, !PT ;  /* 0x000000025d027212 */ /* 0x000fc600078e3cff */
[----:B------:R-:W-:Y:S02]  /*18580*/  IMAD R0, R0, 0x8, R9 ;  /* 0x0000000800007824 */ /* 0x000fe400078e0209 */
[----:B------:R-:W-:Y:S01]  /*18590*/  IMAD.U32 R2, R2, -0x80000000, RZ ;  /* 0x8000000002027824 */ /* 0x000fe200078e00ff */
[----:B-1----:R-:W-:Y:S06]  /*185a0*/  @!P1 BRA `(.L_x_174) ;  /* 0x00000064009c9947 */ /* 0x002fec0003800000 */
.L_x_391:
[----:B------:R-:W2:Y:S02]  /*185b0*/  SYNCS.PHASECHK.TRANS64.TRYWAIT P0, [R0+URZ+0x130], R2 ;  /* 0x00013002000075a7 */ /* 0x000ea400080011ff */
[----:B--2---:R-:W-:Y:S05]  /*185c0*/  @!P0 BRA `(.L_x_175) ;  /* 0x0000006400ac8947 */ /* 0x004fea0003800000 */
.L_x_393:
[----:B------:R-:W-:Y:S06]  /*185d0*/  BAR.ARV 0x2, 0x120 ;  /* 0x0084800000007b1d */ /* 0x000fec0000002000 */
[----:B------:R-:W-:Y:S05]  /*185e0*/  BRA `(.L_x_176) ;  /* 0x0000000000447947 */ /* 0x000fea0003800000 */
.L_x_156:
[----:B------:R-:W3:Y:S02]  /*185f0*/  S2R R0, SR_TID.X ;  /* 0x0000000000007919 */ /* 0x000ee40000002100 */
[----:B---3--:R-:W-:-:S04]  /*18600*/  SHF.R.U32.HI R0, RZ, 0x5, R0 ;  /* 0x00000005ff007819 */ /* 0x008fc80000011600 */
[----:B------:R-:W-:-:S13]  /*18610*/  ISETP.NE.AND P0, PT, R0, 0x9, PT ;  /* 0x000000090000780c */ /* 0x000fda0003f05270 */
[----:B------:R-:W-:Y:S05]  /*18620*/  @P0 BRA `(.L_x_177) ;  /* 0x0000000000300947 */ /* 0x000fea0003800000 */
[----:B------:R-:W-:Y:S01]  /*18630*/  ELECT P0, URZ, PT ;  /* 0x0000000000ff782f */ /* 0x000fe20003800000 */
[----:B-1----:R-:W-:Y:S02]  /*18640*/  UMOV UR4, 0x20 ;  /* 0x0000002000047882 */ /* 0x002fe40000000000 */
        /* <DEDUP_REMOVED lines=8> */
[----:B-1----:R3:W4:Y:S02]  /*186d0*/  SYNCS.EXCH.64 URZ, [UR6+0x180], UR4 ;  /* 0x0001800406ff75b2 */ /* 0x0027240008000100 */
[----:B---3--:R-:W-:Y:S01]  /*186e0*/  NOP ;  /* 0x0000000000007918 */ /* 0x008fe20000000000 */
.L_x_177:
[----:B------:R-:W-:Y:S01]  /*186f0*/  NOP ;  /* 0x0000000000007918 */ /* 0x000fe20000000000 */
.L_x_176:
[----:B--2---:R-:W2:Y:S02]  /*18700*/  S2R R0, SR_TID.X ;  /* 0x0000000000007919 */ /* 0x004ea40000002100 */
[----:B--2---:R-:W-:-:S04]  /*18710*/  SHF.R.U32.HI R3, RZ, 0x5, R0 ;  /* 0x00000005ff037819 */ /* 0x004fc80000011600 */
[----:B------:R-:W-:-:S13]  /*18720*/  ISETP.NE.AND P0, PT, R3, 0x9, PT ;  /* 0x000000090300780c */ /* 0x000fda0003f05270 */
[----:B------:R-:W-:Y:S05]  /*18730*/  @P0 BRA `(.L_x_178) ;  /* 0x0000000000700947 */ /* 0x000fea0003800000 */
[----:B------:R-:W-:Y:S01]  /*18740*/  ELECT P0, URZ, PT ;  /* 0x0000000000ff782f */ /* 0x000fe20003800000 */
[----:B------:R-:W-:Y:S01]  /*18750*/  BSSY.RECONVERGENT B0, `(.L_x_179) ;  /* 0x0000019000007945 */ /* 0x000fe20003800200 */
[----:B-1----:R-:W-:Y:S02]  /*18760*/  UMOV UR4, 0x20 ;  /* 0x0000002000047882 */ /* 0x002fe40000000000 */
[----:B------:R-:W-:-:S04]  /*18770*/  UIADD3 UR4, UPT, UPT, -UR4, 0x100000, URZ ;  /* 0x0010000004047890 */ /* 0x000fc8000fffe1ff */
[----:B------:R-:W-:Y:S02]  /*18780*/  USHF.L.U32 UR5, UR4, 0xb, URZ ;  /* 0x0000000b04057899 */ /* 0x000fe400080006ff */
[----:B------:R-:W-:-:S03]  /*18790*/  USHF.L.U32 UR4, UR4, 0x1, URZ ;  /* 0x0000000104047899 */ /* 0x000fc600080006ff */
[----:B------:R-:W1:Y:S01]  /*187a0*/  @P0 S2R R0, SR_CgaCtaId ;  /* 0x0000000000000919 */ /* 0x000e620000008800 */
[----:B------:R-:W-:-:S04]  /*187b0*/  @P0 MOV R2, 0x400 ;  /* 0x0000040000020802 */ /* 0x000fc80000000f00 */
[----:B-1----:R-:W-:-:S04]  /*187c0*/  @P0 LEA R0, R0, R2, 0x18 ;  /* 0x0000000200000211 */ /* 0x002fc800078ec0ff */
[----:B------:R-:W-:Y:S02]  /*187d0*/  @P0 R2UR UR6, R0 ;  /* 0x00000000000602ca */ /* 0x000fe400000e0000 */
[----:B------:R-:W-:Y:S01]  /*187e0*/  ELECT P0, URZ, PT ;  /* 0x0000000000ff782f */ /* 0x000fe20003800000 */
[----:B------:R-:W1:Y:S10]  /*187f0*/  FENCE.VIEW.ASYNC.S ;  /* 0x00000000000073c6 */ /* 0x000e740000000000 */
[----:B-1----:R1:W2:Y:S01]  /*18800*/  SYNCS.EXCH.64 URZ, [UR6+0x180], UR4 ;  /* 0x0001800406ff75b2 */ /* 0x0022a20008000100 */
[----:B------:R-:W-:Y:S01]  /*18810*/  NOP ;  /* 0x0000000000007918 */ /* 0x000fe20000000000 */
[----:B------:R-:W-:Y:S05]  /*18820*/  @!P0 BRA `(.L_x_180) ;  /* 0x00000000002c8947 */ /* 0x000fea0003800000 */
[----:B-1----:R-:W1:Y:S01]  /*18830*/  S2UR UR5, SR_CgaCtaId ;  /* 0x00000000000579c3 */ /* 0x002e620000008800 */
[----:B------:R-:W-:Y:S01]  /*18840*/  MOV R0, 0x400 ;  /* 0x0000040000007802 */ /* 0x000fe20000000f00 */
[----:B------:R-:W-:Y:S02]  /*18850*/  UMOV UR6, 0x20 ;  /* 0x0000002000067882 */ /* 0x000fe40000000000 */
[----:B------:R-:W-:-:S04]  /*18860*/  UIADD3 UR6, UPT, UPT, -UR6, 0x100000, URZ ;  /* 0x0010000006067890 */ /* 0x000fc8000fffe1ff */
[----:B------:R-:W-:Y:S02]  /*18870*/  USHF.L.U32 UR7, UR6, 0xb, URZ ;  /* 0x0000000b06077899 */ /* 0x000fe400080006ff */
[----:B------:R-:W-:Y:S01]  /*18880*/  USHF.L.U32 UR6, UR6, 0x1, URZ ;  /* 0x0000000106067899 */ /* 0x000fe200080006ff */
[----:B------:R-:W-:-:S13]  /*18890*/  R2UR UR4, R0 ;  /* 0x00000000000472ca */ /* 0x000fda00000e0000 */
[----:B-1----:R-:W-:Y:S01]  /*188a0*/  ULEA UR4, UR5, UR4, 0x18 ;  /* 0x0000000405047291 */ /* 0x002fe2000f8ec0ff */
[----:B------:R-:W1:Y:S11]  /*188b0*/  FENCE.VIEW.ASYNC.S ;  /* 0x00000000000073c6 */ /* 0x000e760000000000 */
[----:B-1----:R3:W1:Y:S02]  /*188c0*/  SYNCS.EXCH.64 URZ, [UR4+0x180], UR6 ;  /* 0x0001800604ff75b2 */ /* 0x0026640008000100 */
[----:B---3--:R-:W-:Y:S01]  /*188d0*/  NOP ;  /* 0x0000000000007918 */ /* 0x008fe20000000000 */
.L_x_180:
[----:B-1----:R-:W-:Y:S05]  /*188e0*/  BSYNC.RECONVERGENT B0 ;  /* 0x0000000000007941 */ /* 0x002fea0003800200 */
.L_x_179:
[----:B------:R-:W-:Y:S05]  /*188f0*/  BRA `(.L_x_181) ;  /* 0x0000003800207947 */ /* 0x000fea0003800000 */
.L_x_178:
[----:B------:R-:W-:Y:S01]  /*18900*/  LOP3.LUT R0, R3, 0xfffffffc, RZ, 0xc0, !PT ;  /* 0xfffffffc03007812 */ /* 0x000fe200078ec0ff */
[----:B------:R-:W-:-:S03]  /*18910*/  NOP ;  /* 0x0000000000007918 */ /* 0x000fc60000000000 */
[----:B------:R-:W-:-:S13]  /*18920*/  ISETP.NE.AND P0, PT, R0, 0x4, PT ;  /* 0x000000040000780c */ /* 0x000fda0003f05270 */
[----:B------:R-:W-:Y:S05]  /*18930*/  @P0 BRA `(.L_x_181) ;  /* 0x0000003800100947 */ /* 0x000fea0003800000 */
[----:B------:R-:W2:Y:S01]  /*18940*/  S2UR UR11, SR_CTAID.Y ;  /* 0x00000000000b79c3 */ /* 0x000ea20000002600 */
[----:B------:R-:W-:-:S07]  /*18950*/  NOP ;  /* 0x0000000000007918 */ /* 0x000fce0000000000 */
[----:B------:R-:W3:Y:S01]  /*18960*/  S2UR UR12, SR_CTAID.Z ;  /* 0x00000000000c79c3 */ /* 0x000ee20000002700 */
[----:B------:R-:W5:Y:S01]  /*18970*/  LDL.LU R10, [R1+0x70] ;  /* 0x00007000010a7983 */ /* 0x000f620000300800 */
[----:B------:R-:W1:Y:S01]  /*18980*/  S2R R157, SR_CTAID.X ;  /* 0x00000000009d7919 */ /* 0x000e620000002500 */
[----:B------:R-:W-:-:S05]  /*18990*/  CS2R.32 R2, SR_CgaSize ;  /* 0x0000000000027805 */ /* 0x000fca0000008a00 */
[----:B------:R-:W-:-:S06]  /*189a0*/  IMAD R2, R2, -0xa0, RZ ;  /* 0xffffff6002027824 */ /* 0x000fcc00078e02ff */
[----:B------:R-:W4:Y:S01]  /*189b0*/  LDC R2, c[0x0][R2+0x2b0] ;  /* 0x0000ac0002027b82 */ /* 0x000f220000000800 */
[----:B-1----:R-:W2:Y:S01]  /*189c0*/  LDL.LU R9, [R1+0x78] ;  /* 0x0000780001097983 */ /* 0x002ea20000300800 */
[----:B------:R-:W-:Y:S01]  /*189d0*/  MOV R4, 0x400 ;  /* 0x0000040000047802 */ /* 0x000fe20000000f00 */
[----:B------:R-:W-:Y:S01]  /*189e0*/  IMAD.MOV.U32 R153, RZ, RZ, RZ ;  /* 0x000000ffff997224 */ /* 0x000fe200078e00ff */
[----:B------:R-:W-:Y:S01]  /*189f0*/  CS2R R92, SRZ ;  /* 0x00000000005c7805 */ /* 0x000fe2000001ff00 */
[----:B------:R-:W1:Y:S03]  /*18a00*/  S2R R7, SR_CgaCtaId ;  /* 0x0000000000077919 */ /* 0x000e660000008800 */
[----:B------:R-:W1:Y:S01]  /*18a10*/  LDC R5, c[0x0][0x398] ;  /* 0x0000e600ff057b82 */ /* 0x000e620000000800 */
[----:B------:R-:W-:Y:S02]  /*18a20*/  CS2R R94, SRZ ;  /* 0x00000000005e7805 */ /* 0x000fe4000001ff00 */
[----:B------:R-:W-:-:S05]  /*18a30*/  CS2R.32 R8, SR_CgaSize ;  /* 0x0000000000087805 */ /* 0x000fca0000008a00 */
[----:B------:R-:W-:-:S06]  /*18a40*/  IMAD R8, R8, -0xa0, RZ ;  /* 0xffffff6008087824 */ /* 0x000fcc00078e02ff */
[----:B------:R-:W3:Y:S08]  /*18a50*/  LDC R8, c[0x0][R8+0x2a0] ;  /* 0x0000a80008087b82 */ /* 0x000ef00000000800 */
[----:B------:R-:W2:Y:S01]  /*18a60*/  LDC.64 R158, c[0x0][0x348] ;  /* 0x0000d200ff9e7b82 */ /* 0x000ea20000000a00 */
[----:B------:R-:W-:Y:S01]  /*18a70*/  I2FP.F32.U32 R0, R157 ;  /* 0x0000009d00007245 */ /* 0x000fe20000201000 */
[----:B-1----:R-:W-:-:S06]  /*18a80*/  IMAD.MOV R6, RZ, RZ, -R5 ;  /* 0x000000ffff067224 */ /* 0x002fcc00078e0a05 */
[----:B------:R-:W1:Y:S08]  /*18a90*/  LDC.64 R160, c[0x0][0x358] ;  /* 0x0000d600ffa07b82 */ /* 0x000e700000000a00 */
[----:B----4-:R-:W-:Y:S01]  /*18aa0*/  BAR.SYNC.DEFER_BLOCKING 0x2, 0x120 ;  /* 0x0084800000007b1d */ /* 0x010fe20000010000 */
[C---:B------:R-:W-:Y:S01]  /*18ab0*/  ISETP.GT.AND P0, PT, R5.reuse, RZ, PT ;  /* 0x000000ff0500720c */ /* 0x040fe20003f04270 */
[----:B------:R-:W-:Y:S01]  /*18ac0*/  FMUL R0, R2, R0 ;  /* 0x0000000002007220 */ /* 0x000fe20000400000 */
[----:B------:R-:W-:Y:S01]  /*18ad0*/  VIADD R2, R5, 0xffffffff ;  /* 0xffffffff05027836 */ /* 0x000fe20000000000 */
[----:B------:R-:W-:-:S02]  /*18ae0*/  SHF.R.S32.HI R6, RZ, 0x1f, R6 ;  /* 0x0000001fff067819 */ /* 0x000fc40000011406 */
[----:B------:R4:W3:Y:S01]  /*18af0*/  F2I.U32.TRUNC.NTZ R3, R0 ;  /* 0x0000000000037305 */ /* 0x0008e2000020f000 */
[----:B------:R-:W-:-:S05]  /*18b00*/  LEA R4, R7, R4, 0x18 ;  /* 0x0000000407047211 */ /* 0x000fca00078ec0ff */
[C---:B------:R-:W-:Y:S02]  /*18b10*/  VIADD R97, R4.reuse, 0xb8 ;  /* 0x000000b804617836 */ /* 0x040fe40000000000 */
[----:B------:R-:W-:Y:S01]  /*18b20*/  VIADD R96, R4, 0xc8 ;  /* 0x000000c804607836 */ /* 0x000fe20000000000 */
[----:B----4-:R-:W-:Y:S01]  /*18b30*/  SHF.R.S32.HI R0, RZ, 0x1f, R2 ;  /* 0x0000001fff007819 */ /* 0x010fe20000011402 */
[----:B---3--:R-:W-:-:S03]  /*18b40*/  IMAD.MOV R3, RZ, RZ, -R3 ;  /* 0x000000ffff037224 */ /* 0x008fc600078e0a03 */
[----:B------:R-:W-:Y:S01]  /*18b50*/  LEA.HI R2, R0, R2, RZ, 0x7 ;  /* 0x0000000200027211 */ /* 0x000fe200078f38ff */
[----:B------:R-:W-:Y:S01]  /*18b60*/  IMAD R157, R8, R3, R157 ;  /* 0x00000003089d7224 */ /* 0x000fe200078e029d */
[----:B------:R-:W-:Y:S02]  /*18b70*/  LEA.HI R0, R6, -R5, RZ, 0x7 ;  /* 0x8000000506007211 */ /* 0x000fe400078f38ff */
[----:B------:R-:W-:Y:S02]  /*18b80*/  SHF.R.S32.HI R154, RZ, 0x7, R2 ;  /* 0x00000007ff9a7819 */ /* 0x000fe40000011402 */
[----:B------:R-:W-:-:S04]  /*18b90*/  SHF.R.S32.HI R0, RZ, 0x7, R0 ;  /* 0x00000007ff007819 */ /* 0x000fc80000011400 */
[----:B------:R-:W-:Y:S01]  /*18ba0*/  @!P0 LOP3.LUT R154, RZ, R0, RZ, 0x33, !PT ;  /* 0x00000000ff9a8212 */ /* 0x000fe200078e33ff */
[----:B------:R-:W-:-:S05]  /*18bb0*/  VIADD R0, R4, 0x198 ;  /* 0x0000019804007836 */ /* 0x000fca0000000000 */
[----:B------:R-:W-:Y:S02]  /*18bc0*/  PRMT R156, RZ, 0x654, R0 ;  /* 0x00000654ff9c7816 */ /* 0x000fe40000000000 */
[C---:B-----5:R-:W-:Y:S02]  /*18bd0*/  PRMT R97, R10.reuse, 0x654, R97 ;  /* 0x000006540a617816 */ /* 0x060fe40000000061 */
[----:B------:R-:W-:Y:S02]  /*18be0*/  PRMT R96, R10, 0x654, R96 ;  /* 0x000006540a607816 */ /* 0x000fe40000000060 */
[----:B-12---:R-:W-:-:S07]  /*18bf0*/  LOP3.LUT R73, R9, 0x7ffffffe, RZ, 0xc0, !PT ;  /* 0x7ffffffe09497812 */ /* 0x006fce00078ec0ff */
.L_x_197:
[----:B------:R-:W1:Y:S01]  /*18c00*/  S2R R72, SR_CgaCtaId ;  /* 0x0000000000487919 */ /* 0x000e620000008800 */
[----:B------:R-:W-:Y:S01]  /*18c10*/  MOV R0, 0x400 ;  /* 0x0000040000007802 */ /* 0x000fe20000000f00 */
[----:B------:R-:W-:Y:S01]  /*18c20*/  IMAD.U32 R2, R93, -0x80000000, RZ ;  /* 0x800000005d027824 */ /* 0x000fe200078e00ff */
[----:B------:R-:W2:Y:S01]  /*18c30*/  S2R R75, SR_TID.X ;  /* 0x00000000004b7919 */ /* 0x000ea20000002100 */
[----:B------:R-:W-:Y:S01]  /*18c40*/  IMAD.MOV.U32 R155, RZ, RZ, 0x1 ;  /* 0x00000001ff9b7424 */ /* 0x000fe200078e00ff */
[----:B-1----:R-:W-:-:S04]  /*18c50*/  LEA R72, R72, R0, 0x18 ;  /* 0x0000000048487211 */ /* 0x002fc800078ec0ff */
[----:B------:R-:W-:-:S04]  /*18c60*/  LEA R0, R92, R72, 0x3 ;  /* 0x000000485c007211 */ /* 0x000fc800078e18ff */
[----:B------:R-:W1:Y:S02]  /*18c70*/  SYNCS.PHASECHK.TRANS64.TRYWAIT P0, [R0+URZ+0x120], R2 ;  /* 0x00012002000075a7 */ /* 0x000e6400080011ff */
[----:B-12---:R-:W-:Y:S05]  /*18c80*/  @!P0 BRA `(.L_x_182) ;  /* 0x0000006000148947 */ /* 0x006fea0003800000 */
.L_x_395:
[----:B------:R-:W-:Y:S01]  /*18c90*/  ISETP.GE.AND P0, PT, R154, 0x1, PT ;  /* 0x000000019a00780c */ /* 0x000fe20003f06270 */
[----:B------:R2:W-:Y:S01]  /*18ca0*/  SYNCS.ARRIVE.TRANS64.ART0 RZ, [R0+URZ+0x130], R155 ;  /* 0x0001309b00ff79a7 */ /* 0x0005e200085000ff */
[----:B------:R-:W-:Y:S01]  /*18cb0*/  LOP3.LUT R74, R75, 0x3f, RZ, 0xc0, !PT ;  /* 0x0000003f4b4a7812 */ /* 0x000fe200078ec0ff */
[----:B-12---:R-:W-:-:S05]  /*18cc0*/  VIADD R0, R92, 0x1 ;  /* 0x000000015c007836 */ /* 0x006fca0000000000 */
[----:B------:R-:W-:-:S04]  /*18cd0*/  ISETP.NE.AND P1, PT, R0, 0x2, PT ;  /* 0x000000020000780c */ /* 0x000fc80003f25270 */
[----:B------:R-:W-:Y:S02]  /*18ce0*/  SEL R2, RZ, 0x1, P1 ;  /* 0x00000001ff027807 */ /* 0x000fe40000800000 */
[----:B------:R-:W-:Y:S02]  /*18cf0*/  SEL R92, R0, RZ, P1 ;  /* 0x000000ff005c7207 */ /* 0x000fe40000800000 */
[----:B------:R-:W-:Y:S01]  /*18d00*/  LOP3.LUT R93, R93, R2, RZ, 0x3c, !PT ;  /* 0x000000025d5d7212 */ /* 0x000fe200078e3cff */
[----:B------:R-:W-:Y:S06]  /*18d10*/  @!P0 BRA `(.L_x_183) ;  /* 0x0000000c00308947 */ /* 0x000fec0003800000 */
[----:B------:R-:W-:Y:S02]  /*18d20*/  IADD3 R71, PT, PT, -R154, RZ, RZ ;  /* 0x000000ff9a477210 */ /* 0x000fe40007ffe1ff */
.L_x_189:
[C---:B------:R-:W-:Y:S01]  /*18d30*/  LEA R0, R92.reuse, R72, 0x3 ;  /* 0x000000485c007211 */ /* 0x040fe200078e18ff */
[----:B------:R-:W-:Y:S01]  /*18d40*/  IMAD R2, R92, 0x40, R74 ;  /* 0x000000405c027824 */ /* 0x000fe200078e024a */
[----:B--23--:R-:W-:Y:S02]  /*18d50*/  SHF.L.U32 R4, R93, 0x1f, RZ ;  /* 0x0000001f5d047819 */ /* 0x00cfe400000006ff */
[----:B-1----:R-:W-:Y:S01]  /*18d60*/  SHF.L.U32 R3, R94, 0x1f, RZ ;  /* 0x0000001f5e037819 */ /* 0x002fe200000006ff */
[----:B------:R-:W-:Y:S01]  /*18d70*/  IMAD.U32 R2, R2, 0x4, R72 ;  /* 0x0000000402027824 */ /* 0x000fe200078e0048 */
[----:B------:R-:W1:Y:S02]  /*18d80*/  SYNCS.PHASECHK.TRANS64.TRYWAIT P0, [R0+URZ+0x120], R4 ;  /* 0x00012004000075a7 */ /* 0x000e6400080011ff */
[----:B-1--4-:R-:W-:Y:S05]  /*18d90*/  @!P0 BRA `(.L_x_184) ;  /* 0x0000005c00e88947 */ /* 0x012fea0003800000 */
.L_x_397:
[----:B------:R-:W2:Y:S01]  /*18da0*/  LDS R68, [R2+0x5b8] ;  /* 0x0005b80002447984 */ /* 0x000ea20000000800 */
[----:B------:R3:W-:Y:S01]  /*18db0*/  SYNCS.ARRIVE.TRANS64.ART0 RZ, [R0+URZ+0x130], R155 ;  /* 0x0001309b00ff79a7 */ /* 0x0007e200085000ff */
[----:B------:R-:W-:Y:S01]  /*18dc0*/  IMAD.U32 R69, R95, -0x80000000, RZ ;  /* 0x800000005f457824 */ /* 0x000fe200078e00ff */
[----:B------:R-:W4:Y:S01]  /*18dd0*/  SYNCS.PHASECHK.TRANS64.TRYWAIT P1, [R72+URZ+0xb0], R3 ;  /* 0x0000b003480075a7 */ /* 0x000f2200080211ff */
[----:B--2---:R-:W-:-:S13]  /*18de0*/  FSETP.GEU.AND P0, PT, R68, 1, PT ;  /* 0x3f8000004400780b */ /* 0x004fda0003f0e000 */
[----:B-1-3--:R-:W-:-:S04]  /*18df0*/  VOTE.ANY R0, PT, !P0 ;  /* 0x0000000000007806 */ /* 0x00afc800040e0100 */
[----:B------:R-:W-:Y:S01]  /*18e00*/  ISETP.NE.AND P0, PT, R0, RZ, PT ;  /* 0x000000ff0000720c */ /* 0x000fe20003f05270 */
[----:B----4-:R-:W-:-:S12]  /*18e10*/  @!P1 BRA `(.L_x_185) ;  /* 0x0000005c00e09947 */ /* 0x010fd80003800000 */
.L_x_399:
[----:B------:R-:W-:Y:S05]  /*18e20*/  @!P0 BRA `(.L_x_186) ;  /* 0x0000000400588947 */ /* 0x000fea0003800000 */
[----:B------:R-:W-:-:S04]  /*18e30*/  SHF.L.U32 R0, R75, 0x10, RZ ;  /* 0x000000104b007819 */ /* 0x000fc800000006ff */
[----:B------:R-:W-:-:S04]  /*18e40*/  LOP3.LUT R70, R0, 0x600000, RZ, 0xc0, !PT ;  /* 0x0060000000467812 */ /* 0x000fc800078ec0ff */
[C---:B------:R-:W-:Y:S02]  /*18e50*/  LOP3.LUT R0, R70.reuse, 0x80, RZ, 0xfc, !PT ;  /* 0x0000008046007812 */ /* 0x040fe400078efcff */
[----:B-1----:R-:W-:Y:S02]  /*18e60*/  LOP3.LUT R3, R70, 0xa0, RZ, 0xfc, !PT ;  /* 0x000000a046037812 */ /* 0x002fe400078efcff */
[C---:B------:R-:W-:Y:S02]  /*18e70*/  R2UR UR4, R0.reuse ;  /* 0x00000000000472ca */ /* 0x040fe400000e0000 */
[----:B------:R-:W-:Y:S02]  /*18e80*/  R2UR UR5, R0 ;  /* 0x00000000000572ca */ /* 0x000fe400000e0000 */
[C---:B------:R-:W-:Y:S02]  /*18e90*/  LOP3.LUT R2, R70.reuse, 0xc0, RZ, 0xfc, !PT ;  /* 0x000000c046027812 */ /* 0x040fe400078efcff */
[----:B------:R-:W-:-:S07]  /*18ea0*/  LOP3.LUT R0, R70, 0xe0, RZ, 0xfc, !PT ;  /* 0x000000e046007812 */ /* 0x000fce00078efcff */
[----:B------:R-:W1:Y:S01]  /*18eb0*/  LDTM.x32 R36, tmem[UR4] ;  /* 0x00000004002479ee */ /* 0x000e6200082c0000 */
[----:B------:R-:W-:Y:S01]  /*18ec0*/  R2UR UR4, R3 ;  /* 0x00000000030472ca */ /* 0x000fe200000e0000 */
[-C--:B-1----:R-:W-:Y:S02]  /*18ed0*/  FMUL2 R36, R36.F32x2.HI_LO, R68.reuse.F32 ;  /* 0x000000442424724a */ /* 0x082fe40001000000 */
[-C--:B------:R-:W-:Y:S02]  /*18ee0*/  FMUL2 R38, R38.F32x2.HI_LO, R68.reuse.F32 ;  /* 0x000000442626724a */ /* 0x080fe40001000000 */
[-C--:B------:R-:W-:Y:S02]  /*18ef0*/  FMUL2 R40, R40.F32x2.HI_LO, R68.reuse.F32 ;  /* 0x000000442828724a */ /* 0x080fe40001000000 */
[-C--:B------:R-:W-:Y:S02]  /*18f00*/  FMUL2 R42, R42.F32x2.HI_LO, R68.reuse.F32 ;  /* 0x000000442a2a724a */ /* 0x080fe40001000000 */
[----:B------:R-:W-:-:S02]  /*18f10*/  FMUL2 R44, R44.F32x2.HI_LO, R68.F32 ;  /* 0x000000442c2c724a */ /* 0x000fc40001000000 */
[-C--:B------:R-:W-:Y:S02]  /*18f20*/  FMUL2 R46, R46.F32x2.HI_LO, R68.reuse.F32 ;  /* 0x000000442e2e724a */ /* 0x080fe40001000000 */
[-C--:B------:R-:W-:Y:S02]  /*18f30*/  FMUL2 R48, R48.F32x2.HI_LO, R68.reuse.F32 ;  /* 0x000000443030724a */ /* 0x080fe40001000000 */
        /* <DEDUP_REMOVED lines=8> */
[----:B------:R-:W-:-:S04]  /*18fc0*/  FMUL2 R66, R66.F32x2.HI_LO, R68.F32 ;  /* 0x000000444242724a */ /* 0x000fc80001000000 */
[----:B------:R-:W-:Y:S01]  /*18fd0*/  STTM.x32 tmem[UR5], R36 ;  /* 0x00000024000079ed */ /* 0x000fe200082c0005 */
[----:B------:R-:W1:Y:S01]  /*18fe0*/  LDTM.x32 R4, tmem[UR4] ;  /* 0x00000004000479ee */ /* 0x000e6200082c0000 */
[----:B------:R-:W-:Y:S02]  /*18ff0*/  R2UR UR5, R3 ;  /* 0x00000000030572ca */ /* 0x000fe400000e0000 */
[----:B------:R-:W-:Y:S01]  /*19000*/  R2UR UR4, R2 ;  /* 0x00000000020472ca */ /* 0x000fe200000e0000 */
[-C--:B-1----:R-:W-:Y:S02]  /*19010*/  FMUL2 R4, R4.F32x2.HI_LO, R68.reuse.F32 ;  /* 0x000000440404724a */ /* 0x082fe40001000000 */
        /* <DEDUP_REMOVED lines=36> */
[----:B------:R-:W1:Y:S02]  /*19260*/  LDTM.x32 R4, tmem[UR4] ;  /* 0x00000004000479ee */ /* 0x000e6400082c0000 */
        /* <DEDUP_REMOVED lines=16> */
[----:B------:R2:W-:Y:S01]  /*19370*/  STTM.x32 tmem[UR4], R4 ;  /* 0x00000004000079ed */ /* 0x0005e200082c0004 */
[----:B------:R-:W3:Y:S02]  /*19380*/  FENCE.VIEW.ASYNC.T ;  /* 0x00000000000073c6 */ /* 0x000ee40000000200 */
.L_x_186:
[----:B---3--:R3:W-:Y:S01]  /*19390*/  SYNCS.ARRIVE.TRANS64.RED.ART0 RZ, [R97+URZ], R155 ;  /* 0x0000009b61ff79a7 */ /* 0x0087e200085004ff */
[----:B------:R-:W-:Y:S02]  /*193a0*/  VIADD R0, R92, 0x1 ;  /* 0x000000015c007836 */ /* 0x000fe40000000000 */
[----:B------:R-:W-:-:S03]  /*193b0*/  VIADD R71, R71, 0x1 ;  /* 0x0000000147477836 */ /* 0x000fc60000000000 */
[----:B------:R-:W-:Y:S01]  /*193c0*/  ISETP.NE.AND P2, PT, R0, 0x2, PT ;  /* 0x000000020000780c */ /* 0x000fe20003f45270 */
[----:B------:R-:W4:Y:S01]  /*193d0*/  SYNCS.PHASECHK.TRANS64.TRYWAIT P3, [R72+URZ+0xc0], R69 ;  /* 0x0000c045480075a7 */ /* 0x000f2200080611ff */
[----:B------:R-:W-:Y:S02]  /*193e0*/  ISETP.NE.AND P1, PT, R71, RZ, PT ;  /* 0x000000ff4700720c */ /* 0x000fe40003f25270 */
[----:B------:R-:W-:-:S04]  /*193f0*/  SEL R2, RZ, 0x1, P2 ;  /* 0x00000001ff027807 */ /* 0x000fc80001000000 */
[----:B------:R-:W-:Y:S01]  /*19400*/  LOP3.LUT R93, R93, R2, RZ, 0x3c, !PT ;  /* 0x000000025d5d7212 */ /* 0x000fe200078e3cff */
[----:B---34-:R-:W-:Y:S06]  /*19410*/  @!P3 BRA `(.L_x_187) ;  /* 0x000000580078b947 */ /* 0x018fec0003800000 */
.L_x_401:
[----:B------:R-:W-:Y:S02]  /*19420*/  LOP3.LUT R94, R94, 0x1, RZ, 0x3c, !PT ;  /* 0x000000015e5e7812 */ /* 0x000fe400078e3cff */
[----:B------:R-:W-:Y:S01]  /*19430*/  SEL R92, R0, RZ, P2 ;  /* 0x000000ff005c7207 */ /* 0x000fe20001000000 */
[----:B------:R-:W-:Y:S06]  /*19440*/  @!P0 BRA `(.L_x_188) ;  /* 0x0000000400588947 */ /* 0x000fec0003800000 */
[----:B------:R-:W-:-:S04]  /*19450*/  SHF.L.U32 R0, R75, 0x10, RZ ;  /* 0x000000104b007819 */ /* 0x000fc800000006ff */
[----:B------:R-:W-:-:S04]  /*19460*/  LOP3.LUT R69, R0, 0x600000, RZ, 0xc0, !PT ;  /* 0x0060000000457812 */ /* 0x000fc800078ec0ff */
[C---:B------:R-:W-:Y:S02]  /*19470*/  LOP3.LUT R0, R69.reuse, 0x100, RZ, 0xfc, !PT ;  /* 0x0000010045007812 */ /* 0x040fe400078efcff */
[C---:B-1----:R-:W-:Y:S02]  /*19480*/  LOP3.LUT R3, R69.reuse, 0x120, RZ, 0xfc, !PT ;  /* 0x0000012045037812 */ /* 0x042fe400078efcff */
        /* <DEDUP_REMOVED lines=23> */
[----:B--2---:R-:W1:Y:S01]  /*19600*/  LDTM.x32 R4, tmem[UR4] ;  /* 0x00000004000479ee */ /* 0x004e6200082c0000 */
        /* <DEDUP_REMOVED lines=57> */
[----:B------:R-:W4:Y:S02]  /*199a0*/  FENCE.VIEW.ASYNC.T ;  /* 0x00000000000073c6 */ /* 0x000f240000000200 */
.L_x_188:
[----:B----4-:R4:W-:Y:S01]  /*199b0*/  SYNCS.ARRIVE.TRANS64.RED.ART0 RZ, [R96+URZ], R155 ;  /* 0x0000009b60ff79a7 */ /* 0x0109e200085004ff */
[----:B------:R-:W-:Y:S01]  /*199c0*/  LOP3.LUT R95, R95, 0x1, RZ, 0x3c, !PT ;  /* 0x000000015f5f7812 */ /* 0x000fe200078e3cff */
[----:B------:R-:W-:Y:S06]  /*199d0*/  @P1 BRA `(.L_x_189) ;  /* 0xfffffff000d41947 */ /* 0x000fec000383ffff */
.L_x_183:
[----:B------:R-:W-:Y:S01]  /*199e0*/  BAR.SYNC.DEFER_BLOCKING 0x5, 0x100 ;  /* 0x0144000000007b1d */ /* 0x000fe20000010000 */
[----:B------:R-:W-:Y:S01]  /*199f0*/  IMAD R0, R74, 0x4, R72 ;  /* 0x000000044a007824 */ /* 0x000fe200078e0248 */
[----:B--23--:R-:W-:Y:S01]  /*19a00*/  LOP3.LUT R6, R75, 0x7f, RZ, 0xc0, !PT ;  /* 0x0000007f4b067812 */ /* 0x00cfe200078ec0ff */
[----:B------:R-:W-:Y:S01]  /*19a10*/  IMAD.U32 R13, R94, -0x80000000, RZ ;  /* 0x800000005e0d7824 */ /* 0x000fe200078e00ff */
[----:B------:R-:W-:Y:S02]  /*19a20*/  MOV R152, 0x400 ;  /* 0x0000040000987802 */ /* 0x000fe40000000f00 */
[----:B------:R-:W-:Y:S01]  /*19a30*/  ISETP.GT.U32.AND P0, PT, R6, 0x3f, PT ;  /* 0x0000003f0600780c */ /* 0x000fe20003f04070 */
[----:B------:R-:W-:Y:S01]  /*19a40*/  BSSY.RECONVERGENT B0, `(.L_x_190) ;  /* 0x0000031000007945 */ /* 0x000fe20003800200 */
[----:B------:R-:W2:Y:S01]  /*19a50*/  S2R R2, SR_CgaCtaId ;  /* 0x0000000000027919 */ /* 0x000ea20000008800 */
[----:B------:R-:W-:Y:S04]  /*19a60*/  LDS R12, [R0+0x3b8] ;  /* 0x0003b800000c7984 */ /* 0x000fe80000000800 */
[----:B------:R3:W5:Y:S01]  /*19a70*/  LDS R10, [R0+0x4b8] ;  /* 0x0004b800000a7984 */ /* 0x0007620000000800 */
[----:B--2---:R-:W-:Y:S01]  /*19a80*/  LEA R152, R2, R152, 0x18 ;  /* 0x0000009802987211 */ /* 0x004fe200078ec0ff */
[----:B---3--:R-:W-:-:S05]  /*19a90*/  IMAD.IADD R0, R157, 0x1, R73 ;  /* 0x000000019d007824 */ /* 0x008fca00078e0249 */
[----:B------:R-:W-:Y:S01]  /*19aa0*/  R2UR UR10, R0 ;  /* 0x00000000000a72ca */ /* 0x000fe200000e0000 */
[----:B-----5:R-:W-:-:S12]  /*19ab0*/  FADD R37, R12, R10 ;  /* 0x0000000a0c257221 */ /* 0x020fd80000000000 */
[----:B------:R-:W-:Y:S01]  /*19ac0*/  USHF.L.U32 UR10, UR10, 0x6, URZ ;  /* 0x000000060a0a7899 */ /* 0x000fe200080006ff */
[----:B------:R-:W-:Y:S06]  /*19ad0*/  BAR.ARV 0x6, 0x100 ;  /* 0x0184000000007b1d */ /* 0x000fec0000002000 */
[----:B------:R-:W-:Y:S05]  /*19ae0*/  @P0 BRA `(.L_x_191) ;  /* 0x0000000000980947 */ /* 0x000fea0003800000 */
[----:B------:R-:W-:Y:S02]  /*19af0*/  FSETP.NE.AND P1, PT, R12, -R10, PT ;  /* 0x8000000a0c00720b */ /* 0x000fe40003f25000 */
[----:B------:R-:W-:-:S11]  /*19b00*/  MOV R11, 0xff800000 ;  /* 0xff800000000b7802 */ /* 0x000fd60000000f00 */
[----:B------:R-:W-:Y:S01]  /*19b10*/  @P1 IMAD.SHL.U32 R0, R75, 0x4, RZ ;  /* 0x000000044b001824 */ /* 0x000fe200078e00ff */
[----:B------:R-:W2:Y:S01]  /*19b20*/  @P1 LDC R4, c[0x0][0x890] ;  /* 0x00022400ff041b82 */ /* 0x000ea20000000800 */
[----:B------:R-:W2:Y:S03]  /*19b30*/  @P1 MUFU.LG2 R2, R37 ;  /* 0x0000002500021308 */ /* 0x000ea60000000c00 */
[----:B------:R-:W-:-:S05]  /*19b40*/  @P1 LOP3.LUT R0, R0, 0x1fc, RZ, 0xc0, !PT ;  /* 0x000001fc00001812 */ /* 0x000fca00078ec0ff */
[----:B------:R-:W-:-:S05]  /*19b50*/  @P1 IMAD.IADD R0, R72, 0x1, R0 ;  /* 0x0000000148001824 */ /* 0x000fca00078e0200 */
[----:B-1----:R1:W2:Y:S02]  /*19b60*/  @P1 LDS R3, [R0+0x1b8] ;  /* 0x0001b80000031984 */ /* 0x0022a40000000800 */
[----:B-1----:R-:W1:Y:S02]  /*19b70*/  LDC R0, c[0x0][0x380] ;  /* 0x0000e000ff007b82 */ /* 0x002e640000000800 */
[----:B-1----:R-:W-:-:S04]  /*19b80*/  IADD3 R0, PT, PT, R0, -UR10, RZ ;  /* 0x8000000a00007c10 */ /* 0x002fc8000fffe0ff */
[----:B------:R-:W-:Y:S01]  /*19b90*/  ISETP.GT.AND P0, PT, R0, R6, PT ;  /* 0x000000060000720c */ /* 0x000fe20003f04270 */
[----:B--2---:R-:W-:-:S04]  /*19ba0*/  @P1 FFMA R0, R3, R4, R2 ;  /* 0x0000000403001223 */ /* 0x004fc80000000002 */
[----:B------:R-:W-:-:S08]  /*19bb0*/  @P1 FMUL R11, R0, 0.69314718246459960938 ;  /* 0x3f317218000b1820 */ /* 0x000fd00000400000 */
[----:B------:R-:W-:Y:S05]  /*19bc0*/  @!P0 BRA `(.L_x_191) ;  /* 0x0000000000608947 */ /* 0x000fea0003800000 */
[----:B------:R-:W1:Y:S01]  /*19bd0*/  LDC.64 R4, c[0x0][0x3d8] ;  /* 0x0000f600ff047b82 */ /* 0x000e620000000a00 */
[----:B------:R-:W-:Y:S01]  /*19be0*/  IMAD.U32 R0, RZ, RZ, UR11 ;  /* 0x0000000bff007e24 */ /* 0x000fe2000f8e00ff */
[----:B------:R-:W-:Y:S01]  /*19bf0*/  R2UR UR4, R160 ;  /* 0x00000000a00472ca */ /* 0x000fe200000e0000 */
[----:B------:R-:W-:Y:S01]  /*19c00*/  IMAD.MOV.U32 R7, RZ, RZ, RZ ;  /* 0x000000ffff077224 */ /* 0x000fe200078e00ff */
[----:B------:R-:W-:Y:S01]  /*19c10*/  R2UR UR5, R161 ;  /* 0x00000000a10572ca */ /* 0x000fe200000e0000 */
[----:B------:R-:W-:Y:S01]  /*19c20*/  IMAD.U32 R2, RZ, RZ, UR10 ;  /* 0x0000000aff027e24 */ /* 0x000fe2000f8e00ff */
[----:B------:R-:W-:Y:S02]  /*19c30*/  SHF.R.S32.HI R0, RZ, 0x1f, R0 ;  /* 0x0000001fff007819 */ /* 0x000fe40000011400 */
[----:B------:R-:W2:Y:S08]  /*19c40*/  LDC.64 R8, c[0x0][0x3e0] ;  /* 0x0000f800ff087b82 */ /* 0x000eb00000000a00 */
[----:B------:R-:W3:Y:S01]  /*19c50*/  LDC.64 R14, c[0x0][0x3c8] ;  /* 0x0000f200ff0e7b82 */ /* 0x000ee20000000a00 */
[----:B-1----:R-:W-:Y:S01]  /*19c60*/  IMAD R3, R0, R4, RZ ;  /* 0x0000000400037224 */ /* 0x002fe200078e02ff */
[----:B------:R-:W-:Y:S01]  /*19c70*/  MOV R0, UR12 ;  /* 0x0000000c00007c02 */ /* 0x000fe20008000f00 */
[----:B------:R-:W-:-:S03]  /*19c80*/  IMAD.WIDE.U32 R6, R4, UR11, R6 ;  /* 0x0000000b04067c25 */ /* 0x000fc6000f8e0006 */
[----:B------:R-:W-:Y:S01]  /*19c90*/  SHF.R.S32.HI R4, RZ, 0x1f, R0 ;  /* 0x0000001fff047819 */ /* 0x000fe20000011400 */
[----:B------:R-:W-:Y:S01]  /*19ca0*/  IMAD R3, R5, UR11, R3 ;  /* 0x0000000b05037c24 */ /* 0x000fe2000f8e0203 */
[----:B------:R-:W-:Y:S02]  /*19cb0*/  SHF.R.S32.HI R0, RZ, 0x1f, R2 ;  /* 0x0000001fff007819 */ /* 0x000fe40000011402 */
[----:B------:R-:W-:Y:S01]  /*19cc0*/  IADD3 R2, P0, PT, R6, UR10, RZ ;  /* 0x0000000a06027c10 */ /* 0x000fe2000ff1e0ff */
[----:B--2---:R-:W-:-:S03]  /*19cd0*/  IMAD R4, R4, R8, RZ ;  /* 0x0000000804047224 */ /* 0x004fc600078e02ff */
[----:B------:R-:W-:Y:S01]  /*19ce0*/  IADD3.X R3, PT, PT, R0, R7, R3, P0, !PT ;  /* 0x0000000700037210 */ /* 0x000fe200007fe403 */
[----:B------:R-:W-:Y:S02]  /*19cf0*/  IMAD R4, R9, UR12, R4 ;  /* 0x0000000c09047c24 */ /* 0x000fe4000f8e0204 */
[----:B------:R-:W-:-:S05]  /*19d00*/  IMAD.WIDE.U32 R2, R8, UR12, R2 ;  /* 0x0000000c08027c25 */ /* 0x000fca000f8e0002 */
[----:B------:R-:W-:Y:S02]  /*19d10*/  IADD3 R0, PT, PT, R3, R4, RZ ;  /* 0x0000000403007210 */ /* 0x000fe40007ffe0ff */
[----:B---3--:R-:W-:-:S04]  /*19d20*/  LEA R4, P0, R2, R14, 0x2 ;  /* 0x0000000e02047211 */ /* 0x008fc800078010ff */
[----:B------:R-:W-:-:S05]  /*19d30*/  LEA.HI.X R5, R2, R15, R0, 0x2, P0 ;  /* 0x0000000f02057211 */ /* 0x000fca00000f1400 */
[----:B------:R2:W-:Y:S04]  /*19d40*/  STG.E desc[UR4][R4.64], R11 ;  /* 0x0000000b04007986 */ /* 0x0005e8000c101904 */
.L_x_191:
[----:B------:R-:W-:Y:S05]  /*19d50*/  BSYNC.RECONVERGENT B0 ;  /* 0x0000000000007941 */ /* 0x000fea0003800200 */
.L_x_190:
[----:B------:R-:W3:Y:S01]  /*19d60*/  SYNCS.PHASECHK.TRANS64.TRYWAIT P0, [R152+URZ+0xb0], R13 ;  /* 0x0000b00d980075a7 */ /* 0x000ee200080011ff */
[----:B------:R-:W5:Y:S02]  /*19d70*/  S2R R0, SR_TID.X ;  /* 0x0000000000007919 */ /* 0x000f640000002100 */
[C---:B-----5:R-:W-:Y:S01]  /*19d80*/  IMAD.SHL.U32 R2, R0.reuse, 0x80, RZ ;  /* 0x0000008000027824 */ /* 0x060fe200078e00ff */
[C---:B-1----:R-:W-:Y:S01]  /*19d90*/  SHF.L.U32 R3, R0.reuse, 0x10, RZ ;  /* 0x0000001000037819 */ /* 0x042fe200000006ff */
[----:B--2---:R-:W-:-:S03]  /*19da0*/  IMAD.SHL.U32 R4, R0, 0x100, RZ ;  /* 0x0000010000047824 */ /* 0x004fc600078e00ff */
[----:B------:R-:W-:Y:S02]  /*19db0*/  LOP3.LUT R2, R2, 0x1f80, RZ, 0xc0, !PT ;  /* 0x00001f8002027812 */ /* 0x000fe400078ec0ff */
[----:B------:R-:W-:Y:S02]  /*19dc0*/  LOP3.LUT R98, R3, 0x600000, RZ, 0xc0, !PT ;  /* 0x0060000003627812 */ /* 0x000fe400078ec0ff */
[----:B------:R-:W-:-:S05]  /*19dd0*/  LOP3.LUT R0, R2, 0x4000, R4, 0xf8, !PT ;  /* 0x0000400002007812 */ /* 0x000fca00078ef804 */
[----:B------:R-:W-:Y:S01]  /*19de0*/  IMAD.IADD R36, R152, 0x1, R0 ;  /* 0x0000000198247824 */ /* 0x000fe200078e0200 */
[----:B------:R-:W-:-:S04]  /*19df0*/  LOP3.LUT R0, R98, 0x80, RZ, 0xfc, !PT ;  /* 0x0000008062007812 */ /* 0x000fc800078efcff */
[----:B------:R-:W-:Y:S01]  /*19e00*/  IADD3 R4, PT, PT, R36, 0x14800, RZ ;  /* 0x0001480024047810 */ /* 0x000fe20007ffe0ff */
[----:B---3--:R-:W-:Y:S06]  /*19e10*/  @!P0 BRA `(.L_x_192) ;  /* 0x0000005000148947 */ /* 0x008fec0003800000 */
.L_x_403:
[----:B------:R-:W-:Y:S01]  /*19e20*/  R2UR UR4, R0 ;  /* 0x00000000000472ca */ /* 0x000fe200000e0000 */
[----:B------:R-:W2:Y:S01]  /*19e30*/  S2R R99, SR_TID.X ;  /* 0x0000000000637919 */ /* 0x000ea20000002100 */
[----:B------:R-:W-:Y:S02]  /*19e40*/  SHF.R.U32.HI R0, RZ, 0x3, R4 ;  /* 0x00000003ff007819 */ /* 0x000fe40000011604 */
[C---:B------:R-:W-:Y:S02]  /*19e50*/  IADD3 R38, PT, PT, R36.reuse, 0x14810, RZ ;  /* 0x0001481024267810 */ /* 0x040fe40007ffe0ff */
[----:B-1----:R-:W-:Y:S02]  /*19e60*/  IADD3 R3, PT, PT, R36, 0x14820, RZ ;  /* 0x0001482024037810 */ /* 0x002fe40007ffe0ff */
[----:B------:R-:W-:Y:S02]  /*19e70*/  LOP3.LUT R149, R4, 0x70, R0, 0x78, !PT ;  /* 0x0000007004957812 */ /* 0x000fe400078e7800 */
[----:B------:R-:W-:-:S02]  /*19e80*/  SHF.R.U32.HI R2, RZ, 0x3, R38 ;  /* 0x00000003ff027819 */ /* 0x000fc40000011626 */
[----:B------:R-:W-:Y:S02]  /*19e90*/  SHF.R.U32.HI R0, RZ, 0x3, R3 ;  /* 0x00000003ff007819 */ /* 0x000fe40000011603 */
[----:B------:R-:W-:Y:S02]  /*19ea0*/  FSETP.NE.AND P0, PT, R12, -R10, PT ;  /* 0x8000000a0c00720b */ /* 0x000fe40003f05000 */
[----:B------:R-:W-:Y:S01]  /*19eb0*/  IADD3 R39, PT, PT, R36, 0x14830, RZ ;  /* 0x0001483024277810 */ /* 0x000fe20007ffe0ff */
[----:B------:R-:W1:Y:S01]  /*19ec0*/  LDTM.x32 R4, tmem[UR4] ;  /* 0x00000004000479ee */ /* 0x000e6200082c0000 */
[----:B------:R-:W-:Y:S02]  /*19ed0*/  LOP3.LUT R146, R38, 0x70, R2, 0x78, !PT ;  /* 0x0000007026927812 */ /* 0x000fe400078e7802 */
[----:B------:R-:W-:Y:S02]  /*19ee0*/  LOP3.LUT R145, R3, 0x70, R0, 0x78, !PT ;  /* 0x0000007003917812 */ /* 0x000fe400078e7800 */
[----:B------:R-:W-:-:S02]  /*19ef0*/  FSEL R2, R37, 1, P0 ;  /* 0x3f80000025027808 */ /* 0x000fc40000000000 */
[----:B------:R-:W-:Y:S02]  /*19f00*/  SHF.R.U32.HI R0, RZ, 0x3, R39 ;  /* 0x00000003ff007819 */ /* 0x000fe40000011627 */
[C---:B------:R-:W-:Y:S02]  /*19f10*/  IADD3 R38, PT, PT, R36.reuse, 0x14840, RZ ;  /* 0x0001484024267810 */ /* 0x040fe40007ffe0ff */
[----:B------:R-:W-:Y:S01]  /*19f20*/  LOP3.LUT R144, R39, 0x70, R0, 0x78, !PT ;  /* 0x0000007027907812 */ /* 0x000fe200078e7800 */
[----:B------:R-:W1:Y:S01]  /*19f30*/  MUFU.RCP R2, R2 ;  /* 0x0000000200027308 */ /* 0x000e620000001000 */
[C---:B------:R-:W-:Y:S02]  /*19f40*/  IADD3 R37, PT, PT, R36.reuse, 0x14850, RZ ;  /* 0x0001485024257810 */ /* 0x040fe40007ffe0ff */
[C---:B------:R-:W-:Y:S02]  /*19f50*/  IADD3 R40, PT, PT, R36.reuse, 0x14860, RZ ;  /* 0x0001486024287810 */ /* 0x040fe40007ffe0ff */
[----:B------:R-:W-:-:S02]  /*19f60*/  IADD3 R39, PT, PT, R36, 0x14870, RZ ;  /* 0x0001487024277810 */ /* 0x000fc40007ffe0ff */
[----:B------:R-:W-:Y:S02]  /*19f70*/  LOP3.LUT R36, R98, 0xa0, RZ, 0xfc, !PT ;  /* 0x000000a062247812 */ /* 0x000fe400078efcff */
[----:B------:R-:W-:Y:S02]  /*19f80*/  SHF.R.U32.HI R0, RZ, 0x3, R37 ;  /* 0x00000003ff007819 */ /* 0x000fe40000011625 */
[----:B------:R-:W-:Y:S02]  /*19f90*/  R2UR UR6, R36 ;  /* 0x00000000240672ca */ /* 0x000fe400000e0000 */
[----:B------:R-:W-:Y:S02]  /*19fa0*/  LOP3.LUT R150, R37, 0x70, R0, 0x78, !PT ;  /* 0x0000007025967812 */ /* 0x000fe400078e7800 */
[----:B------:R-:W-:Y:S02]  /*19fb0*/  LOP3.LUT R37, R98, 0xc0, RZ, 0xfc, !PT ;  /* 0x000000c062257812 */ /* 0x000fe400078efcff */
[----:B------:R-:W-:Y:S01]  /*19fc0*/  SHF.R.U32.HI R3, RZ, 0x3, R38 ;  /* 0x00000003ff037819 */ /* 0x000fe20000011626 */
[-C--:B-1----:R-:W-:Y:S01]  /*19fd0*/  FMUL R10, R10, R2.reuse ;  /* 0x000000020a0a7220 */ /* 0x082fe20000400000 */
[----:B------:R-:W-:Y:S01]  /*19fe0*/  R2UR UR5, R37 ;  /* 0x00000000250572ca */ /* 0x000fe200000e0000 */
[-C--:B------:R-:W-:Y:S01]  /*19ff0*/  FMUL R11, R11, R2.reuse ;  /* 0x000000020b0b7220 */ /* 0x080fe20000400000 */
[----:B------:R-:W-:Y:S01]  /*1a000*/  SHF.R.U32.HI R0, RZ, 0x3, R39 ;  /* 0x00000003ff007819 */ /* 0x000fe20000011627 */
[-C--:B------:R-:W-:Y:S01]  /*1a010*/  FMUL R8, R8, R2.reuse ;  /* 0x0000000208087220 */ /* 0x080fe20000400000 */
[-C--:B------:R-:W-:Y:S01]  /*1a020*/  FMUL R9, R9, R2.reuse ;  /* 0x0000000209097220 */ /* 0x080fe20000400000 */
[-C--:B------:R-:W-:Y:S01]  /*1a030*/  FMUL R6, R6, R2.reuse ;  /* 0x0000000206067220 */ /* 0x080fe20000400000 */
[-C--:B------:R-:W-:Y:S01]  /*1a040*/  FMUL R7, R7, R2.reuse ;  /* 0x0000000207077220 */ /* 0x080fe20000400000 */
[-C--:B------:R-:W-:Y:S01]  /*1a050*/  FMUL R4, R4, R2.reuse ;  /* 0x0000000204047220 */ /* 0x080fe20000400000 */
[-C--:B------:R-:W-:Y:S01]  /*1a060*/  FMUL R5, R5, R2.reuse ;  /* 0x0000000205057220 */ /* 0x080fe20000400000 */
[----:B------:R-:W1:Y:S01]  /*1a070*/  LDTM.x32 R60, tmem[UR6] ;  /* 0x00000006003c79ee */ /* 0x000e6200082c0000 */
[----:B------:R-:W-:Y:S01]  /*1a080*/  LOP3.LUT R151, R38, 0x70, R3, 0x78, !PT ;  /* 0x0000007026977812 */ /* 0x000fe200078e7803 */
[-C--:B------:R-:W-:Y:S01]  /*1a090*/  FMUL R34, R34, R2.reuse ;  /* 0x0000000222227220 */ /* 0x080fe20000400000 */
[----:B------:R-:W-:Y:S01]  /*1a0a0*/  LOP3.LUT R147, R39, 0x70, R0, 0x78, !PT ;  /* 0x0000007027937812 */ /* 0x000fe200078e7800 */
[-C--:B------:R-:W-:Y:S01]  /*1a0b0*/  FMUL R35, R35, R2.reuse ;  /* 0x0000000223237220 */ /* 0x080fe20000400000 */
[----:B------:R-:W-:Y:S01]  /*1a0c0*/  SHF.R.U32.HI R3, RZ, 0x3, R40 ;  /* 0x00000003ff037819 */ /* 0x000fe20000011628 */
[-C--:B------:R-:W-:Y:S01]  /*1a0d0*/  FMUL R32, R32, R2.reuse ;  /* 0x0000000220207220 */ /* 0x080fe20000400000 */
[----:B------:R-:W-:Y:S01]  /*1a0e0*/  LOP3.LUT R0, R98, 0xe0, RZ, 0xfc, !PT ;  /* 0x000000e062007812 */ /* 0x000fe200078efcff */
[----:B------:R-:W-:Y:S01]  /*1a0f0*/  FMUL R33, R33, R2 ;  /* 0x0000000221217220 */ /* 0x000fe20000400000 */
[----:B------:R-:W-:Y:S01]  /*1a100*/  F2FP.F16.F32.PACK_AB R39, R11, R10 ;  /* 0x0000000a0b27723e */ /* 0x000fe200000000ff */
[----:B------:R-:W-:Y:S01]  /*1a110*/  FMUL R30, R30, R2 ;  /* 0x000000021e1e7220 */ /* 0x000fe20000400000 */
[----:B------:R-:W-:Y:S01]  /*1a120*/  F2FP.F16.F32.PACK_AB R38, R9, R8 ;  /* 0x000000080926723e */ /* 0x000fe200000000ff */
[----:B------:R-:W-:Y:S01]  /*1a130*/  FMUL R31, R31, R2 ;  /* 0x000000021f1f7220 */ /* 0x000fe20000400000 */
[----:B------:R-:W-:Y:S01]  /*1a140*/  F2FP.F16.F32.PACK_AB R37, R7, R6 ;  /* 0x000000060725723e */ /* 0x000fe200000000ff */
[----:B------:R-:W-:Y:S01]  /*1a150*/  FMUL R28, R28, R2 ;  /* 0x000000021c1c7220 */ /* 0x000fe20000400000 */
[----:B------:R-:W-:Y:S01]  /*1a160*/  F2FP.F16.F32.PACK_AB R36, R5, R4 ;  /* 0x000000040524723e */ /* 0x000fe200000000ff */
[-C--:B------:R-:W-:Y:S01]  /*1a170*/  FMUL R29, R29, R2.reuse ;  /* 0x000000021d1d7220 */ /* 0x080fe20000400000 */
[----:B------:R-:W-:Y:S01]  /*1a180*/  LOP3.LUT R148, R40, 0x70, R3, 0x78, !PT ;  /* 0x0000007028947812 */ /* 0x000fe200078e7803 */
[-C--:B------:R-:W-:Y:S01]  /*1a190*/  FMUL R3, R14, R2.reuse ;  /* 0x000000020e037220 */ /* 0x080fe20000400000 */
[----:B------:R-:W-:Y:S01]  /*1a1a0*/  R2UR UR4, R0 ;  /* 0x00000000000472ca */ /* 0x000fe200000e0000 */
[-C--:B------:R-:W-:Y:S01]  /*1a1b0*/  FMUL R5, R15, R2.reuse ;  /* 0x000000020f057220 */ /* 0x080fe20000400000 */
[-C--:B------:R-:W-:Y:S01]  /*1a1c0*/  FMUL R0, R12, R2.reuse ;  /* 0x000000020c007220 */ /* 0x080fe20000400000 */
[----:B------:R-:W-:Y:S01]  /*1a1d0*/  FMUL R4, R13, R2 ;  /* 0x000000020d047220 */ /* 0x000fe20000400000 */
[----:B------:R3:W-:Y:S01]  /*1a1e0*/  STS.128 [R149+0x8000], R36 ;  /* 0x0080002495007388 */ /* 0x0007e20000000c00 */
        /* <DEDUP_REMOVED lines=8> */
[-C--:B------:R-:W-:Y:S01]  /*1a270*/  FMUL R26, R26, R2.reuse ;  /* 0x000000021a1a7220 */ /* 0x080fe20000400000 */
[-C--:B------:R-:W-:Y:S01]  /*1a280*/  FMUL R11, R27, R2.reuse ;  /* 0x000000021b0b7220 */ /* 0x080fe20000400000 */
[-C--:B------:R-:W-:Y:S01]  /*1a290*/  FMUL R24, R24, R2.reuse ;  /* 0x0000000218187220 */ /* 0x080fe20000400000 */
[-C--:B------:R-:W-:Y:S01]  /*1a2a0*/  FMUL R10, R25, R2.reuse ;  /* 0x00000002190a7220 */ /* 0x080fe20000400000 */
[-C--:B------:R-:W-:Y:S01]  /*1a2b0*/  FMUL R22, R22, R2.reuse ;  /* 0x0000000216167220 */ /* 0x080fe20000400000 */
[-C--:B------:R-:W-:Y:S01]  /*1a2c0*/  FMUL R9, R23, R2.reuse ;  /* 0x0000000217097220 */ /* 0x080fe20000400000 */
[-C--:B------:R-:W-:Y:S01]  /*1a2d0*/  FMUL R20, R20, R2.reuse ;  /* 0x0000000214147220 */ /* 0x080fe20000400000 */
[----:B------:R-:W-:Y:S01]  /*1a2e0*/  FMUL R8, R21, R2 ;  /* 0x0000000215087220 */ /* 0x000fe20000400000 */
[----:B------:R-:W-:Y:S01]  /*1a2f0*/  F2FP.F16.F32.PACK_AB R7, R7, R18 ;  /* 0x000000120707723e */ /* 0x000fe200000000ff */
[----:B-1----:R-:W-:Y:S01]  /*1a300*/  FMUL R82, R82, R2 ;  /* 0x0000000252527220 */ /* 0x002fe20000400000 */
[----:B------:R-:W-:Y:S01]  /*1a310*/  F2FP.F16.F32.PACK_AB R6, R6, R16 ;  /* 0x000000100606723e */ /* 0x000fe200000000ff */
[-C--:B------:R-:W-:Y:S01]  /*1a320*/  FMUL R83, R83, R2.reuse ;  /* 0x0000000253537220 */ /* 0x080fe20000400000 */
[----:B------:R-:W-:Y:S01]  /*1a330*/  F2FP.F16.F32.PACK_AB R5, R5, R3 ;  /* 0x000000030505723e */ /* 0x000fe200000000ff */
[----:B------:R-:W-:Y:S01]  /*1a340*/  FMUL R3, R70, R2 ;  /* 0x0000000246037220 */ /* 0x000fe20000400000 */
[----:B------:R-:W-:Y:S01]  /*1a350*/  F2FP.F16.F32.PACK_AB R4, R4, R0 ;  /* 0x000000000404723e */ /* 0x000fe200000000ff */
[----:B------:R-:W-:Y:S01]  /*1a360*/  FMUL R0, R71, R2 ;  /* 0x0000000247007220 */ /* 0x000fe20000400000 */
[----:B------:R-:W-:Y:S01]  /*1a370*/  F2FP.F16.F32.PACK_AB R11, R11, R26 ;  /* 0x0000001a0b0b723e */ /* 0x000fe200000000ff */
[----:B------:R-:W-:Y:S01]  /*1a380*/  FMUL R66, R66, R2 ;  /* 0x0000000242427220 */ /* 0x000fe20000400000 */
[----:B------:R-:W-:Y:S01]  /*1a390*/  F2FP.F16.F32.PACK_AB R10, R10, R24 ;  /* 0x000000180a0a723e */ /* 0x000fe200000000ff */
[----:B------:R1:W-:Y:S01]  /*1a3a0*/  STS.128 [R146+0x8000], R4 ;  /* 0x0080000492007388 */ /* 0x0003e20000000c00 */
[----:B------:R-:W-:Y:S01]  /*1a3b0*/  F2FP.F16.F32.PACK_AB R9, R9, R22 ;  /* 0x000000160909723e */ /* 0x000fe200000000ff */
[----:B------:R-:W-:Y:S01]  /*1a3c0*/  FMUL R64, R64, R2 ;  /* 0x0000000240407220 */ /* 0x000fe20000400000 */
[----:B------:R-:W-:Y:S01]  /*1a3d0*/  F2FP.F16.F32.PACK_AB R8, R8, R20 ;  /* 0x000000140808723e */ /* 0x000fe200000000ff */
[----:B---3--:R-:W3:Y:S01]  /*1a3e0*/  LDTM.x32 R28, tmem[UR5] ;  /* 0x00000005001c79ee */ /* 0x008ee200082c0000 */
[-C--:B------:R-:W-:Y:S01]  /*1a3f0*/  FMUL R62, R62, R2.reuse ;  /* 0x000000023e3e7220 */ /* 0x080fe20000400000 */
[-C--:B------:R-:W-:Y:S01]  /*1a400*/  FMUL R60, R60, R2.reuse ;  /* 0x000000023c3c7220 */ /* 0x080fe20000400000 */
[-C--:B------:R-:W-:Y:S01]  /*1a410*/  FMUL R80, R80, R2.reuse ;  /* 0x0000000250507220 */ /* 0x080fe20000400000 */
[----:B------:R5:W-:Y:S01]  /*1a420*/  STS.128 [R145+0x8000], R8 ;  /* 0x0080000891007388 */ /* 0x000be20000000c00 */
[-C--:B------:R-:W-:Y:S01]  /*1a430*/  FMUL R81, R81, R2.reuse ;  /* 0x0000000251517220 */ /* 0x080fe20000400000 */
[-C--:B------:R-:W-:Y:S01]  /*1a440*/  FMUL R68, R68, R2.reuse ;  /* 0x0000000244447220 */ /* 0x080fe20000400000 */
[-C--:B------:R-:W-:Y:S01]  /*1a450*/  FMUL R78, R78, R2.reuse ;  /* 0x000000024e4e7220 */ /* 0x080fe20000400000 */
[----:B------:R4:W-:Y:S01]  /*1a460*/  STS.128 [R144+0x8000], R12 ;  /* 0x0080000c90007388 */ /* 0x0009e20000000c00 */
[-C--:B------:R-:W-:Y:S01]  /*1a470*/  FMUL R79, R79, R2.reuse ;  /* 0x000000024f4f7220 */ /* 0x080fe20000400000 */
[-C--:B------:R-:W-:Y:S01]  /*1a480*/  FMUL R76, R76, R2.reuse ;  /* 0x000000024c4c7220 */ /* 0x080fe20000400000 */
[-C--:B------:R-:W-:Y:S01]  /*1a490*/  FMUL R77, R77, R2.reuse ;  /* 0x000000024d4d7220 */ /* 0x080fe20000400000 */
[-C--:B------:R-:W-:Y:S01]  /*1a4a0*/  FMUL R90, R90, R2.reuse ;  /* 0x000000025a5a7220 */ /* 0x080fe20000400000 */
[----:B------:R-:W-:Y:S01]  /*1a4b0*/  FMUL R88, R88, R2 ;  /* 0x0000000258587220 */ /* 0x000fe20000400000 */
[----:B------:R-:W-:-:S02]  /*1a4c0*/  F2FP.F16.F32.PACK_AB R83, R83, R82 ;  /* 0x000000525353723e */ /* 0x000fc400000000ff */
[----:B------:R-:W-:Y:S02]  /*1a4d0*/  F2FP.F16.F32.PACK_AB R82, R81, R80 ;  /* 0x000000505152723e */ /* 0x000fe400000000ff */
[----:B------:R-:W-:Y:S02]  /*1a4e0*/  F2FP.F16.F32.PACK_AB R81, R79, R78 ;  /* 0x0000004e4f51723e */ /* 0x000fe400000000ff */
[----:B------:R-:W-:Y:S02]  /*1a4f0*/  F2FP.F16.F32.PACK_AB R80, R77, R76 ;  /* 0x0000004c4d50723e */ /* 0x000fe400000000ff */
[----:B--2---:R-:W-:Y:S01]  /*1a500*/  SHF.R.U32.HI R99, RZ, 0x5, R99 ;  /* 0x00000005ff637819 */ /* 0x004fe20000011663 */
[-C--:B---3--:R-:W-:Y:S01]  /*1a510*/  FMUL R34, R34, R2.reuse ;  /* 0x0000000222227220 */ /* 0x088fe20000400000 */
[-C--:B------:R-:W-:Y:S01]  /*1a520*/  FMUL R35, R35, R2.reuse ;  /* 0x0000000223237220 */ /* 0x080fe20000400000 */
[-C--:B------:R-:W-:Y:S01]  /*1a530*/  FMUL R32, R32, R2.reuse ;  /* 0x0000000220207220 */ /* 0x080fe20000400000 */
[-C--:B-1----:R-:W-:Y:S01]  /*1a540*/  FMUL R7, R74, R2.reuse ;  /* 0x000000024a077220 */ /* 0x082fe20000400000 */
[-C--:B------:R-:W-:Y:S01]  /*1a550*/  FMUL R6, R75, R2.reuse ;  /* 0x000000024b067220 */ /* 0x080fe20000400000 */
[-C--:B------:R-:W-:Y:S01]  /*1a560*/  FMUL R5, R72, R2.reuse ;  /* 0x0000000248057220 */ /* 0x080fe20000400000 */
[-C--:B------:R-:W-:Y:S01]  /*1a570*/  FMUL R4, R73, R2.reuse ;  /* 0x0000000249047220 */ /* 0x080fe20000400000 */
[-C--:B------:R-:W-:Y:S01]  /*1a580*/  FMUL R33, R33, R2.reuse ;  /* 0x0000000221217220 */ /* 0x080fe20000400000 */
[-C--:B------:R-:W-:Y:S01]  /*1a590*/  FMUL R30, R30, R2.reuse ;  /* 0x000000021e1e7220 */ /* 0x080fe20000400000 */
[-C--:B------:R-:W-:Y:S01]  /*1a5a0*/  FMUL R31, R31, R2.reuse ;  /* 0x000000021f1f7220 */ /* 0x080fe20000400000 */
[-C--:B------:R-:W-:Y:S01]  /*1a5b0*/  FMUL R28, R28, R2.reuse ;  /* 0x000000021c1c7220 */ /* 0x080fe20000400000 */
[-C--:B-----5:R-:W-:Y:S01]  /*1a5c0*/  FMUL R11, R67, R2.reuse ;  /* 0x00000002430b7220 */ /* 0x0a0fe20000400000 */
[-C--:B------:R-:W-:Y:S01]  /*1a5d0*/  FMUL R10, R65, R2.reuse ;  /* 0x00000002410a7220 */ /* 0x080fe20000400000 */
[-C--:B------:R-:W-:Y:S01]  /*1a5e0*/  FMUL R9, R63, R2.reuse ;  /* 0x000000023f097220 */ /* 0x080fe20000400000 */
[-C--:B------:R-:W-:Y:S01]  /*1a5f0*/  FMUL R8, R61, R2.reuse ;  /* 0x000000023d087220 */ /* 0x080fe20000400000 */
[-C--:B----4-:R-:W-:Y:S01]  /*1a600*/  FMUL R12, R69, R2.reuse ;  /* 0x00000002450c7220 */ /* 0x090fe20000400000 */
[----:B------:R-:W-:Y:S01]  /*1a610*/  F2FP.F16.F32.PACK_AB R15, R6, R7 ;  /* 0x00000007060f723e */ /* 0x000fe200000000ff */
[-C--:B------:R-:W-:Y:S01]  /*1a620*/  FMUL R7, R91, R2.reuse ;  /* 0x000000025b077220 */ /* 0x080fe20000400000 */
[----:B------:R-:W-:Y:S01]  /*1a630*/  F2FP.F16.F32.PACK_AB R14, R4, R5 ;  /* 0x00000005040e723e */ /* 0x000fe200000000ff */
[-C--:B------:R-:W-:Y:S01]  /*1a640*/  FMUL R6, R89, R2.reuse ;  /* 0x0000000259067220 */ /* 0x080fe20000400000 */
[----:B------:R-:W-:Y:S01]  /*1a650*/  F2FP.F16.F32.PACK_AB R13, R0, R3 ;  /* 0x00000003000d723e */ /* 0x000fe200000000ff */
[-C--:B------:R-:W-:Y:S01]  /*1a660*/  FMUL R5, R86, R2.reuse ;  /* 0x0000000256057220 */ /* 0x080fe20000400000 */
[-C--:B------:R-:W-:Y:S01]  /*1a670*/  FMUL R3, R87, R2.reuse ;  /* 0x0000000257037220 */ /* 0x080fe20000400000 */
[-C--:B------:R-:W-:Y:S01]  /*1a680*/  FMUL R4, R84, R2.reuse ;  /* 0x0000000254047220 */ /* 0x080fe20000400000 */
        /* <DEDUP_REMOVED lines=12> */
[----:B------:R-:W-:Y:S01]  /*1a750*/  STS.128 [R151+0x8000], R8 ;  /* 0x0080000897007388 */ /* 0x000fe20000000c00 */
        /* <DEDUP_REMOVED lines=11> */
[----:B------:R1:W-:Y:S01]  /*1a810*/  STS.128 [R147+0x8000], R4 ;  /* 0x0080000493007388 */ /* 0x0003e20000000c00 */
        /* <DEDUP_REMOVED lines=19> */
[----:B------:R-:W-:Y:S01]  /*1a950*/  STS.128 [R149+0xa000], R60 ;  /* 0x00a0003c95007388 */ /* 0x000fe20000000c00 */
[----:B------:R-:W-:-:S02]  /*1a960*/  F2FP.F16.F32.PACK_AB R38, R40, R46 ;  /* 0x0000002e2826723e */ /* 0x000fc400000000ff */
[----:B------:R-:W-:Y:S02]  /*1a970*/  F2FP.F16.F32.PACK_AB R37, R0, R44 ;  /* 0x0000002c0025723e */ /* 0x000fe400000000ff */
[----:B------:R-:W-:Y:S02]  /*1a980*/  F2FP.F16.F32.PACK_AB R36, R36, R3 ;  /* 0x000000032424723e */ /* 0x000fe400000000ff */
[----:B------:R-:W-:Y:S02]  /*1a990*/  F2FP.F16.F32.PACK_AB R43, R52, R54 ;  /* 0x00000036342b723e */ /* 0x000fe400000000ff */
[----:B------:R-:W-:Y:S01]  /*1a9a0*/  F2FP.F16.F32.PACK_AB R42, R50, R53 ;  /* 0x00000035322a723e */ /* 0x000fe200000000ff */
[----:B------:R2:W-:Y:S01]  /*1a9b0*/  STS.128 [R146+0xa000], R36 ;  /* 0x00a0002492007388 */ /* 0x0005e20000000c00 */
[----:B------:R-:W-:Y:S02]  /*1a9c0*/  F2FP.F16.F32.PACK_AB R41, R49, R51 ;  /* 0x000000333129723e */ /* 0x000fe400000000ff */
[----:B------:R-:W-:Y:S01]  /*1a9d0*/  F2FP.F16.F32.PACK_AB R40, R55, R56 ;  /* 0x000000383728723e */ /* 0x000fe200000000ff */
[----:B-1----:R-:W1:Y:S01]  /*1a9e0*/  LDTM.x32 R4, tmem[UR4] ;  /* 0x00000004000479ee */ /* 0x002e6200082c0000 */
[----:B------:R-:W-:-:S02]  /*1a9f0*/  F2FP.F16.F32.PACK_AB R47, R59, R58 ;  /* 0x0000003a3b2f723e */ /* 0x000fc400000000ff */
[----:B------:R-:W-:Y:S01]  /*1aa00*/  F2FP.F16.F32.PACK_AB R46, R66, R68 ;  /* 0x00000044422e723e */ /* 0x000fe200000000ff */
[----:B------:R3:W-:Y:S01]  /*1aa10*/  STS.128 [R145+0xa000], R40 ;  /* 0x00a0002891007388 */ /* 0x0007e20000000c00 */
[----:B------:R-:W-:Y:S02]  /*1aa20*/  F2FP.F16.F32.PACK_AB R45, R64, R67 ;  /* 0x00000043402d723e */ /* 0x000fe400000000ff */
[----:B------:R-:W-:Y:S02]  /*1aa30*/  F2FP.F16.F32.PACK_AB R44, R57, R65 ;  /* 0x00000041392c723e */ /* 0x000fe400000000ff */
[----:B------:R-:W-:-:S03]  /*1aa40*/  LOP3.LUT P0, R52, R99, 0x3, RZ, 0xc0, !PT ;  /* 0x0000000363347812 */ /* 0x000fc6000780c0ff */
[----:B------:R4:W-:Y:S01]  /*1aa50*/  STS.128 [R144+0xa000], R44 ;  /* 0x00a0002c90007388 */ /* 0x0009e20000000c00 */
[-C--:B-1----:R-:W-:Y:S01]  /*1aa60*/  FMUL R3, R4, R2.reuse ;  /* 0x0000000204037220 */ /* 0x082fe20000400000 */
[-C--:B------:R-:W-:Y:S01]  /*1aa70*/  FMUL R0, R7, R2.reuse ;  /* 0x0000000207007220 */ /* 0x080fe20000400000 */
[-C--:B------:R-:W-:Y:S01]  /*1aa80*/  FMUL R4, R5, R2.reuse ;  /* 0x0000000205047220 */ /* 0x080fe20000400000 */
[-C--:B--2---:R-:W-:Y:S01]  /*1aa90*/  FMUL R39, R32, R2.reuse ;  /* 0x0000000220277220 */ /* 0x084fe20000400000 */
[-C--:B------:R-:W-:Y:S01]  /*1aaa0*/  FMUL R37, R33, R2.reuse ;  /* 0x0000000221257220 */ /* 0x080fe20000400000 */
[-C--:B------:R-:W-:Y:S01]  /*1aab0*/  FMUL R38, R30, R2.reuse ;  /* 0x000000021e267220 */ /* 0x080fe20000400000 */
[-C--:B------:R-:W-:Y:S01]  /*1aac0*/  FMUL R36, R31, R2.reuse ;  /* 0x000000021f247220 */ /* 0x080fe20000400000 */
[-C--:B------:R-:W-:Y:S01]  /*1aad0*/  FMUL R33, R27, R2.reuse ;  /* 0x000000021b217220 */ /* 0x080fe20000400000 */
[-C--:B------:R-:W-:Y:S01]  /*1aae0*/  FMUL R31, R25, R2.reuse ;  /* 0x00000002191f7220 */ /* 0x080fe20000400000 */
[-C--:B------:R-:W-:Y:S01]  /*1aaf0*/  FMUL R32, R22, R2.reuse ;  /* 0x0000000216207220 */ /* 0x080fe20000400000 */
[-C--:B------:R-:W-:Y:S01]  /*1ab00*/  FMUL R30, R23, R2.reuse ;  /* 0x00000002171e7220 */ /* 0x080fe20000400000 */
[-C--:B---3--:R-:W-:Y:S01]  /*1ab10*/  FMUL R42, R35, R2.reuse ;  /* 0x00000002232a7220 */ /* 0x088fe20000400000 */
[-C--:B------:R-:W-:Y:S01]  /*1ab20*/  FMUL R35, R26, R2.reuse ;  /* 0x000000021a237220 */ /* 0x080fe20000400000 */
[-C--:B------:R-:W-:Y:S01]  /*1ab30*/  FMUL R41, R20, R2.reuse ;  /* 0x0000000214297220 */ /* 0x080fe20000400000 */
[-C--:B------:R-:W-:Y:S01]  /*1ab40*/  FMUL R43, R34, R2.reuse ;  /* 0x00000002222b7220 */ /* 0x080fe20000400000 */
[-C--:B------:R-:W-:Y:S01]  /*1ab50*/  FMUL R40, R21, R2.reuse ;  /* 0x0000000215287220 */ /* 0x080fe20000400000 */
[-C--:B------:R-:W-:Y:S01]  /*1ab60*/  FMUL R26, R16, R2.reuse ;  /* 0x00000002101a7220 */ /* 0x080fe20000400000 */
[-C--:B------:R-:W-:Y:S01]  /*1ab70*/  FMUL R20, R8, R2.reuse ;  /* 0x0000000208147220 */ /* 0x080fe20000400000 */
[-C--:B------:R-:W-:Y:S01]  /*1ab80*/  FMUL R34, R24, R2.reuse ;  /* 0x0000000218227220 */ /* 0x080fe20000400000 */
[-C--:B----4-:R-:W-:Y:S01]  /*1ab90*/  FMUL R44, R29, R2.reuse ;  /* 0x000000021d2c7220 */ /* 0x090fe20000400000 */
        /* <DEDUP_REMOVED lines=16> */
[----:B------:R-:W-:Y:S02]  /*1aca0*/  F2FP.F16.F32.PACK_AB R11, R25, R27 ;  /* 0x0000001b190b723e */ /* 0x000fe400000000ff */
[----:B------:R-:W-:Y:S01]  /*1acb0*/  F2FP.F16.F32.PACK_AB R10, R23, R26 ;  /* 0x0000001a170a723e */ /* 0x000fe200000000ff */
[----:B------:R1:W-:Y:S01]  /*1acc0*/  STS.128 [R151+0xa000], R4 ;  /* 0x00a0000497007388 */ /* 0x0003e20000000c00 */
[----:B------:R-:W-:-:S02]  /*1acd0*/  F2FP.F16.F32.PACK_AB R9, R22, R24 ;  /* 0x000000181609723e */ /* 0x000fc400000000ff */
[----:B------:R-:W-:Y:S02]  /*1ace0*/  F2FP.F16.F32.PACK_AB R8, R28, R29 ;  /* 0x0000001d1c08723e */ /* 0x000fe400000000ff */
[----:B------:R-:W-:Y:S02]  /*1acf0*/  F2FP.F16.F32.PACK_AB R15, R33, R35 ;  /* 0x00000023210f723e */ /* 0x000fe400000000ff */
[----:B------:R-:W-:Y:S01]  /*1ad00*/  F2FP.F16.F32.PACK_AB R14, R31, R34 ;  /* 0x000000221f0e723e */ /* 0x000fe200000000ff */
[----:B------:R1:W-:Y:S01]  /*1ad10*/  STS.128 [R150+0xa000], R8 ;  /* 0x00a0000896007388 */ /* 0x0003e20000000c00 */
[----:B------:R-:W-:Y:S02]  /*1ad20*/  F2FP.F16.F32.PACK_AB R13, R30, R32 ;  /* 0x000000201e0d723e */ /* 0x000fe400000000ff */
[----:B------:R-:W-:Y:S02]  /*1ad30*/  F2FP.F16.F32.PACK_AB R12, R40, R41 ;  /* 0x00000029280c723e */ /* 0x000fe400000000ff */
[----:B------:R-:W-:-:S02]  /*1ad40*/  F2FP.F16.F32.PACK_AB R19, R42, R43 ;  /* 0x0000002b2a13723e */ /* 0x000fc400000000ff */
[----:B------:R-:W-:Y:S01]  /*1ad50*/  F2FP.F16.F32.PACK_AB R18, R37, R39 ;  /* 0x000000272512723e */ /* 0x000fe200000000ff */
[----:B------:R1:W-:Y:S01]  /*1ad60*/  STS.128 [R148+0xa000], R12 ;  /* 0x00a0000c94007388 */ /* 0x0003e20000000c00 */
[----:B------:R-:W-:Y:S02]  /*1ad70*/  F2FP.F16.F32.PACK_AB R17, R36, R38 ;  /* 0x000000262411723e */ /* 0x000fe400000000ff */
[----:B------:R-:W-:Y:S02]  /*1ad80*/  F2FP.F16.F32.PACK_AB R16, R44, R45 ;  /* 0x0000002d2c10723e */ /* 0x000fe400000000ff */
[----:B------:R-:W-:-:S03]  /*1ad90*/  SHF.L.U32 R0, R95, 0x1f, RZ ;  /* 0x0000001f5f007819 */ /* 0x000fc600000006ff */
[----:B------:R1:W-:Y:S01]  /*1ada0*/  STS.128 [R147+0xa000], R16 ;  /* 0x00a0001093007388 */ /* 0x0003e20000000c00 */
[----:B------:R2:W-:Y:S06]  /*1adb0*/  MEMBAR.ALL.CTA ;  /* 0x0000000000007992 */ /* 0x0005ec0000008000 */
[----:B--2---:R-:W2:Y:S02]  /*1adc0*/  FENCE.VIEW.ASYNC.S ;  /* 0x00000000000073c6 */ /* 0x004ea40000000000 */
[----:B--2---:R-:W-:Y:S06]  /*1add0*/  BAR.SYNC.DEFER_BLOCKING 0x1, 0x80 ;  /* 0x0042000000007b1d */ /* 0x004fec0000010000 */
[----:B------:R-:W-:Y:S05]  /*1ade0*/  @P0 BRA `(.L_x_193) ;  /* 0x0000000000640947 */ /* 0x000fea0003800000 */
[----:B-1----:R-:W-:Y:S01]  /*1adf0*/  IADD3 R4, P0, PT, R158, 0x480, RZ ;  /* 0x000004809e047810 */ /* 0x002fe20007f1e0ff */
[----:B------:R-:W-:Y:S01]  /*1ae00*/  UMOV UR9, URZ ;  /* 0x000000ff00097c82 */ /* 0x000fe20008000000 */
[----:B------:R-:W-:Y:S01]  /*1ae10*/  R2UR UR4, R152 ;  /* 0x00000000980472ca */ /* 0x000fe200000e0000 */
[----:B------:R-:W-:Y:S01]  /*1ae20*/  UMOV UR14, 0x40 ;  /* 0x00000040000e7882 */ /* 0x000fe20000000000 */
[----:B------:R-:W-:Y:S01]  /*1ae30*/  R2UR UR6, R4 ;  /* 0x00000000040672ca */ /* 0x000fe200000e0000 */
[----:B------:R-:W-:-:S05]  /*1ae40*/  IMAD.X R3, RZ, RZ, R159, P0 ;  /* 0x000000ffff037224 */ /* 0x000fca00000e069f */
[----:B------:R-:W-:-:S05]  /*1ae50*/  R2UR UR7, R3 ;  /* 0x00000000030772ca */ /* 0x000fca00000e0000 */
[----:B------:R-:W-:Y:S02]  /*1ae60*/  UIADD3 UR8, UPT, UPT, UR4, 0x1c800, URZ ;  /* 0x0001c80004087890 */ /* 0x000fe4000fffe0ff */
[----:B------:R-:W-:Y:S02]  /*1ae70*/  UIADD3 UR13, UPT, UPT, UR4, 0x1e800, URZ ;  /* 0x0001e800040d7890 */ /* 0x000fe4000fffe0ff */
[----:B------:R-:W-:Y:S02]  /*1ae80*/  UIADD3 UR5, UPT, UPT, UR4, 0x20800, URZ ;  /* 0x0002080004057890 */ /* 0x000fe4000fffe0ff */
[----:B------:R-:W-:-:S03]  /*1ae90*/  UIADD3 UR4, UPT, UPT, UR4, 0x22800, URZ ;  /* 0x0002280004047890 */ /* 0x000fc6000fffe0ff */
[----:B------:R1:W-:Y:S02]  /*1aea0*/  UTMASTG.4D [UR8], [UR6], desc[URZ] ;  /* 0x0000ff08060073b5 */ /* 0x0003e40008019000 */
[----:B-1----:R-:W-:Y:S01]  /*1aeb0*/  UMOV UR8, UR13 ;  /* 0x0000000d00087c82 */ /* 0x002fe20008000000 */
[----:B------:R-:W-:Y:S01]  /*1aec0*/  UMOV UR9, UR14 ;  /* 0x0000000e00097c82 */ /* 0x000fe20008000000 */
[----:B------:R-:W-:Y:S01]  /*1aed0*/  UMOV UR13, 0x80 ;  /* 0x00000080000d7882 */ /* 0x000fe20000000000 */
[----:B------:R1:W-:Y:S02]  /*1aee0*/  UTMASTG.4D [UR8], [UR6], desc[URZ] ;  /* 0x0000ff08060073b5 */ /* 0x0003e40008019000 */
[----:B-1----:R-:W-:Y:S01]  /*1aef0*/  UMOV UR8, UR5 ;  /* 0x0000000500087c82 */ /* 0x002fe20008000000 */
[----:B------:R-:W-:Y:S01]  /*1af00*/  UMOV UR9, UR13 ;  /* 0x0000000d00097c82 */ /* 0x000fe20008000000 */
[----:B------:R-:W-:Y:S01]  /*1af10*/  UMOV UR5, 0xc0 ;  /* 0x000000c000057882 */ /* 0x000fe20000000000 */
[----:B------:R1:W-:Y:S02]  /*1af20*/  UTMASTG.4D [UR8], [UR6], desc[URZ] ;  /* 0x0000ff08060073b5 */ /* 0x0003e40008019000 */
[----:B-1----:R-:W-:Y:S01]  /*1af30*/  UMOV UR8, UR4 ;  /* 0x0000000400087c82 */ /* 0x002fe20008000000 */
[----:B------:R-:W-:-:S02]  /*1af40*/  UMOV UR9, UR5 ;  /* 0x0000000500097c82 */ /* 0x000fc40008000000 */
[----:B------:R2:W-:Y:S01]  /*1af50*/  UTMASTG.4D [UR8], [UR6], desc[URZ] ;  /* 0x0000ff08060073b5 */ /* 0x0005e20008019000 */
[----:B------:R0:W-:Y:S01]  /*1af60*/  UTMACMDFLUSH ;  /* 0x00000000000079b7 */ /* 0x0001e20000000000 */
[----:B--2---:R-:W-:-:S04]  /*1af70*/  DEPBAR.LE SB0, 0x1 ;  /* 0x000080400000791a */ /* 0x004fc80000000000 */
.L_x_193:
[----:B------:R-:W2:Y:S01]  /*1af80*/  SYNCS.PHASECHK.TRANS64.TRYWAIT P0, [R152+URZ+0xc0], R0 ;  /* 0x0000c000980075a7 */ /* 0x000ea200080011ff */
[----:B------:R-:W-:Y:S01]  /*1af90*/  LOP3.LUT R3, R98, 0x100, RZ, 0xfc, !PT ;  /* 0x0000010062037812 */ /* 0x000fe200078efcff */
[----:B--2---:R-:W-:Y:S06]  /*1afa0*/  @!P0 BRA `(.L_x_194) ;  /* 0x0000003c00cc8947 */ /* 0x004fec0003800000 */
.L_x_405:
[----:B------:R-:W-:Y:S02]  /*1afb0*/  R2UR UR4, R3 ;  /* 0x00000000030472ca */ /* 0x000fe400000e0000 */
[C---:B------:R-:W-:Y:S02]  /*1afc0*/  LOP3.LUT R0, R98.reuse, 0x120, RZ, 0xfc, !PT ;  /* 0x0000012062007812 */ /* 0x040fe400078efcff */
[----:B------:R-:W-:Y:S02]  /*1afd0*/  LOP3.LUT R3, R98, 0x160, RZ, 0xfc, !PT ;  /* 0x0000016062037812 */ /* 0x000fe400078efcff */
[----:B------:R-:W-:Y:S02]  /*1afe0*/  R2UR UR6, R0 ;  /* 0x00000000000672ca */ /* 0x000fe400000e0000 */
[----:B------:R-:W-:Y:S02]  /*1aff0*/  LOP3.LUT R0, R98, 0x140, RZ, 0xfc, !PT ;  /* 0x0000014062007812 */ /* 0x000fe400078efcff */
[----:B------:R-:W-:-:S02]  /*1b000*/  ISETP.NE.AND P0, PT, R52, RZ, PT ;  /* 0x000000ff3400720c */ /* 0x000fc40003f05270 */
[----:B------:R-:W-:Y:S01]  /*1b010*/  R2UR UR5, R0 ;  /* 0x00000000000572ca */ /* 0x000fe200000e0000 */
[----:B------:R-:W2:Y:S01]  /*1b020*/  LDTM.x32 R20, tmem[UR4] ;  /* 0x00000004001479ee */ /* 0x000ea200082c0000 */
[----:B------:R-:W-:Y:S01]  /*1b030*/  R2UR UR4, R3 ;  /* 0x00000000030472ca */ /* 0x000fe200000e0000 */
[C---:B--2---:R-:W-:Y:S01]  /*1b040*/  FMUL R34, R2.reuse, R34 ;  /* 0x0000002202227220 */ /* 0x044fe20000400000 */
[C---:B------:R-:W-:Y:S01]  /*1b050*/  FMUL R35, R2.reuse, R35 ;  /* 0x0000002302237220 */ /* 0x040fe20000400000 */
[C---:B------:R-:W-:Y:S01]  /*1b060*/  FMUL R32, R2.reuse, R32 ;  /* 0x0000002002207220 */ /* 0x040fe20000400000 */
[C---:B------:R-:W-:Y:S01]  /*1b070*/  FMUL R33, R2.reuse, R33 ;  /* 0x0000002102217220 */ /* 0x040fe20000400000 */
[C---:B------:R-:W-:Y:S01]  /*1b080*/  FMUL R30, R2.reuse, R30 ;  /* 0x0000001e021e7220 */ /* 0x040fe20000400000 */
[C---:B------:R-:W-:Y:S01]  /*1b090*/  FMUL R31, R2.reuse, R31 ;  /* 0x0000001f021f7220 */ /* 0x040fe20000400000 */
[----:B------:R-:W-:Y:S01]  /*1b0a0*/  F2FP.F16.F32.PACK_AB R59, R35, R34 ;  /* 0x00000022233b723e */ /* 0x000fe200000000ff */
[C---:B------:R-:W-:Y:S01]  /*1b0b0*/  FMUL R62, R2.reuse, R28 ;  /* 0x0000001c023e7220 */ /* 0x040fe20000400000 */
[----:B------:R-:W-:Y:S01]  /*1b0c0*/  F2FP.F16.F32.PACK_AB R58, R33, R32 ;  /* 0x00000020213a723e */ /* 0x000fe200000000ff */
[C---:B------:R-:W-:Y:S01]  /*1b0d0*/  FMUL R56, R2.reuse, R29 ;  /* 0x0000001d02387220 */ /* 0x040fe20000400000 */
[----:B------:R-:W-:Y:S01]  /*1b0e0*/  F2FP.F16.F32.PACK_AB R57, R31, R30 ;  /* 0x0000001e1f39723e */ /* 0x000fe200000000ff */
[C---:B------:R-:W-:Y:S01]  /*1b0f0*/  FMUL R61, R2.reuse, R26 ;  /* 0x0000001a023d7220 */ /* 0x040fe20000400000 */
[C---:B------:R-:W-:Y:S01]  /*1b100*/  FMUL R55, R2.reuse, R27 ;  /* 0x0000001b02377220 */ /* 0x040fe20000400000 */
[C---:B------:R-:W-:Y:S01]  /*1b110*/  FMUL R60, R2.reuse, R24 ;  /* 0x00000018023c7220 */ /* 0x040fe20000400000 */
[C---:B------:R-:W-:Y:S01]  /*1b120*/  FMUL R54, R2.reuse, R25 ;  /* 0x0000001902367220 */ /* 0x040fe20000400000 */
[C---:B------:R-:W-:Y:S01]  /*1b130*/  FMUL R3, R2.reuse, R22 ;  /* 0x0000001602037220 */ /* 0x040fe20000400000 */
[C---:B------:R-:W-:Y:S01]  /*1b140*/  FMUL R53, R2.reuse, R23 ;  /* 0x0000001702357220 */ /* 0x040fe20000400000 */
[C---:B------:R-:W-:Y:S01]  /*1b150*/  FMUL R0, R2.reuse, R20 ;  /* 0x0000001402007220 */ /* 0x040fe20000400000 */
[----:B------:R-:W-:Y:S01]  /*1b160*/  FMUL R52, R2, R21 ;  /* 0x0000001502347220 */ /* 0x000fe20000400000 */
[----:B------:R-:W-:Y:S01]  /*1b170*/  F2FP.F16.F32.PACK_AB R55, R55, R61 ;  /* 0x0000003d3737723e */ /* 0x000fe200000000ff */
[----:B-1----:R-:W1:Y:S01]  /*1b180*/  LDTM.x32 R4, tmem[UR6] ;  /* 0x00000006000479ee */ /* 0x002e6200082c0000 */
[----:B------:R-:W-:Y:S01]  /*1b190*/  F2FP.F16.F32.PACK_AB R54, R54, R60 ;  /* 0x0000003c3636723e */ /* 0x000fe200000000ff */
[C---:B------:R-:W-:Y:S01]  /*1b1a0*/  FMUL R143, R2.reuse, R50 ;  /* 0x00000032028f7220 */ /* 0x040fe20000400000 */
[----:B------:R-:W-:Y:S01]  /*1b1b0*/  F2FP.F16.F32.PACK_AB R53, R53, R3 ;  /* 0x000000033535723e */ /* 0x000fe200000000ff */
[----:B------:R-:W-:Y:S01]  /*1b1c0*/  FMUL R141, R2, R51 ;  /* 0x00000033028d7220 */ /* 0x000fe20000400000 */
[----:B------:R-:W-:Y:S01]  /*1b1d0*/  F2FP.F16.F32.PACK_AB R52, R52, R0 ;  /* 0x000000003434723e */ /* 0x000fe200000000ff */
[----:B------:R-:W-:Y:S01]  /*1b1e0*/  FMUL R142, R2, R48 ;  /* 0x00000030028e7220 */ /* 0x000fe20000400000 */
[----:B------:R-:W-:Y:S01]  /*1b1f0*/  F2FP.F16.F32.PACK_AB R56, R56, R62 ;  /* 0x0000003e3838723e */ /* 0x000fe200000000ff */
[C---:B------:R-:W-:Y:S01]  /*1b200*/  FMUL R139, R2.reuse, R49 ;  /* 0x00000031028b7220 */ /* 0x040fe20000400000 */
[C---:B------:R-:W-:Y:S01]  /*1b210*/  FMUL R140, R2.reuse, R46 ;  /* 0x0000002e028c7220 */ /* 0x040fe20000400000 */
[----:B------:R-:W-:Y:S01]  /*1b220*/  STS.128 [R149+0x18000], R52 ;  /* 0x0180003495007388 */ /* 0x000fe20000000c00 */
[C---:B------:R-:W-:Y:S01]  /*1b230*/  FMUL R137, R2.reuse, R47 ;  /* 0x0000002f02897220 */ /* 0x040fe20000400000 */
        /* <DEDUP_REMOVED lines=10> */
[----:B------:R2:W-:Y:S01]  /*1b2e0*/  STS.128 [R146+0x18000], R56 ;  /* 0x0180003892007388 */ /* 0x0005e20000000c00 */
[C---:B-1----:R-:W-:Y:S01]  /*1b2f0*/  FMUL R134, R2.reuse, R34 ;  /* 0x0000002202867220 */ /* 0x042fe20000400000 */
        /* <DEDUP_REMOVED lines=28> */
[----:B--2---:R-:W1:Y:S01]  /*1b4c0*/  LDTM.x32 R36, tmem[UR5] ;  /* 0x00000005002479ee */ /* 0x004e6200082c0000 */
[C---:B------:R-:W-:Y:S01]  /*1b4d0*/  FMUL R81, R2.reuse, R7 ;  /* 0x0000000702517220 */ /* 0x040fe20000400000 */
[C---:B------:R-:W-:Y:S01]  /*1b4e0*/  FMUL R82, R2.reuse, R4 ;  /* 0x0000000402527220 */ /* 0x040fe20000400000 */
[----:B------:R-:W-:-:S02]  /*1b4f0*/  FMUL R78, R2, R5 ;  /* 0x00000005024e7220 */ /* 0x000fc40000400000 */
[----:B------:R-:W2:Y:S01]  /*1b500*/  LDTM.x32 R4, tmem[UR4] ;  /* 0x00000004000479ee */ /* 0x000ea200082c0000 */
        /* <DEDUP_REMOVED lines=13> */
[C---:B--2---:R-:W-:Y:S01]  /*1b5e0*/  FMUL R79, R2.reuse, R4 ;  /* 0x00000004024f7220 */ /* 0x044fe20000400000 */
        /* <DEDUP_REMOVED lines=17> */
[----:B------:R-:W-:Y:S01]  /*1b700*/  FMUL R63, R2, R46 ;  /* 0x0000002e023f7220 */ /* 0x000fe20000400000 */
[----:B------:R-:W-:Y:S01]  /*1b710*/  F2FP.F16.F32.PACK_AB R6, R128, R133 ;  /* 0x000000858006723e */ /* 0x000fe200000000ff */
[----:B------:R-:W-:Y:S01]  /*1b720*/  FMUL R70, R2, R44 ;  /* 0x0000002c02467220 */ /* 0x000fe20000400000 */
        /* <DEDUP_REMOVED lines=16> */
[----:B------:R-:W-:Y:S01]  /*1b830*/  F2FP.F16.F32.PACK_AB R12, R135, R138 ;  /* 0x0000008a870c723e */ /* 0x000fe200000000ff */
[----:B------:R-:W-:Y:S01]  /*1b840*/  FMUL R38, R2, R23 ;  /* 0x0000001702267220 */ /* 0x000fe20000400000 */
        /* <DEDUP_REMOVED lines=20> */
[----:B------:R-:W-:Y:S01]  /*1b990*/  F2FP.F16.F32.PACK_AB R27, R113, R116 ;  /* 0x00000074711b723e */ /* 0x000fe200000000ff */
[----:B------:R1:W-:Y:S01]  /*1b9a0*/  STS.128 [R145+0x18000], R4 ;  /* 0x0180000491007388 */ /* 0x0003e20000000c00 */
[----:B------:R-:W-:Y:S01]  /*1b9b0*/  F2FP.F16.F32.PACK_AB R26, R111, R114 ;  /* 0x000000726f1a723e */ /* 0x000fe200000000ff */
[----:B------:R-:W-:Y:S01]  /*1b9c0*/  FMUL R28, R2, R28 ;  /* 0x0000001c021c7220 */ /* 0x000fe20000400000 */
        /* <DEDUP_REMOVED lines=11> */
[C---:B------:R-:W-:Y:S01]  /*1ba80*/  FMUL R31, R2.reuse, R31 ;  /* 0x0000001f021f7220 */ /* 0x040fe20000400000 */
[C---:B------:R-:W-:Y:S01]  /*1ba90*/  FMUL R32, R2.reuse, R32 ;  /* 0x0000002002207220 */ /* 0x040fe20000400000 */
[----:B------:R-:W-:Y:S01]  /*1baa0*/  STS.128 [R148+0x18000], R24 ;  /* 0x0180001894007388 */ /* 0x000fe20000000c00 */
[C---:B------:R-:W-:Y:S01]  /*1bab0*/  FMUL R33, R2.reuse, R33 ;  /* 0x0000002102217220 */ /* 0x040fe20000400000 */
[C---:B------:R-:W-:Y:S01]  /*1bac0*/  FMUL R34, R2.reuse, R34 ;  /* 0x0000002202227220 */ /* 0x040fe20000400000 */
[----:B------:R-:W-:Y:S01]  /*1bad0*/  FMUL R35, R2, R35 ;  /* 0x0000002302237220 */ /* 0x000fe20000400000 */
[----:B------:R5:W-:Y:S01]  /*1bae0*/  STS.128 [R147+0x18000], R8 ;  /* 0x0180000893007388 */ /* 0x000be20000000c00 */
[----:B-1----:R-:W-:-:S02]  /*1baf0*/  F2FP.F16.F32.PACK_AB R7, R53, R56 ;  /* 0x000000383507723e */ /* 0x002fc400000000ff */
[----:B------:R-:W-:Y:S02]  /*1bb00*/  F2FP.F16.F32.PACK_AB R6, R51, R54 ;  /* 0x000000363306723e */ /* 0x000fe400000000ff */
[----:B------:R-:W-:Y:S02]  /*1bb10*/  F2FP.F16.F32.PACK_AB R5, R49, R52 ;  /* 0x000000343105723e */ /* 0x000fe400000000ff */
[----:B------:R-:W-:Y:S02]  /*1bb20*/  F2FP.F16.F32.PACK_AB R4, R48, R50 ;  /* 0x000000323004723e */ /* 0x000fe400000000ff */
[----:B--2---:R-:W-:Y:S02]  /*1bb30*/  F2FP.F16.F32.PACK_AB R15, R65, R67 ;  /* 0x00000043410f723e */ /* 0x004fe400000000ff */
[----:B------:R-:W-:Y:S01]  /*1bb40*/  F2FP.F16.F32.PACK_AB R14, R62, R66 ;  /* 0x000000423e0e723e */ /* 0x000fe200000000ff */
[----:B------:R1:W-:Y:S01]  /*1bb50*/  STS.128 [R149+0x1a000], R4 ;  /* 0x01a0000495007388 */ /* 0x0003e20000000c00 */
[----:B------:R-:W-:-:S02]  /*1bb60*/  F2FP.F16.F32.PACK_AB R13, R59, R63 ;  /* 0x0000003f3b0d723e */ /* 0x000fc400000000ff */
[----:B------:R-:W-:Y:S02]  /*1bb70*/  F2FP.F16.F32.PACK_AB R12, R68, R70 ;  /* 0x00000046440c723e */ /* 0x000fe400000000ff */
[----:B---3--:R-:W-:Y:S02]  /*1bb80*/  F2FP.F16.F32.PACK_AB R19, R76, R80 ;  /* 0x000000504c13723e */ /* 0x008fe400000000ff */
[----:B------:R-:W-:Y:S01]  /*1bb90*/  F2FP.F16.F32.PACK_AB R18, R73, R77 ;  /* 0x0000004d4912723e */ /* 0x000fe200000000ff */
[----:B------:R2:W-:Y:S01]  /*1bba0*/  STS.128 [R146+0x1a000], R12 ;  /* 0x01a0000c92007388 */ /* 0x0005e20000000c00 */
[----:B------:R-:W-:Y:S02]  /*1bbb0*/  F2FP.F16.F32.PACK_AB R17, R72, R74 ;  /* 0x0000004a4811723e */ /* 0x000fe400000000ff */
[----:B------:R-:W-:Y:S02]  /*1bbc0*/  F2FP.F16.F32.PACK_AB R16, R99, R101 ;  /* 0x000000656310723e */ /* 0x000fe400000000ff */
[----:B----4-:R-:W-:-:S02]  /*1bbd0*/  F2FP.F16.F32.PACK_AB R23, R91, R100 ;  /* 0x000000645b17723e */ /* 0x010fc400000000ff */
[----:B------:R-:W-:Y:S01]  /*1bbe0*/  F2FP.F16.F32.PACK_AB R22, R88, R98 ;  /* 0x000000625816723e */ /* 0x000fe200000000ff */
[----:B------:R3:W-:Y:S01]  /*1bbf0*/  STS.128 [R145+0x1a000], R16 ;  /* 0x01a0001091007388 */ /* 0x0007e20000000c00 */
[----:B------:R-:W-:Y:S02]  /*1bc00*/  F2FP.F16.F32.PACK_AB R21, R85, R89 ;  /* 0x000000595515723e */ /* 0x000fe400000000ff */
[----:B------:R-:W-:Y:S02]  /*1bc10*/  F2FP.F16.F32.PACK_AB R20, R115, R117 ;  /* 0x000000757314723e */ /* 0x000fe400000000ff */
[----:B-----5:R-:W-:Y:S02]  /*1bc20*/  F2FP.F16.F32.PACK_AB R11, R40, R41 ;  /* 0x00000029280b723e */ /* 0x020fe400000000ff */
[----:B------:R-:W-:Y:S01]  /*1bc30*/  F2FP.F16.F32.PACK_AB R10, R42, R43 ;  /* 0x0000002b2a0a723e */ /* 0x000fe200000000ff */
[----:B------:R4:W-:Y:S01]  /*1bc40*/  STS.128 [R144+0x1a000], R20 ;  /* 0x01a0001490007388 */ /* 0x0009e20000000c00 */
[----:B------:R-:W-:-:S02]  /*1bc50*/  F2FP.F16.F32.PACK_AB R9, R45, R47 ;  /* 0x0000002f2d09723e */ /* 0x000fc400000000ff */
[----:B------:R-:W-:Y:S02]  /*1bc60*/  F2FP.F16.F32.PACK_AB R8, R58, R60 ;  /* 0x0000003c3a08723e */ /* 0x000fe400000000ff */
[----:B-1----:R-:W-:Y:S02]  /*1bc70*/  F2FP.F16.F32.PACK_AB R7, R55, R57 ;  /* 0x000000393707723e */ /* 0x002fe400000000ff */
[----:B------:R-:W-:Y:S02]  /*1bc80*/  F2FP.F16.F32.PACK_AB R6, R61, R64 ;  /* 0x000000403d06723e */ /* 0x000fe400000000ff */
[----:B------:R-:W-:Y:S02]  /*1bc90*/  F2FP.F16.F32.PACK_AB R5, R69, R71 ;  /* 0x000000474505723e */ /* 0x000fe400000000ff */
[----:B------:R-:W-:Y:S02]  /*1bca0*/  F2FP.F16.F32.PACK_AB R4, R75, R79 ;  /* 0x0000004f4b04723e */ /* 0x000fe400000000ff */
[----:B--2---:R-:W-:-:S02]  /*1bcb0*/  F2FP.F16.F32.PACK_AB R15, R0, R3 ;  /* 0x00000003000f723e */ /* 0x004fc400000000ff */
[----:B------:R-:W-:Y:S01]  /*1bcc0*/  F2FP.F16.F32.PACK_AB R14, R36, R37 ;  /* 0x00000025240e723e */ /* 0x000fe200000000ff */
[----:B------:R4:W-:Y:S01]  /*1bcd0*/  STS.128 [R151+0x1a000], R4 ;  /* 0x01a0000497007388 */ /* 0x0009e20000000c00 */
[----:B------:R-:W-:Y:S02]  /*1bce0*/  F2FP.F16.F32.PACK_AB R13, R38, R39 ;  /* 0x00000027260d723e */ /* 0x000fe400000000ff */
[----:B------:R-:W-:Y:S01]  /*1bcf0*/  F2FP.F16.F32.PACK_AB R12, R44, R46 ;  /* 0x0000002e2c0c723e */ /* 0x000fe200000000ff */
[----:B------:R4:W-:Y:S01]  /*1bd00*/  STS.128 [R150+0x1a000], R8 ;  /* 0x01a0000896007388 */ /* 0x0009e20000000c00 */
[----:B---3--:R-:W-:Y:S02]  /*1bd10*/  F2FP.F16.F32.PACK_AB R19, R35, R34 ;  /* 0x000000222313723e */ /* 0x008fe400000000ff */
[----:B------:R-:W-:Y:S01]  /*1bd20*/  F2FP.F16.F32.PACK_AB R18, R33, R32 ;  /* 0x000000202112723e */ /* 0x000fe200000000ff */
[----:B------:R4:W-:Y:S01]  /*1bd30*/  STS.128 [R148+0x1a000], R12 ;  /* 0x01a0000c94007388 */ /* 0x0009e20000000c00 */
[----:B------:R-:W-:-:S02]  /*1bd40*/  F2FP.F16.F32.PACK_AB R17, R31, R30 ;  /* 0x0000001e1f11723e */ /* 0x000fc400000000ff */
[----:B------:R-:W-:Y:S02]  /*1bd50*/  F2FP.F16.F32.PACK_AB R16, R29, R28 ;  /* 0x0000001c1d10723e */ /* 0x000fe400000000ff */
[----:B------:R-:W-:-:S03]  /*1bd60*/  SHF.L.U32 R0, R153, 0x1f, RZ ;  /* 0x0000001f99007819 */ /* 0x000fc600000006ff */
[----:B------:R4:W-:Y:S01]  /*1bd70*/  STS.128 [R147+0x1a000], R16 ;  /* 0x01a0001093007388 */ /* 0x0009e20000000c00 */
[----:B------:R1:W-:Y:S06]  /*1bd80*/  MEMBAR.ALL.CTA ;  /* 0x0000000000007992 */ /* 0x0003ec0000008000 */
[----:B-1----:R-:W1:Y:S02]  /*1bd90*/  FENCE.VIEW.ASYNC.S ;  /* 0x00000000000073c6 */ /* 0x002e640000000000 */
[----:B-1----:R-:W-:Y:S06]  /*1bda0*/  BAR.SYNC.DEFER_BLOCKING 0x1, 0x80 ;  /* 0x0042000000007b1d */ /* 0x002fec0000010000 */
[----:B------:R-:W-:Y:S05]  /*1bdb0*/  @P0 BRA `(.L_x_195) ;  /* 0x0000000000700947 */ /* 0x000fea0003800000 */
[----:B------:R-:W-:Y:S01]  /*1bdc0*/  IADD3 R3, P0, PT, R158, 0x480, RZ ;  /* 0x000004809e037810 */ /* 0x000fe20007f1e0ff */
[----:B------:R-:W-:Y:S01]  /*1bdd0*/  UMOV UR9, 0x100 ;  /* 0x0000010000097882 */ /* 0x000fe20000000000 */
[----:B------:R-:W-:Y:S01]  /*1bde0*/  R2UR UR4, R152 ;  /* 0x00000000980472ca */ /* 0x000fe200000e0000 */
[----:B------:R-:W-:Y:S01]  /*1bdf0*/  UMOV UR14, 0x140 ;  /* 0x00000140000e7882 */ /* 0x000fe20000000000 */
[----:B------:R-:W-:Y:S01]  /*1be00*/  R2UR UR6, R3 ;  /* 0x00000000030672ca */ /* 0x000fe200000e0000 */
[----:B------:R-:W-:Y:S01]  /*1be10*/  IMAD.X R2, RZ, RZ, R159, P0 ;  /* 0x000000ffff027224 */ /* 0x000fe200000e069f */
[----:B------:R-:W-:-:S04]  /*1be20*/  ELECT P0, URZ, PT ;  /* 0x0000000000ff782f */ /* 0x000fc80003800000 */
        /* <DEDUP_REMOVED lines=18> */
[----:B------:R-:W-:-:S04]  /*1bf50*/  DEPBAR.LE SB0, 0x0 ;  /* 0x000080000000791a */ /* 0x000fc80000000000 */
[----:B------:R1:W-:Y:S01]  /*1bf60*/  @P0 SYNCS.ARRIVE.TRANS64.ART0 RZ, [R152+URZ+0x1b0], R155 ;  /* 0x0001b09b98ff09a7 */ /* 0x0003e200085000ff */
[----:B------:R-:W-:Y:S01]  /*1bf70*/  NOP ;  /* 0x0000000000007918 */ /* 0x000fe20000000000 */
.L_x_195:
[----:B------:R-:W-:Y:S01]  /*1bf80*/  NOP ;  /* 0x0000000000007918 */ /* 0x000fe20000000000 */
[----:B------:R2:W-:Y:S01]  /*1bf90*/  SYNCS.ARRIVE.TRANS64.RED.ART0 RZ, [R97+URZ], R155 ;  /* 0x0000009b61ff79a7 */ /* 0x0005e200085004ff */
[----:B------:R-:W-:Y:S02]  /*1bfa0*/  LOP3.LUT R94, R94, 0x1, RZ, 0x3c, !PT ;  /* 0x000000015e5e7812 */ /* 0x000fe400078e3cff */
[----:B------:R-:W-:Y:S01]  /*1bfb0*/  LOP3.LUT R95, R95, 0x1, RZ, 0x3c, !PT ;  /* 0x000000015f5f7812 */ /* 0x000fe200078e3cff */
[----:B------:R2:W-:Y:S01]  /*1bfc0*/  SYNCS.ARRIVE.TRANS64.RED.ART0 RZ, [R96+URZ], R155 ;  /* 0x0000009b60ff79a7 */ /* 0x0005e200085004ff */
[----:B------:R-:W3:Y:S02]  /*1bfd0*/  SYNCS.PHASECHK.TRANS64.TRYWAIT P0, [R152+URZ+0x190], R0 ;  /* 0x00019000980075a7 */ /* 0x000ee400080011ff */
[----:B--23--:R-:W-:Y:S05]  /*1bfe0*/  @!P0 BRA `(.L_x_196) ;  /* 0x0000002c00d88947 */ /* 0x00cfea0003800000 */
.L_x_407:
[----:B----4-:R-:W3:Y:S01]  /*1bff0*/  LDS.128 R4, [R152+0x1a0] ;  /* 0x0001a00098047984 */ /* 0x010ee20000000c00 */
[----:B------:R-:W-:Y:S01]  /*1c000*/  LOP3.LUT R153, R153, 0x1, RZ, 0x3c, !PT ;  /* 0x0000000199997812 */ /* 0x000fe200078e3cff */
[----:B------:R-:W4:Y:S01]  /*1c010*/  S2R R2, SR_CTAID.X ;  /* 0x0000000000027919 */ /* 0x000f220000002500 */
[----:B------:R5:W-:Y:S06]  /*1c020*/  MEMBAR.ALL.CTA ;  /* 0x0000000000007992 */ /* 0x000bec0000008000 */
[----:B-----5:R-:W5:Y:S02]  /*1c030*/  FENCE.VIEW.ASYNC.S ;  /* 0x00000000000073c6 */ /* 0x020f640000000000 */
[----:B-----5:R1:W-:Y:S01]  /*1c040*/  SYNCS.ARRIVE.TRANS64.RED.ART0 RZ, [R156+URZ], R155 ;  /* 0x0000009b9cff79a7 */ /* 0x0203e200085004ff */
[----:B----4-:R-:W-:-:S02]  /*1c050*/  LOP3.LUT R2, R2, 0x1, RZ, 0xc0, !PT ;  /* 0x0000000102027812 */ /* 0x010fc400078ec0ff */
[----:B---3--:R-:W-:Y:S02]  /*1c060*/  MOV R0, R4 ;  /* 0x0000000400007202 */ /* 0x008fe40000000f00 */
[----:B------:R-:W-:-:S03]  /*1c070*/  LOP3.LUT P1, RZ, R6, 0x1, RZ, 0xc0, !PT ;  /* 0x0000000106ff7812 */ /* 0x000fc6000782c0ff */
[----:B------:R-:W-:-:S05]  /*1c080*/  IMAD.IADD R0, R2, 0x1, R0 ;  /* 0x0000000102007824 */ /* 0x000fca00078e0200 */
[----:B------:R-:W-:-:S04]  /*1c090*/  LEA.HI R2, R0, R0, RZ, 0x1 ;  /* 0x0000000000027211 */ /* 0x000fc800078f08ff */
[----:B--2---:R-:W-:Y:S02]  /*1c0a0*/  LOP3.LUT R3, R2, 0xfffffffe, RZ, 0xc0, !PT ;  /* 0xfffffffe02037812 */ /* 0x004fe400078ec0ff */
[----:B------:R-:W-:Y:S02]  /*1c0b0*/  SHF.R.U32.HI R2, RZ, 0x1, R2 ;  /* 0x00000001ff027819 */ /* 0x000fe40000011602 */
[C---:B------:R-:W-:Y:S02]  /*1c0c0*/  ISETP.NE.AND P0, PT, R0.reuse, R3, PT ;  /* 0x000000030000720c */ /* 0x040fe40003f05270 */
[----:B------:R-:W-:Y:S02]  /*1c0d0*/  LOP3.LUT R3, R5, 0xffff, RZ, 0xc0, !PT ;  /* 0x0000ffff05037812 */ /* 0x000fe400078ec0ff */
[----:B------:R-:W-:Y:S02]  /*1c0e0*/  ISETP.LT.AND P0, PT, R0, RZ, P0 ;  /* 0x000000ff0000720c */ /* 0x000fe40000701270 */
[----:B------:R-:W-:-:S02]  /*1c0f0*/  SHF.R.U32.HI R0, RZ, 0x10, R5 ;  /* 0x00000010ff007819 */ /* 0x000fc40000011605 */
[----:B-1----:R-:W-:Y:S02]  /*1c100*/  R2UR UR11, R3 ;  /* 0x00000000030b72ca */ /* 0x002fe400000e0000 */
[----:B------:R-:W-:Y:S01]  /*1c110*/  R2UR UR12, R0 ;  /* 0x00000000000c72ca */ /* 0x000fe200000e0000 */
[----:B------:R-:W-:-:S06]  /*1c120*/  VIADD R0, R2, 0xffffffff ;  /* 0xffffffff02007836 */ /* 0x000fcc0000000000 */
[----:B------:R-:W-:-:S04]  /*1c130*/  @!P0 IMAD.MOV R0, RZ, RZ, R2 ;  /* 0x000000ffff008224 */ /* 0x000fc800078e0202 */
[----:B------:R-:W-:Y:S01]  /*1c140*/  IMAD.IADD R73, R0, 0x1, R0 ;  /* 0x0000000100497824 */ /* 0x000fe200078e0200 */
[----:B------:R-:W-:Y:S06]  /*1c150*/  @P1 BRA `(.L_x_197) ;  /* 0xffffffc800a81947 */ /* 0x000fec000383ffff */
[----:B------:R-:W-:Y:S06]  /*1c160*/  BAR.ARV 0x2, 0x120 ;  /* 0x0084800000007b1d */ /* 0x000fec0000002000 */
[----:B------:R-:W-:Y:S05]  /*1c170*/  BRA `(.L_x_198) ;  /* 0x0000000000047947 */ /* 0x000fea0003800000 */
.L_x_181:
[----:B------:R-:W-:Y:S01]  /*1c180*/  NOP ;  /* 0x0000000000007918 */ /* 0x000fe20000000000 */
.L_x_198:
        /* <DEDUP_REMOVED lines=14> */
[----:B-1----:R3:W1:Y:S02]  /*1c270*/  SYNCS.EXCH.64 URZ, [UR6+0x180], UR4 ;  /* 0x0001800406ff75b2 */ /* 0x0026640008000100 */
[----:B---3--:R-:W-:Y:S01]  /*1c280*/  NOP ;  /* 0x0000000000007918 */ /* 0x008fe20000000000 */
.L_x_199:
[----:B------:R-:W-:Y:S01]  /*1c290*/  NOP ;  /* 0x0000000000007918 */ /* 0x000fe20000000000 */
[----:B-1----:R-:W-:Y:S05]  /*1c2a0*/  EXIT ;  /* 0x000000000000794d */ /* 0x002fea0003800000 */
.L_x_16:
[-C--:B------:R-:W-:Y:S02]  /*1c2b0*/  MOV R2, R0.reuse ;  /* 0x0000000000027202 */ /* 0x080fe40000000f00 */
[----:B------:R-:W-:-:S07]  /*1c2c0*/  MOV R3, R0 ;  /* 0x0000000000037202 */ /* 0x000fce0000000f00 */
.L_x_200:
[----:B-1----:R1:W2:Y:S02]  /*1c2d0*/  SYNCS.PHASECHK.TRANS64.TRYWAIT P0, [R10+URZ+0x190], R3 ;  /* 0x000190030a0075a7 */ /* 0x0022a400080011ff */
[----:B--2---:R-:W-:Y:S05]  /*1c2e0*/  @!P0 NANOSLEEP.SYNCS 0x989680 ;  /* 0x009896800000895d */ /* 0x004fea0003900000 */
[----:B------:R-:W2:Y:S02]  /*1c2f0*/  @!P0 SYNCS.PHASECHK.TRANS64 P0, [R10+URZ+0x190], R3 ;  /* 0x000190030a0085a7 */ /* 0x000ea400080010ff */
[----:B--2---:R-:W-:Y:S05]  /*1c300*/  @!P0 BRA `(.L_x_200) ;  /* 0xfffffffc00f08947 */ /* 0x004fea000383ffff */
[----:B------:R-:W-:Y:S05]  /*1c310*/  BRA `(.L_x_201) ;  /* 0xfffffe4800b47947 */ /* 0x000fea000383ffff */
.L_x_18:
[-C--:B------:R-:W-:Y:S02]  /*1c320*/  MOV R2, R0.reuse ;  /* 0x0000000000027202 */ /* 0x080fe40000000f00 */
[----:B------:R-:W-:-:S07]  /*1c330*/  MOV R3, R0 ;  /* 0x0000000000037202 */ /* 0x000fce0000000f00 */
.L_x_202:
[----:B-1----:R1:W2:Y:S02]  /*1c340*/  SYNCS.PHASECHK.TRANS64.TRYWAIT P1, [R10+URZ+0x198], R3 ;  /* 0x000198030a0075a7 */ /* 0x0022a400080211ff */
[----:B--2---:R-:W-:Y:S05]  /*1c350*/  @!P1 NANOSLEEP.SYNCS 0x989680 ;  /* 0x009896800000995d */ /* 0x004fea0003900000 */
[----:B------:R-:W2:Y:S02]  /*1c360*/  @!P1 SYNCS.PHASECHK.TRANS64 P1, [R10+URZ+0x198], R3 ;  /* 0x000198030a0095a7 */ /* 0x000ea400080210ff */
[----:B--2---:R-:W-:Y:S05]  /*1c370*/  @!P1 BRA `(.L_x_202) ;  /* 0xfffffffc00f09947 */ /* 0x004fea000383ffff */
[----:B------:R-:W-:Y:S05]  /*1c380*/  BRA `(.L_x_203) ;  /* 0xfffffe4c00047947 */ /* 0x000fea000383ffff */
.L_x_19:
[-C--:B------:R-:W-:Y:S02]  /*1c390*/  MOV R2, R0.reuse ;  /* 0x0000000000027202 */ /* 0x080fe40000000f00 */
[----:B-1----:R-:W-:-:S07]  /*1c3a0*/  MOV R3, R0 ;  /* 0x0000000000037202 */ /* 0x002fce0000000f00 */
.L_x_204:
[----:B-1----:R1:W2:Y:S02]  /*1c3b0*/  SYNCS.PHASECHK.TRANS64.TRYWAIT P1, [R10+URZ+0x190], R3 ;  /* 0x000190030a0075a7 */ /* 0x0022a400080211ff */
[----:B--2---:R-:W-:Y:S05]  /*1c3c0*/  @!P1 NANOSLEEP.SYNCS 0x989680 ;  /* 0x009896800000995d */ /* 0x004fea0003900000 */
[----:B------:R-:W2:Y:S02]  /*1c3d0*/  @!P1 SYNCS.PHASECHK.TRANS64 P1, [R10+URZ+0x190], R3 ;  /* 0x000190030a0095a7 */ /* 0x000ea400080210ff */
[----:B--2---:R-:W-:Y:S05]  /*1c3e0*/  @!P1 BRA `(.L_x_204) ;  /* 0xfffffffc00f09947 */ /* 0x004fea000383ffff */
[----:B------:R-:W-:Y:S05]  /*1c3f0*/  BRA `(.L_x_205) ;  /* 0xfffffe4c00007947 */ /* 0x000fea000383ffff */
.L_x_22:
[-C--:B------:R-:W-:Y:S02]  /*1c400*/  MOV R2, R0.reuse ;  /* 0x0000000000027202 */ /* 0x080fe40000000f00 */
[----:B------:R-:W-:-:S07]  /*1c410*/  MOV R3, R0 ;  /* 0x0000000000037202 */ /* 0x000fce0000000f00 */
.L_x_206:
[----:B-1----:R1:W2:Y:S02]  /*1c420*/  SYNCS.PHASECHK.TRANS64.TRYWAIT P0, [R10+URZ+0x190], R3 ;  /* 0x000190030a0075a7 */ /* 0x0022a400080011ff */
[----:B--2---:R-:W-:Y:S05]  /*1c430*/  @!P0 NANOSLEEP.SYNCS 0x989680 ;  /* 0x009896800000895d */ /* 0x004fea0003900000 */
[----:B------:R-:W2:Y:S02]  /*1c440*/  @!P0 SYNCS.PHASECHK.TRANS64 P0, [R10+URZ+0x190], R3 ;  /* 0x000190030a0085a7 */ /* 0x000ea400080010ff */
[----:B--2---:R-:W-:Y:S05]  /*1c450*/  @!P0 BRA `(.L_x_206) ;  /* 0xfffffffc00f08947 */ /* 0x004fea000383ffff */
[----:B------:R-:W-:Y:S05]  /*1c460*/  BRA `(.L_x_207) ;  /* 0xfffffe4c004c7947 */ /* 0x000fea000383ffff */
.L_x_25:
[----:B------:R-:W-:-:S07]  /*1c470*/  MOV R3, R2 ;  /* 0x0000000200037202 */ /* 0x000fce0000000f00 */
.L_x_208:
[----:B-1----:R1:W2:Y:S02]  /*1c480*/  SYNCS.PHASECHK.TRANS64.TRYWAIT P0, [R12+URZ+0x8], R3 ;  /* 0x000008030c0075a7 */ /* 0x0022a400080011ff */
[----:B--2---:R-:W-:Y:S05]  /*1c490*/  @!P0 NANOSLEEP.SYNCS 0x989680 ;  /* 0x009896800000895d */ /* 0x004fea0003900000 */
[----:B------:R-:W2:Y:S02]  /*1c4a0*/  @!P0 SYNCS.PHASECHK.TRANS64 P0, [R12+URZ+0x8], R3 ;  /* 0x000008030c0085a7 */ /* 0x000ea400080010ff */
[----:B--2---:R-:W-:Y:S05]  /*1c4b0*/  @!P0 BRA `(.L_x_208) ;  /* 0xfffffffc00f08947 */ /* 0x004fea000383ffff */
[----:B------:R-:W-:Y:S05]  /*1c4c0*/  BRA `(.L_x_209) ;  /* 0xfffffe5000d87947 */ /* 0x000fea000383ffff */
.L_x_27:
[-C--:B------:R-:W-:Y:S02]  /*1c4d0*/  MOV R2, R0.reuse ;  /* 0x0000000000027202 */ /* 0x080fe40000000f00 */
[----:B------:R-:W-:-:S07]  /*1c4e0*/  MOV R3, R0 ;  /* 0x0000000000037202 */ /* 0x000fce0000000f00 */
.L_x_210:
[----:B-1----:R1:W2:Y:S02]  /*1c4f0*/  SYNCS.PHASECHK.TRANS64.TRYWAIT P0, [R12+URZ+0x28], R3 ;  /* 0x000028030c0075a7 */ /* 0x0022a400080011ff */
[----:B--2---:R-:W-:Y:S05]  /*1c500*/  @!P0 NANOSLEEP.SYNCS 0x989680 ;  /* 0x009896800000895d */ /* 0x004fea0003900000 */
[----:B------:R-:W2:Y:S02]  /*1c510*/  @!P0 SYNCS.PHASECHK.TRANS64 P0, [R12+URZ+0x28], R3 ;  /* 0x000028030c0085a7 */ /* 0x000ea400080010ff */
[----:B--2---:R-:W-:Y:S05]  /*1c520*/  @!P0 BRA `(.L_x_210) ;  /* 0xfffffffc00f08947 */ /* 0x004fea000383ffff */
[----:B------:R-:W-:Y:S05]  /*1c530*/  BRA `(.L_x_211) ;  /* 0xfffffe5400307947 */ /* 0x000fea000383ffff */
.L_x_29:
[-C--:B------:R-:W-:Y:S02]  /*1c540*/  MOV R2, R0.reuse ;  /* 0x0000000000027202 */ /* 0x080fe40000000f00 */
[----:B------:R-:W-:-:S07]  /*1c550*/  MOV R3, R0 ;  /* 0x0000000000037202 */ /* 0x000fce0000000f00 */
.L_x_212:
[----:B-1----:R1:W2:Y:S02]  /*1c560*/  SYNCS.PHASECHK.TRANS64.TRYWAIT P0, [R12+URZ+0x38], R3 ;  /* 0x000038030c0075a7 */ /* 0x0022a400080011ff */
[----:B--2---:R-:W-:Y:S05]  /*1c570*/  @!P0 NANOSLEEP.SYNCS 0x989680 ;  /* 0x009896800000895d */ /* 0x004fea0003900000 */
[----:B------:R-:W2:Y:S02]  /*1c580*/  @!P0 SYNCS.PHASECHK.TRANS64 P0, [R12+URZ+0x38], R3 ;  /* 0x000038030c0085a7 */ /* 0x000ea400080010ff */
[----:B--2---:R-:W-:Y:S05]  /*1c590*/  @!P0 BRA `(.L_x_212) ;  /* 0xfffffffc00f08947 */ /* 0x004fea000383ffff */
[----:B------:R-:W-:Y:S05]  /*1c5a0*/  BRA `(.L_x_213) ;  /* 0xfffffe58002c7947 */ /* 0x000fea000383ffff */
.L_x_31:
[-C--:B------:R-:W-:Y:S02]  /*1c5b0*/  MOV R2, R0.reuse ;  /* 0x0000000000027202 */ /* 0x080fe40000000f00 */
[----:B------:R-:W-:-:S07]  /*1c5c0*/  MOV R3, R0 ;  /* 0x0000000000037202 */ /* 0x000fce0000000f00 */
.L_x_214:
[----:B-1----:R1:W2:Y:S02]  /*1c5d0*/  SYNCS.PHASECHK.TRANS64.TRYWAIT P0, [R12+URZ+0x18], R3 ;  /* 0x000018030c0075a7 */ /* 0x0022a400080011ff */
[----:B--2---:R-:W-:Y:S05]  /*1c5e0*/  @!P0 NANOSLEEP.SYNCS 0x989680 ;  /* 0x009896800000895d */ /* 0x004fea0003900000 */
[----:B------:R-:W2:Y:S02]  /*1c5f0*/  @!P0 SYNCS.PHASECHK.TRANS64 P0, [R12+URZ+0x18], R3 ;  /* 0x000018030c0085a7 */ /* 0x000ea400080010ff */
[----:B--2---:R-:W-:Y:S05]  /*1c600*/  @!P0 BRA `(.L_x_214) ;  /* 0xfffffffc00f08947 */ /* 0x004fea000383ffff */
[----:B------:R-:W-:Y:S05]  /*1c610*/  BRA `(.L_x_215) ;  /* 0xfffffe5c00287947 */ /* 0x000fea000383ffff */
.L_x_33:
[----:B------:R-:W-:-:S07]  /*1c620*/  MOV R3, R2 ;  /* 0x0000000200037202 */ /* 0x000fce0000000f00 */
.L_x_216:
[----:B-1----:R1:W2:Y:S02]  /*1c630*/  SYNCS.PHASECHK.TRANS64.TRYWAIT P0, [R0+URZ+0x50], R3 ;  /* 0x00005003000075a7 */ /* 0x0022a400080011ff */
[----:B--2---:R-:W-:Y:S05]  /*1c640*/  @!P0 NANOSLEEP.SYNCS 0x989680 ;  /* 0x009896800000895d */ /* 0x004fea0003900000 */
[----:B------:R-:W2:Y:S02]  /*1c650*/  @!P0 SYNCS.PHASECHK.TRANS64 P0, [R0+URZ+0x50], R3 ;  /* 0x00005003000085a7 */ /* 0x000ea400080010ff */
[----:B--2---:R-:W-:Y:S05]  /*1c660*/  @!P0 BRA `(.L_x_216) ;  /* 0xfffffffc00f08947 */ /* 0x004fea000383ffff */
[----:B------:R-:W-:Y:S05]  /*1c670*/  BRA `(.L_x_217) ;  /* 0xfffffe5c00807947 */ /* 0x000fea000383ffff */
.L_x_35:
[----:B------:R-:W-:-:S07]  /*1c680*/  MOV R3, R2 ;  /* 0x0000000200037202 */ /* 0x000fce0000000f00 */
.L_x_218:
[----:B-1----:R1:W2:Y:S02]  /*1c690*/  SYNCS.PHASECHK.TRANS64.TRYWAIT P0, [R0+URZ+0x70], R3 ;  /* 0x00007003000075a7 */ /* 0x0022a400080011ff */
[----:B--2---:R-:W-:Y:S05]  /*1c6a0*/  @!P0 NANOSLEEP.SYNCS 0x989680 ;  /* 0x009896800000895d */ /* 0x004fea0003900000 */
[----:B------:R-:W2:Y:S02]  /*1c6b0*/  @!P0 SYNCS.PHASECHK.TRANS64 P0, [R0+URZ+0x70], R3 ;  /* 0x00007003000085a7 */ /* 0x000ea400080010ff */
[----:B--2---:R-:W-:Y:S05]  /*1c6c0*/  @!P0 BRA `(.L_x_218) ;  /* 0xfffffffc00f08947 */ /* 0x004fea000383ffff */
[----:B------:R-:W-:Y:S05]  /*1c6d0*/  BRA `(.L_x_219) ;  /* 0xfffffe6000c47947 */ /* 0x000fea000383ffff */
.L_x_37:
[----:B------:R-:W-:-:S07]  /*1c6e0*/  MOV R5, R4 ;  /* 0x0000000400057202 */ /* 0x000fce0000000f00 */
.L_x_220:
[----:B-1----:R1:W2:Y:S02]  /*1c6f0*/  SYNCS.PHASECHK.TRANS64.TRYWAIT P0, [R12+URZ+0x1b0], R5 ;  /* 0x0001b0050c0075a7 */ /* 0x0022a400080011ff */
[----:B--2---:R-:W-:Y:S05]  /*1c700*/  @!P0 NANOSLEEP.SYNCS 0x989680 ;  /* 0x009896800000895d */ /* 0x004fea0003900000 */
[----:B------:R-:W2:Y:S02]  /*1c710*/  @!P0 SYNCS.PHASECHK.TRANS64 P0, [R12+URZ+0x1b0], R5 ;  /* 0x0001b0050c0085a7 */ /* 0x000ea400080010ff */
[----:B--2---:R-:W-:Y:S05]  /*1c720*/  @!P0 BRA `(.L_x_220) ;  /* 0xfffffffc00f08947 */ /* 0x004fea000383ffff */
[----:B------:R-:W-:Y:S05]  /*1c730*/  BRA `(.L_x_221) ;  /* 0xfffffe6800247947 */ /* 0x000fea000383ffff */
.L_x_39:
[-C--:B------:R-:W-:Y:S02]  /*1c740*/  MOV R2, R0.reuse ;  /* 0x0000000000027202 */ /* 0x080fe40000000f00 */
[----:B------:R-:W-:-:S07]  /*1c750*/  MOV R3, R0 ;  /* 0x0000000000037202 */ /* 0x000fce0000000f00 */
.L_x_222:
[----:B--2---:R2:W3:Y:S02]  /*1c760*/  SYNCS.PHASECHK.TRANS64.TRYWAIT P0, [R12+URZ+0x18], R3 ;  /* 0x000018030c0075a7 */ /* 0x0044e400080011ff */
[----:B---3--:R-:W-:Y:S05]  /*1c770*/  @!P0 NANOSLEEP.SYNCS 0x989680 ;  /* 0x009896800000895d */ /* 0x008fea0003900000 */
[----:B------:R-:W3:Y:S02]  /*1c780*/  @!P0 SYNCS.PHASECHK.TRANS64 P0, [R12+URZ+0x18], R3 ;  /* 0x000018030c0085a7 */ /* 0x000ee400080010ff */
[----:B---3--:R-:W-:Y:S05]  /*1c790*/  @!P0 BRA `(.L_x_222) ;  /* 0xfffffffc00f08947 */ /* 0x008fea000383ffff */
[----:B------:R-:W-:Y:S05]  /*1c7a0*/  BRA `(.L_x_223) ;  /* 0xfffffe6800387947 */ /* 0x000fea000383ffff */
.L_x_41:
[-C--:B------:R-:W-:Y:S02]  /*1c7b0*/  MOV R2, R0.reuse ;  /* 0x0000000000027202 */ /* 0x080fe40000000f00 */
[----:B------:R-:W-:-:S07]  /*1c7c0*/  MOV R3, R0 ;  /* 0x0000000000037202 */ /* 0x000fce0000000f00 */
.L_x_224:
[----:B-1----:R1:W2:Y:S02]  /*1c7d0*/  SYNCS.PHASECHK.TRANS64.TRYWAIT P0, [R4+URZ+0x50], R3 ;  /* 0x00005003040075a7 */ /* 0x0022a400080011ff */
[----:B--2---:R-:W-:Y:S05]  /*1c7e0*/  @!P0 NANOSLEEP.SYNCS 0x989680 ;  /* 0x009896800000895d */ /* 0x004fea0003900000 */
[----:B------:R-:W2:Y:S02]  /*1c7f0*/  @!P0 SYNCS.PHASECHK.TRANS64 P0, [R4+URZ+0x50], R3 ;  /* 0x00005003040085a7 */ /* 0x000ea400080010ff */
[----:B--2---:R-:W-:Y:S05]  /*1c800*/  @!P0 BRA `(.L_x_224) ;  /* 0xfffffffc00f08947 */ /* 0x004fea000383ffff */
[----:B------:R-:W-:Y:S05]  /*1c810*/  BRA `(.L_x_225) ;  /* 0xfffffe6800a47947 */ /* 0x000fea000383ffff */
.L_x_43:
[----:B------:R-:W-:-:S07]  /*1c820*/  MOV R3, R2 ;  /* 0x0000000200037202 */ /* 0x000fce0000000f00 */
.L_x_226:
[----:B-1----:R1:W2:Y:S02]  /*1c830*/  SYNCS.PHASECHK.TRANS64.TRYWAIT P0, [R0+URZ+0x70], R3 ;  /* 0x00007003000075a7 */ /* 0x0022a400080011ff */
[----:B--2---:R-:W-:Y:S05]  /*1c840*/  @!P0 NANOSLEEP.SYNCS 0x989680 ;  /* 0x009896800000895d */ /* 0x004fea0003900000 */
[----:B------:R-:W2:Y:S02]  /*1c850*/  @!P0 SYNCS.PHASECHK.TRANS64 P0, [R0+URZ+0x70], R3 ;  /* 0x00007003000085a7 */ /* 0x000ea400080010ff */
[----:B--2---:R-:W-:Y:S05]  /*1c860*/  @!P0 BRA `(.L_x_226) ;  /* 0xfffffffc00f08947 */ /* 0x004fea000383ffff */
[----:B------:R-:W-:Y:S05]  /*1c870*/  BRA `(.L_x_227) ;  /* 0xfffffe6c00e47947 */ /* 0x000fea000383ffff */
.L_x_45:
[----:B------:R-:W-:-:S07]  /*1c880*/  MOV R3, R2 ;  /* 0x0000000200037202 */ /* 0x000fce0000000f00 */
.L_x_228:
[----:B-1----:R1:W2:Y:S02]  /*1c890*/  SYNCS.PHASECHK.TRANS64.TRYWAIT P0, [R0+URZ+0x50], R3 ;  /* 0x00005003000075a7 */ /* 0x0022a400080011ff */
[----:B--2---:R-:W-:Y:S05]  /*1c8a0*/  @!P0 NANOSLEEP.SYNCS 0x989680 ;  /* 0x009896800000895d */ /* 0x004fea0003900000 */
[----:B------:R-:W2:Y:S02]  /*1c8b0*/  @!P0 SYNCS.PHASECHK.TRANS64 P0, [R0+URZ+0x50], R3 ;  /* 0x00005003000085a7 */ /* 0x000ea400080010ff */
[----:B--2---:R-:W-:Y:S05]  /*1c8c0*/  @!P0 BRA `(.L_x_228) ;  /* 0xfffffffc00f08947 */ /* 0x004fea000383ffff */
[----:B------:R-:W-:Y:S05]  /*1c8d0*/  BRA `(.L_x_229) ;  /* 0xfffffe7400387947 */ /* 0x000fea000383ffff */
.L_x_47:
[----:B------:R-:W-:-:S07]  /*1c8e0*/  MOV R3, R2 ;  /* 0x0000000200037202 */ /* 0x000fce0000000f00 */
.L_x_230:
[----:B-1----:R1:W2:Y:S02]  /*1c8f0*/  SYNCS.PHASECHK.TRANS64.TRYWAIT P0, [R0+URZ+0x70], R3 ;  /* 0x00007003000075a7 */ /* 0x0022a400080011ff */
[----:B--2---:R-:W-:Y:S05]  /*1c900*/  @!P0 NANOSLEEP.SYNCS 0x989680 ;  /* 0x009896800000895d */ /* 0x004fea0003900000 */
[----:B------:R-:W2:Y:S02]  /*1c910*/  @!P0 SYNCS.PHASECHK.TRANS64 P0, [R0+URZ+0x70], R3 ;  /* 0x00007003000085a7 */ /* 0x000ea400080010ff */
[----:B--2---:R-:W-:Y:S05]  /*1c920*/  @!P0 BRA `(.L_x_230) ;  /* 0xfffffffc00f08947 */ /* 0x004fea000383ffff */
[----:B------:R-:W-:Y:S05]  /*1c930*/  BRA `(.L_x_231) ;  /* 0xfffffe7400f07947 */ /* 0x000fea000383ffff */
.L_x_49:
[-C--:B------:R-:W-:Y:S02]  /*1c940*/  MOV R2, R0.reuse ;  /* 0x0000000000027202 */ /* 0x080fe40000000f00 */
[----:B------:R-:W-:-:S07]  /*1c950*/  MOV R3, R0 ;  /* 0x0000000000037202 */ /* 0x000fce0000000f00 */
.L_x_232:
[----:B-1----:R1:W2:Y:S02]  /*1c960*/  SYNCS.PHASECHK.TRANS64.TRYWAIT P0, [R12+URZ+0x18], R3 ;  /* 0x000018030c0075a7 */ /* 0x0022a400080011ff */
[----:B--2---:R-:W-:Y:S05]  /*1c970*/  @!P0 NANOSLEEP.SYNCS 0x989680 ;  /* 0x009896800000895d */ /* 0x004fea0003900000 */
[----:B------:R-:W2:Y:S02]  /*1c980*/  @!P0 SYNCS.PHASECHK.TRANS64 P0, [R12+URZ+0x18], R3 ;  /* 0x000018030c0085a7 */ /* 0x000ea400080010ff */
[----:B--2---:R-:W-:Y:S05]  /*1c990*/  @!P0 BRA `(.L_x_232) ;  /* 0xfffffffc00f08947 */ /* 0x004fea000383ffff */
[----:B------:R-:W-:Y:S05]  /*1c9a0*/  BRA `(.L_x_233) ;  /* 0xfffffe7800907947 */ /* 0x000fea000383ffff */
.L_x_51:
[----:B------:R-:W-:-:S07]  /*1c9b0*/  MOV R3, R2 ;  /* 0x0000000200037202 */ /* 0x000fce0000000f00 */
.L_x_234:
[----:B-1----:R1:W2:Y:S02]  /*1c9c0*/  SYNCS.PHASECHK.TRANS64.TRYWAIT P0, [R0+URZ+0x50], R3 ;  /* 0x00005003000075a7 */ /* 0x0022a400080011ff */
[----:B--2---:R-:W-:Y:S05]  /*1c9d0*/  @!P0 NANOSLEEP.SYNCS 0x989680 ;  /* 0x009896800000895d */ /* 0x004fea0003900000 */
[----:B------:R-:W2:Y:S02]  /*1c9e0*/  @!P0 SYNCS.PHASECHK.TRANS64 P0, [R0+URZ+0x50], R3 ;  /* 0x00005003000085a7 */ /* 0x000ea400080010ff */
[----:B--2---:R-:W-:Y:S05]  /*1c9f0*/  @!P0 BRA `(.L_x_234) ;  /* 0xfffffffc00f08947 */ /* 0x004fea000383ffff */
[----:B------:R-:W-:Y:S05]  /*1ca00*/  BRA `(.L_x_235) ;  /* 0xfffffe7c00047947 */ /* 0x000fea000383ffff */
.L_x_53:
[----:B------:R-:W-:-:S07]  /*1ca10*/  MOV R3, R2 ;  /* 0x0000000200037202 */ /* 0x000fce0000000f00 */
.L_x_236:
[----:B-1----:R1:W2:Y:S02]  /*1ca20*/  SYNCS.PHASECHK.TRANS64.TRYWAIT P0, [R0+URZ+0x70], R3 ;  /* 0x00007003000075a7 */ /* 0x0022a400080011ff */
[----:B--2---:R-:W-:Y:S05]  /*1ca30*/  @!P0 NANOSLEEP.SYNCS 0x989680 ;  /* 0x009896800000895d */ /* 0x004fea0003900000 */
[----:B------:R-:W2:Y:S02]  /*1ca40*/  @!P0 SYNCS.PHASECHK.TRANS64 P0, [R0+URZ+0x70], R3 ;  /* 0x00007003000085a7 */ /* 0x000ea400080010ff */
[----:B--2---:R-:W-:Y:S05]  /*1ca50*/  @!P0 BRA `(.L_x_236) ;  /* 0xfffffffc00f08947 */ /* 0x004fea000383ffff */
[----:B------:R-:W-:Y:S05]  /*1ca60*/  BRA `(.L_x_237) ;  /* 0xfffffe80005c7947 */ /* 0x000fea000383ffff */
.L_x_55:
[----:B------:R-:W-:-:S07]  /*1ca70*/  MOV R3, R2 ;  /* 0x0000000200037202 */ /* 0x000fce0000000f00 */
.L_x_238:
[----:B-1----:R1:W2:Y:S02]  /*1ca80*/  SYNCS.PHASECHK.TRANS64.TRYWAIT P0, [R0+URZ+0x50], R3 ;  /* 0x00005003000075a7 */ /* 0x0022a400080011ff */
[----:B--2---:R-:W-:Y:S05]  /*1ca90*/  @!P0 NANOSLEEP.SYNCS 0x989680 ;  /* 0x009896800000895d */ /* 0x004fea0003900000 */
[----:B------:R-:W2:Y:S02]  /*1caa0*/  @!P0 SYNCS.PHASECHK.TRANS64 P0, [R0+URZ+0x50], R3 ;  /* 0x00005003000085a7 */ /* 0x000ea400080010ff */
[----:B--2---:R-:W-:Y:S05]  /*1cab0*/  @!P0 BRA `(.L_x_238) ;  /* 0xfffffffc00f08947 */ /* 0x004fea000383ffff */
[----:B------:R-:W-:Y:S05]  /*1cac0*/  BRA `(.L_x_239) ;  /* 0xfffffe8400b47947 */ /* 0x000fea000383ffff */
.L_x_57:
[-C--:B------:R-:W-:Y:S02]  /*1cad0*/  MOV R8, R3.reuse ;  /* 0x0000000300087202 */ /* 0x080fe40000000f00 */
[----:B------:R-:W-:-:S07]  /*1cae0*/  MOV R9, R3 ;  /* 0x0000000300097202 */ /* 0x000fce0000000f00 */
.L_x_240:
[----:B-1----:R1:W2:Y:S02]  /*1caf0*/  SYNCS.PHASECHK.TRANS64.TRYWAIT P2, [R0+URZ+0x70], R9 ;  /* 0x00007009000075a7 */ /* 0x0022a400080411ff */
[----:B--2---:R-:W-:Y:S05]  /*1cb00*/  @!P2 NANOSLEEP.SYNCS 0x989680 ;  /* 0x009896800000a95d */ /* 0x004fea0003900000 */
[----:B------:R-:W2:Y:S02]  /*1cb10*/  @!P2 SYNCS.PHASECHK.TRANS64 P2, [R0+URZ+0x70], R9 ;  /* 0x000070090000a5a7 */ /* 0x000ea400080410ff */
[----:B--2---:R-:W-:Y:S05]  /*1cb20*/  @!P2 BRA `(.L_x_240) ;  /* 0xfffffffc00f0a947 */ /* 0x004fea000383ffff */
[----:B------:R-:W-:Y:S05]  /*1cb30*/  BRA `(.L_x_241) ;  /* 0xfffffe88007c7947 */ /* 0x000fea000383ffff */
.L_x_61:
[-C--:B------:R-:W-:Y:S02]  /*1cb40*/  MOV R2, R0.reuse ;  /* 0x0000000000027202 */ /* 0x080fe40000000f00 */
[----:B------:R-:W-:-:S07]  /*1cb50*/  MOV R3, R0 ;  /* 0x0000000000037202 */ /* 0x000fce0000000f00 */
.L_x_242:
[----:B--2---:R2:W3:Y:S02]  /*1cb60*/  SYNCS.PHASECHK.TRANS64.TRYWAIT P0, [R12+URZ+0x18], R3 ;  /* 0x000018030c0075a7 */ /* 0x0044e400080011ff */
[----:B---3--:R-:W-:Y:S05]  /*1cb70*/  @!P0 NANOSLEEP.SYNCS 0x989680 ;  /* 0x009896800000895d */ /* 0x008fea0003900000 */
[----:B------:R-:W3:Y:S02]  /*1cb80*/  @!P0 SYNCS.PHASECHK.TRANS64 P0, [R12+URZ+0x18], R3 ;  /* 0x000018030c0085a7 */ /* 0x000ee400080010ff */
[----:B---3--:R-:W-:Y:S05]  /*1cb90*/  @!P0 BRA `(.L_x_242) ;  /* 0xfffffffc00f08947 */ /* 0x008fea000383ffff */
[----:B------:R-:W-:Y:S05]  /*1cba0*/  BRA `(.L_x_243) ;  /* 0xfffffe8c00407947 */ /* 0x000fea000383ffff */
.L_x_63:
[----:B------:R-:W-:-:S07]  /*1cbb0*/  MOV R3, R2 ;  /* 0x0000000200037202 */ /* 0x000fce0000000f00 */
.L_x_244:
[----:B-1----:R1:W2:Y:S02]  /*1cbc0*/  SYNCS.PHASECHK.TRANS64.TRYWAIT P0, [R0+URZ+0x50], R3 ;  /* 0x00005003000075a7 */ /* 0x0022a400080011ff */
[----:B--2---:R-:W-:Y:S05]  /*1cbd0*/  @!P0 NANOSLEEP.SYNCS 0x989680 ;  /* 0x009896800000895d */ /* 0x004fea0003900000 */
[----:B------:R-:W2:Y:S02]  /*1cbe0*/  @!P0 SYNCS.PHASECHK.TRANS64 P0, [R0+URZ+0x50], R3 ;  /* 0x00005003000085a7 */ /* 0x000ea400080010ff */
[----:B--2---:R-:W-:Y:S05]  /*1cbf0*/  @!P0 BRA `(.L_x_244) ;  /* 0xfffffffc00f08947 */ /* 0x004fea000383ffff */
[----:B------:R-:W-:Y:S05]  /*1cc00*/  BRA `(.L_x_245) ;  /* 0xfffffe8c00987947 */ /* 0x000fea000383ffff */
.L_x_65:
[----:B------:R-:W-:-:S07]  /*1cc10*/  MOV R3, R2 ;  /* 0x0000000200037202 */ /* 0x000fce0000000f00 */
.L_x_246:
[----:B-1----:R1:W2:Y:S02]  /*1cc20*/  SYNCS.PHASECHK.TRANS64.TRYWAIT P0, [R0+URZ+0x70], R3 ;  /* 0x00007003000075a7 */ /* 0x0022a400080011ff */
[----:B--2---:R-:W-:Y:S05]  /*1cc30*/  @!P0 NANOSLEEP.SYNCS 0x989680 ;  /* 0x009896800000895d */ /* 0x004fea0003900000 */
[----:B------:R-:W2:Y:S02]  /*1cc40*/  @!P0 SYNCS.PHASECHK.TRANS64 P0, [R0+URZ+0x70], R3 ;  /* 0x00007003000085a7 */ /* 0x000ea400080010ff */
[----:B--2---:R-:W-:Y:S05]  /*1cc50*/  @!P0 BRA `(.L_x_246) ;  /* 0xfffffffc00f08947 */ /* 0x004fea000383ffff */
[----:B------:R-:W-:Y:S05]  /*1cc60*/  BRA `(.L_x_247) ;  /* 0xfffffe9000dc7947 */ /* 0x000fea000383ffff */
.L_x_67:
[----:B------:R-:W-:-:S07]  /*1cc70*/  MOV R3, R2 ;  /* 0x0000000200037202 */ /* 0x000fce0000000f00 */
.L_x_248:
[----:B--2---:R2:W3:Y:S02]  /*1cc80*/  SYNCS.PHASECHK.TRANS64.TRYWAIT P0, [R0+URZ+0x50], R3 ;  /* 0x00005003000075a7 */ /* 0x0044e400080011ff */
[----:B---3--:R-:W-:Y:S05]  /*1cc90*/  @!P0 NANOSLEEP.SYNCS 0x989680 ;  /* 0x009896800000895d */ /* 0x008fea0003900000 */
[----:B------:R-:W3:Y:S02]  /*1cca0*/  @!P0 SYNCS.PHASECHK.TRANS64 P0, [R0+URZ+0x50], R3 ;  /* 0x00005003000085a7 */ /* 0x000ee400080010ff */
[----:B---3--:R-:W-:Y:S05]  /*1ccb0*/  @!P0 BRA `(.L_x_248) ;  /* 0xfffffffc00f08947 */ /* 0x008fea000383ffff */
[----:B------:R-:W-:Y:S05]  /*1ccc0*/  BRA `(.L_x_249) ;  /* 0xfffffe98004c7947 */ /* 0x000fea000383ffff */
.L_x_69:
[----:B------:R-:W-:-:S07]  /*1ccd0*/  MOV R3, R2 ;  /* 0x0000000200037202 */ /* 0x000fce0000000f00 */
.L_x_250:
[----:B-1----:R1:W2:Y:S02]  /*1cce0*/  SYNCS.PHASECHK.TRANS64.TRYWAIT P0, [R0+URZ+0x70], R3 ;  /* 0x00007003000075a7 */ /* 0x0022a400080011ff */
[----:B--2---:R-:W-:Y:S05]  /*1ccf0*/  @!P0 NANOSLEEP.SYNCS 0x989680 ;  /* 0x009896800000895d */ /* 0x004fea0003900000 */
[----:B------:R-:W2:Y:S02]  /*1cd00*/  @!P0 SYNCS.PHASECHK.TRANS64 P0, [R0+URZ+0x70], R3 ;  /* 0x00007003000085a7 */ /* 0x000ea400080010ff */
[----:B--2---:R-:W-:Y:S05]  /*1cd10*/  @!P0 BRA `(.L_x_250) ;  /* 0xfffffffc00f08947 */ /* 0x004fea000383ffff */
[----:B------:R-:W-:Y:S05]  /*1cd20*/  BRA `(.L_x_251) ;  /* 0xfffffe9800f07947 */ /* 0x000fea000383ffff */
.L_x_72:
[----:B------:R-:W-:-:S07]  /*1cd30*/  MOV R3, R2 ;  /* 0x0000000200037202 */ /* 0x000fce0000000f00 */
.L_x_252:
[----:B-1----:R1:W2:Y:S02]  /*1cd40*/  SYNCS.PHASECHK.TRANS64.TRYWAIT P0, [R0+URZ+0x50], R3 ;  /* 0x00005003000075a7 */ /* 0x0022a400080011ff */
[----:B--2---:R-:W-:Y:S05]  /*1cd50*/  @!P0 NANOSLEEP.SYNCS 0x989680 ;  /* 0x009896800000895d */ /* 0x004fea0003900000 */
[----:B------:R-:W2:Y:S02]  /*1cd60*/  @!P0 SYNCS.PHASECHK.TRANS64 P0, [R0+URZ+0x50], R3 ;  /* 0x00005003000085a7 */ /* 0x000ea400080010ff */
[----:B--2---:R-:W-:Y:S05]  /*1cd70*/  @!P0 BRA `(.L_x_252) ;  /* 0xfffffffc00f08947 */ /* 0x004fea000383ffff */
[----:B------:R-:W-:Y:S05]  /*1cd80*/  BRA `(.L_x_253) ;  /* 0xfffffe9c00c47947 */ /* 0x000fea000383ffff */
.L_x_74:
[----:B------:R-:W-:-:S07]  /*1cd90*/  MOV R3, R2 ;  /* 0x0000000200037202 */ /* 0x000fce0000000f00 */
.L_x_254:
[----:B-1----:R1:W2:Y:S02]  /*1cda0*/  SYNCS.PHASECHK.TRANS64.TRYWAIT P0, [R0+URZ+0x70], R3 ;  /* 0x00007003000075a7 */ /* 0x0022a400080011ff */
[----:B--2---:R-:W-:Y:S05]  /*1cdb0*/  @!P0 NANOSLEEP.SYNCS 0x989680 ;  /* 0x009896800000895d */ /* 0x004fea0003900000 */
[----:B------:R-:W2:Y:S02]  /*1cdc0*/  @!P0 SYNCS.PHASECHK.TRANS64 P0, [R0+URZ+0x70], R3 ;  /* 0x00007003000085a7 */ /* 0x000ea400080010ff */
[----:B--2---:R-:W-:Y:S05]  /*1cdd0*/  @!P0 BRA `(.L_x_254) ;  /* 0xfffffffc00f08947 */ /* 0x004fea000383ffff */
[----:B------:R-:W-:Y:S05]  /*1cde0*/  BRA `(.L_x_255) ;  /* 0xfffffea000687947 */ /* 0x000fea000383ffff */
.L_x_76:
[-C--:B------:R-:W-:Y:S02]  /*1cdf0*/  MOV R2, R0.reuse ;  /* 0x0000000000027202 */ /* 0x080fe40000000f00 */
[----:B------:R-:W-:-:S07]  /*1ce00*/  MOV R3, R0 ;  /* 0x0000000000037202 */ /* 0x000fce0000000f00 */
.L_x_256:
[----:B-1----:R1:W2:Y:S02]  /*1ce10*/  SYNCS.PHASECHK.TRANS64.TRYWAIT P0, [R12+URZ+0x190], R3 ;  /* 0x000190030c0075a7 */ /* 0x0022a400080011ff */
[----:B--2---:R-:W-:Y:S05]  /*1ce20*/  @!P0 NANOSLEEP.SYNCS 0x989680 ;  /* 0x009896800000895d */ /* 0x004fea0003900000 */
[----:B------:R-:W2:Y:S02]  /*1ce30*/  @!P0 SYNCS.PHASECHK.TRANS64 P0, [R12+URZ+0x190], R3 ;  /* 0x000190030c0085a7 */ /* 0x000ea400080010ff */
[----:B--2---:R-:W-:Y:S05]  /*1ce40*/  @!P0 BRA `(.L_x_256) ;  /* 0xfffffffc00f08947 */ /* 0x004fea000383ffff */
[----:B------:R-:W-:Y:S05]  /*1ce50*/  BRA `(.L_x_257) ;  /* 0xfffffea400307947 */ /* 0x000fea000383ffff */
.L_x_78:
[----:B------:R-:W-:-:S07]  /*1ce60*/  MOV R3, R2 ;  /* 0x0000000200037202 */ /* 0x000fce0000000f00 */
.L_x_258:
[----:B-1----:R1:W2:Y:S02]  /*1ce70*/  SYNCS.PHASECHK.TRANS64.TRYWAIT P0, [R12+URZ+0x8], R3 ;  /* 0x000008030c0075a7 */ /* 0x0022a400080011ff */
[----:B--2---:R-:W-:Y:S05]  /*1ce80*/  @!P0 NANOSLEEP.SYNCS 0x989680 ;  /* 0x009896800000895d */ /* 0x004fea0003900000 */
[----:B------:R-:W2:Y:S02]  /*1ce90*/  @!P0 SYNCS.PHASECHK.TRANS64 P0, [R12+URZ+0x8], R3 ;  /* 0x000008030c0085a7 */ /* 0x000ea400080010ff */
[----:B--2---:R-:W-:Y:S05]  /*1cea0*/  @!P0 BRA `(.L_x_258) ;  /* 0xfffffffc00f08947 */ /* 0x004fea000383ffff */
[----:B------:R-:W-:Y:S05]  /*1ceb0*/  BRA `(.L_x_259) ;  /* 0xfffffea4008c7947 */ /* 0x000fea000383ffff */
.L_x_81:
[----:B-1----:R-:W-:-:S07]  /*1cec0*/  MOV R3, R2 ;  /* 0x0000000200037202 */ /* 0x002fce0000000f00 */
.L_x_260:
[----:B-1----:R1:W2:Y:S02]  /*1ced0*/  SYNCS.PHASECHK.TRANS64.TRYWAIT P0, [R12+URZ+0x28], R3 ;  /* 0x000028030c0075a7 */ /* 0x0022a400080011ff */
[----:B--2---:R-:W-:Y:S05]  /*1cee0*/  @!P0 NANOSLEEP.SYNCS 0x989680 ;  /* 0x009896800000895d */ /* 0x004fea0003900000 */
[----:B------:R-:W2:Y:S02]  /*1cef0*/  @!P0 SYNCS.PHASECHK.TRANS64 P0, [R12+URZ+0x28], R3 ;  /* 0x000028030c0085a7 */ /* 0x000ea400080010ff */
[----:B--2---:R-:W-:Y:S05]  /*1cf00*/  @!P0 BRA `(.L_x_260) ;  /* 0xfffffffc00f08947 */ /* 0x004fea000383ffff */
[----:B------:R-:W-:Y:S05]  /*1cf10*/  BRA `(.L_x_261) ;  /* 0xfffffea400947947 */ /* 0x000fea000383ffff */
.L_x_82:
[----:B-1----:R-:W-:-:S07]  /*1cf20*/  MOV R3, R2 ;  /* 0x0000000200037202 */ /* 0x002fce0000000f00 */
.L_x_262:
[----:B-1----:R1:W2:Y:S02]  /*1cf30*/  SYNCS.PHASECHK.TRANS64.TRYWAIT P0, [R12+URZ+0x38], R3 ;  /* 0x000038030c0075a7 */ /* 0x0022a400080011ff */
[----:B--2---:R-:W-:Y:S05]  /*1cf40*/  @!P0 NANOSLEEP.SYNCS 0x989680 ;  /* 0x009896800000895d */ /* 0x004fea0003900000 */
[----:B------:R-:W2:Y:S02]  /*1cf50*/  @!P0 SYNCS.PHASECHK.TRANS64 P0, [R12+URZ+0x38], R3 ;  /* 0x000038030c0085a7 */ /* 0x000ea400080010ff */
[----:B--2---:R-:W-:Y:S05]  /*1cf60*/  @!P0 BRA `(.L_x_262) ;  /* 0xfffffffc00f08947 */ /* 0x004fea000383ffff */
[----:B------:R-:W-:Y:S05]  /*1cf70*/  BRA `(.L_x_263) ;  /* 0xfffffea400947947 */ /* 0x000fea000383ffff */
.L_x_83:
[----:B-1----:R-:W-:-:S07]  /*1cf80*/  MOV R3, R2 ;  /* 0x0000000200037202 */ /* 0x002fce0000000f00 */
.L_x_264:
[----:B-1----:R1:W2:Y:S02]  /*1cf90*/  SYNCS.PHASECHK.TRANS64.TRYWAIT P0, [R12+URZ+0x18], R3 ;  /* 0x000018030c0075a7 */ /* 0x0022a400080011ff */
[----:B--2---:R-:W-:Y:S05]  /*1cfa0*/  @!P0 NANOSLEEP.SYNCS 0x989680 ;  /* 0x009896800000895d */ /* 0x004fea0003900000 */
[----:B------:R-:W2:Y:S02]  /*1cfb0*/  @!P0 SYNCS.PHASECHK.TRANS64 P0, [R12+URZ+0x18], R3 ;  /* 0x000018030c0085a7 */ /* 0x000ea400080010ff */
[----:B--2---:R-:W-:Y:S05]  /*1cfc0*/  @!P0 BRA `(.L_x_264) ;  /* 0xfffffffc00f08947 */ /* 0x004fea000383ffff */
[----:B------:R-:W-:Y:S05]  /*1cfd0*/  BRA `(.L_x_265) ;  /* 0xfffffea400947947 */ /* 0x000fea000383ffff */
.L_x_85:
[----:B-1----:R-:W-:-:S07]  /*1cfe0*/  MOV R3, R2 ;  /* 0x0000000200037202 */ /* 0x002fce0000000f00 */
.L_x_266:
[----:B-1----:R1:W2:Y:S02]  /*1cff0*/  SYNCS.PHASECHK.TRANS64.TRYWAIT P0, [R12+URZ+0x28], R3 ;  /* 0x000028030c0075a7 */ /* 0x0022a400080011ff */
[----:B--2---:R-:W-:Y:S05]  /*1d000*/  @!P0 NANOSLEEP.SYNCS 0x989680 ;  /* 0x009896800000895d */ /* 0x004fea0003900000 */
[----:B------:R-:W2:Y:S02]  /*1d010*/  @!P0 SYNCS.PHASECHK.TRANS64 P0, [R12+URZ+0x28], R3 ;  /* 0x000028030c0085a7 */ /* 0x000ea400080010ff */
[----:B--2---:R-:W-:Y:S05]  /*1d020*/  @!P0 BRA `(.L_x_266) ;  /* 0xfffffffc00f08947 */ /* 0x004fea000383ffff */
[----:B------:R-:W-:Y:S05]  /*1d030*/  BRA `(.L_x_267) ;  /* 0xfffffea400a07947 */ /* 0x000fea000383ffff */
.L_x_86:
[----:B------:R-:W-:-:S07]  /*1d040*/  MOV R5, R4 ;  /* 0x0000000400057202 */ /* 0x000fce0000000f00 */
.L_x_268:
[----:B--2---:R2:W3:Y:S02]  /*1d050*/  SYNCS.PHASECHK.TRANS64.TRYWAIT P0, [R12+URZ+0x38], R5 ;  /* 0x000038050c0075a7 */ /* 0x0044e400080011ff */
[----:B---3--:R-:W-:Y:S05]  /*1d060*/  @!P0 NANOSLEEP.SYNCS 0x989680 ;  /* 0x009896800000895d */ /* 0x008fea0003900000 */
[----:B------:R-:W3:Y:S02]  /*1d070*/  @!P0 SYNCS.PHASECHK.TRANS64 P0, [R12+URZ+0x38], R5 ;  /* 0x000038050c0085a7 */ /* 0x000ee400080010ff */
[----:B---3--:R-:W-:Y:S05]  /*1d080*/  @!P0 BRA `(.L_x_268) ;  /* 0xfffffffc00f08947 */ /* 0x008fea000383ffff */
[----:B------:R-:W-:Y:S05]  /*1d090*/  BRA `(.L_x_269) ;  /* 0xfffffea400947947 */ /* 0x000fea000383ffff */
.L_x_87:
[----:B-1----:R-:W-:-:S07]  /*1d0a0*/  MOV R3, R2 ;  /* 0x0000000200037202 */ /* 0x002fce0000000f00 */
.L_x_270:
[----:B-1----:R1:W3:Y:S02]  /*1d0b0*/  SYNCS.PHASECHK.TRANS64.TRYWAIT P0, [R12+URZ+0x18], R3 ;  /* 0x000018030c0075a7 */ /* 0x0022e400080011ff */
[----:B---3--:R-:W-:Y:S05]  /*1d0c0*/  @!P0 NANOSLEEP.SYNCS 0x989680 ;  /* 0x009896800000895d */ /* 0x008fea0003900000 */
[----:B------:R-:W3:Y:S02]  /*1d0d0*/  @!P0 SYNCS.PHASECHK.TRANS64 P0, [R12+URZ+0x18], R3 ;  /* 0x000018030c0085a7 */ /* 0x000ee400080010ff */
[----:B---3--:R-:W-:Y:S05]  /*1d0e0*/  @!P0 BRA `(.L_x_270) ;  /* 0xfffffffc00f08947 */ /* 0x008fea000383ffff */
[----:B------:R-:W-:Y:S05]  /*1d0f0*/  BRA `(.L_x_84) ;  /* 0xfffffea400847947 */ /* 0x000fea000383ffff */
.L_x_88:
[----:B------:R-:W-:-:S07]  /*1d100*/  MOV R5, R4 ;  /* 0x0000000400057202 */ /* 0x000fce0000000f00 */
.L_x_271:
[----:B-1----:R1:W2:Y:S02]  /*1d110*/  SYNCS.PHASECHK.TRANS64.TRYWAIT P0, [R0+URZ+0x50], R5 ;  /* 0x00005005000075a7 */ /* 0x0022a400080011ff */
[----:B--2---:R-:W-:Y:S05]  /*1d120*/  @!P0 NANOSLEEP.SYNCS 0x989680 ;  /* 0x009896800000895d */ /* 0x004fea0003900000 */
[----:B------:R-:W2:Y:S02]  /*1d130*/  @!P0 SYNCS.PHASECHK.TRANS64 P0, [R0+URZ+0x50], R5 ;  /* 0x00005005000085a7 */ /* 0x000ea400080010ff */
[----:B--2---:R-:W-:Y:S05]  /*1d140*/  @!P0 BRA `(.L_x_271) ;  /* 0xfffffffc00f08947 */ /* 0x004fea000383ffff */
[----:B------:R-:W-:Y:S05]  /*1d150*/  BRA `(.L_x_272) ;  /* 0xfffffea400b07947 */ /* 0x000fea000383ffff */
.L_x_90:
[----:B------:R-:W-:-:S07]  /*1d160*/  MOV R3, R2 ;  /* 0x0000000200037202 */ /* 0x000fce0000000f00 */
.L_x_273:
[----:B---3--:R3:W4:Y:S02]  /*1d170*/  SYNCS.PHASECHK.TRANS64.TRYWAIT P0, [R12+URZ+0x70], R3 ;  /* 0x000070030c0075a7 */ /* 0x00872400080011ff */
[----:B----4-:R-:W-:Y:S05]  /*1d180*/  @!P0 NANOSLEEP.SYNCS 0x989680 ;  /* 0x009896800000895d */ /* 0x010fea0003900000 */
[----:B------:R-:W4:Y:S02]  /*1d190*/  @!P0 SYNCS.PHASECHK.TRANS64 P0, [R12+URZ+0x70], R3 ;  /* 0x000070030c0085a7 */ /* 0x000f2400080010ff */
[----:B----4-:R-:W-:Y:S05]  /*1d1a0*/  @!P0 BRA `(.L_x_273) ;  /* 0xfffffffc00f08947 */ /* 0x010fea000383ffff */
[----:B------:R-:W-:Y:S05]  /*1d1b0*/  BRA `(.L_x_274) ;  /* 0xfffffea400b07947 */ /* 0x000fea000383ffff */
.L_x_98:
[----:B------:R-:W-:-:S07]  /*1d1c0*/  MOV R3, R2 ;  /* 0x0000000200037202 */ /* 0x000fce0000000f00 */
.L_x_275:
[----:B-1----:R1:W2:Y:S02]  /*1d1d0*/  SYNCS.PHASECHK.TRANS64.TRYWAIT P0, [R4+URZ], R3 ;  /* 0x00000003040075a7 */ /* 0x0022a400080011ff */
[----:B--2---:R-:W-:Y:S05]  /*1d1e0*/  @!P0 NANOSLEEP.SYNCS 0x989680 ;  /* 0x009896800000895d */ /* 0x004fea0003900000 */
[----:B------:R-:W2:Y:S02]  /*1d1f0*/  @!P0 SYNCS.PHASECHK.TRANS64 P0, [R4+URZ], R3 ;  /* 0x00000003040085a7 */ /* 0x000ea400080010ff */
[----:B--2---:R-:W-:Y:S05]  /*1d200*/  @!P0 BRA `(.L_x_275) ;  /* 0xfffffffc00f08947 */ /* 0x004fea000383ffff */
[----:B------:R-:W-:Y:S05]  /*1d210*/  BRA `(.L_x_97) ;  /* 0xfffffea800a07947 */ /* 0x000fea000383ffff */
.L_x_101:
[----:B---3--:R-:W-:-:S07]  /*1d220*/  MOV R3, R2 ;  /* 0x0000000200037202 */ /* 0x008fce0000000f00 */
.L_x_276:
[----:B-1----:R1:W2:Y:S02]  /*1d230*/  SYNCS.PHASECHK.TRANS64.TRYWAIT P0, [R4+URZ], R3 ;  /* 0x00000003040075a7 */ /* 0x0022a400080011ff */
[----:B--2---:R-:W-:Y:S05]  /*1d240*/  @!P0 NANOSLEEP.SYNCS 0x989680 ;  /* 0x009896800000895d */ /* 0x004fea0003900000 */
[----:B------:R-:W2:Y:S02]  /*1d250*/  @!P0 SYNCS.PHASECHK.TRANS64 P0, [R4+URZ], R3 ;  /* 0x00000003040085a7 */ /* 0x000ea400080010ff */
[----:B--2---:R-:W-:Y:S05]  /*1d260*/  @!P0 BRA `(.L_x_276) ;  /* 0xfffffffc00f08947 */ /* 0x004fea000383ffff */
[----:B------:R-:W-:Y:S05]  /*1d270*/  BRA `(.L_x_100) ;  /* 0xfffffeac00047947 */ /* 0x000fea000383ffff */
.L_x_103:
[----:B------:R-:W-:Y:S02]  /*1d280*/  MOV R3, UR13 ;  /* 0x0000000d00037c02 */ /* 0x000fe40008000f00 */
[-C--:B------:R-:W-:Y:S02]  /*1d290*/  MOV R4, R0.reuse ;  /* 0x0000000000047202 */ /* 0x080fe40000000f00 */
[----:B------:R-:W-:-:S07]  /*1d2a0*/  MOV R5, R0 ;  /* 0x0000000000057202 */ /* 0x000fce0000000f00 */
.L_x_277:
[----:B-1----:R1:W2:Y:S02]  /*1d2b0*/  SYNCS.PHASECHK.TRANS64.TRYWAIT P0, [R3+URZ], R5 ;  /* 0x00000005030075a7 */ /* 0x0022a400080011ff */
[----:B--2---:R-:W-:Y:S05]  /*1d2c0*/  @!P0 NANOSLEEP.SYNCS 0x989680 ;  /* 0x009896800000895d */ /* 0x004fea0003900000 */
[----:B------:R-:W2:Y:S02]  /*1d2d0*/  @!P0 SYNCS.PHASECHK.TRANS64 P0, [R3+URZ], R5 ;  /* 0x00000005030085a7 */ /* 0x000ea400080010ff */
[----:B--2---:R-:W-:Y:S05]  /*1d2e0*/  @!P0 BRA `(.L_x_277) ;  /* 0xfffffffc00f08947 */ /* 0x004fea000383ffff */
[----:B------:R-:W-:Y:S05]  /*1d2f0*/  BRA `(.L_x_278) ;  /* 0xfffffec4009c7947 */ /* 0x000fea000383ffff */
.L_x_104:
[----:B------:R-:W-:Y:S02]  /*1d300*/  MOV R4, UR13 ;  /* 0x0000000d00047c02 */ /* 0x000fe40008000f00 */
[----:B-1----:R-:W-:-:S07]  /*1d310*/  MOV R3, R2 ;  /* 0x0000000200037202 */ /* 0x002fce0000000f00 */
.L_x_279:
[----:B-1----:R1:W2:Y:S02]  /*1d320*/  SYNCS.PHASECHK.TRANS64.TRYWAIT P0, [R4+URZ+0x20], R3 ;  /* 0x00002003040075a7 */ /* 0x0022a400080011ff */
[----:B--2---:R-:W-:Y:S05]  /*1d330*/  @!P0 NANOSLEEP.SYNCS 0x989680 ;  /* 0x009896800000895d */ /* 0x004fea0003900000 */
[----:B------:R-:W2:Y:S02]  /*1d340*/  @!P0 SYNCS.PHASECHK.TRANS64 P0, [R4+URZ+0x20], R3 ;  /* 0x00002003040085a7 */ /* 0x000ea400080010ff */
[----:B--2---:R-:W-:Y:S05]  /*1d350*/  @!P0 BRA `(.L_x_279) ;  /* 0xfffffffc00f08947 */ /* 0x004fea000383ffff */
[----:B------:R-:W-:Y:S05]  /*1d360*/  BRA `(.L_x_280) ;  /* 0xfffffec4008c7947 */ /* 0x000fea000383ffff */
.L_x_105:
[----:B------:R-:W-:Y:S02]  /*1d370*/  MOV R3, UR13 ;  /* 0x0000000d00037c02 */ /* 0x000fe40008000f00 */
[-C--:B------:R-:W-:Y:S02]  /*1d380*/  MOV R6, R0.reuse ;  /* 0x0000000000067202 */ /* 0x080fe40000000f00 */
[----:B------:R-:W-:-:S07]  /*1d390*/  MOV R7, R0 ;  /* 0x0000000000077202 */ /* 0x000fce0000000f00 */
.L_x_281:
[----:B-1----:R1:W2:Y:S02]  /*1d3a0*/  SYNCS.PHASECHK.TRANS64.TRYWAIT P0, [R3+URZ+0x30], R7 ;  /* 0x00003007030075a7 */ /* 0x0022a400080011ff */
[----:B--2---:R-:W-:Y:S05]  /*1d3b0*/  @!P0 NANOSLEEP.SYNCS 0x989680 ;  /* 0x009896800000895d */ /* 0x004fea0003900000 */
[----:B------:R-:W2:Y:S02]  /*1d3c0*/  @!P0 SYNCS.PHASECHK.TRANS64 P0, [R3+URZ+0x30], R7 ;  /* 0x00003007030085a7 */ /* 0x000ea400080010ff */
[----:B--2---:R-:W-:Y:S05]  /*1d3d0*/  @!P0 BRA `(.L_x_281) ;  /* 0xfffffffc00f08947 */ /* 0x004fea000383ffff */
[----:B------:R-:W-:Y:S05]  /*1d3e0*/  BRA `(.L_x_282) ;  /* 0xfffffec4007c7947 */ /* 0x000fea000383ffff */
.L_x_106:
[----:B-1----:R-:W-:-:S07]  /*1d3f0*/  MOV R3, R2 ;  /* 0x0000000200037202 */ /* 0x002fce0000000f00 */
.L_x_283:
[----:B-1----:R1:W2:Y:S02]  /*1d400*/  SYNCS.PHASECHK.TRANS64.TRYWAIT P0, [R4+URZ+0x90], R3 ;  /* 0x00009003040075a7 */ /* 0x0022a400080011ff */
[----:B--2---:R-:W-:Y:S05]  /*1d410*/  @!P0 NANOSLEEP.SYNCS 0x989680 ;  /* 0x009896800000895d */ /* 0x004fea0003900000 */
[----:B------:R-:W2:Y:S02]  /*1d420*/  @!P0 SYNCS.PHASECHK.TRANS64 P0, [R4+URZ+0x90], R3 ;  /* 0x00009003040085a7 */ /* 0x000ea400080010ff */
[----:B--2---:R-:W-:Y:S05]  /*1d430*/  @!P0 BRA `(.L_x_283) ;  /* 0xfffffffc00f08947 */ /* 0x004fea000383ffff */
[----:B------:R-:W-:Y:S05]  /*1d440*/  BRA `(.L_x_284) ;  /* 0xfffffec400707947 */ /* 0x000fea000383ffff */
.L_x_107:
[----:B------:R-:W-:Y:S02]  /*1d450*/  MOV R5, UR13 ;  /* 0x0000000d00057c02 */ /* 0x000fe40008000f00 */
[-C--:B------:R-:W-:Y:S02]  /*1d460*/  MOV R2, R0.reuse ;  /* 0x0000000000027202 */ /* 0x080fe40000000f00 */
[----:B-1----:R-:W-:-:S07]  /*1d470*/  MOV R3, R0 ;  /* 0x0000000000037202 */ /* 0x002fce0000000f00 */
.L_x_285:
[----:B-1----:R1:W2:Y:S02]  /*1d480*/  SYNCS.PHASECHK.TRANS64.TRYWAIT P0, [R5+URZ+0x10], R3 ;  /* 0x00001003050075a7 */ /* 0x0022a400080011ff */
[----:B--2---:R-:W-:Y:S05]  /*1d490*/  @!P0 NANOSLEEP.SYNCS 0x989680 ;  /* 0x009896800000895d */ /* 0x004fea0003900000 */
[----:B------:R-:W2:Y:S02]  /*1d4a0*/  @!P0 SYNCS.PHASECHK.TRANS64 P0, [R5+URZ+0x10], R3 ;  /* 0x00001003050085a7 */ /* 0x000ea400080010ff */
[----:B--2---:R-:W-:Y:S05]  /*1d4b0*/  @!P0 BRA `(.L_x_285) ;  /* 0xfffffffc00f08947 */ /* 0x004fea000383ffff */
[----:B------:R-:W-:Y:S05]  /*1d4c0*/  BRA `(.L_x_286) ;  /* 0xfffffec4005c7947 */ /* 0x000fea000383ffff */
.L_x_108:
[-C--:B------:R-:W-:Y:S02]  /*1d4d0*/  MOV R6, R3.reuse ;  /* 0x0000000300067202 */ /* 0x080fe40000000f00 */
[----:B------:R-:W-:-:S07]  /*1d4e0*/  MOV R7, R3 ;  /* 0x0000000300077202 */ /* 0x000fce0000000f00 */
.L_x_287:
[----:B-1----:R1:W2:Y:S02]  /*1d4f0*/  SYNCS.PHASECHK.TRANS64.TRYWAIT P0, [R2+URZ+0x40], R7 ;  /* 0x00004007020075a7 */ /* 0x0022a400080011ff */
[----:B--2---:R-:W-:Y:S05]  /*1d500*/  @!P0 NANOSLEEP.SYNCS 0x989680 ;  /* 0x009896800000895d */ /* 0x004fea0003900000 */
[----:B------:R-:W2:Y:S02]  /*1d510*/  @!P0 SYNCS.PHASECHK.TRANS64 P0, [R2+URZ+0x40], R7 ;  /* 0x00004007020085a7 */ /* 0x000ea400080010ff */
[----:B--2---:R-:W-:Y:S05]  /*1d520*/  @!P0 BRA `(.L_x_287) ;  /* 0xfffffffc00f08947 */ /* 0x004fea000383ffff */
[----:B------:R-:W-:Y:S05]  /*1d530*/  BRA `(.L_x_288) ;  /* 0xfffffec8005c7947 */ /* 0x000fea000383ffff */
.L_x_109:
[-C--:B------:R-:W-:Y:S02]  /*1d540*/  MOV R6, R3.reuse ;  /* 0x0000000300067202 */ /* 0x080fe40000000f00 */
[----:B------:R-:W-:-:S07]  /*1d550*/  MOV R7, R3 ;  /* 0x0000000300077202 */ /* 0x000fce0000000f00 */
.L_x_289:
[----:B-1----:R1:W2:Y:S02]  /*1d560*/  SYNCS.PHASECHK.TRANS64.TRYWAIT P0, [R2+URZ+0x60], R7 ;  /* 0x00006007020075a7 */ /* 0x0022a400080011ff */
[----:B--2---:R-:W-:Y:S05]  /*1d570*/  @!P0 NANOSLEEP.SYNCS 0x989680 ;  /* 0x009896800000895d */ /* 0x004fea0003900000 */
[----:B------:R-:W2:Y:S02]  /*1d580*/  @!P0 SYNCS.PHASECHK.TRANS64 P0, [R2+URZ+0x60], R7 ;  /* 0x00006007020085a7 */ /* 0x000ea400080010ff */
[----:B--2---:R-:W-:Y:S05]  /*1d590*/  @!P0 BRA `(.L_x_289) ;  /* 0xfffffffc00f08947 */ /* 0x004fea000383ffff */
[----:B------:R-:W-:Y:S05]  /*1d5a0*/  BRA `(.L_x_290) ;  /* 0xfffffed000787947 */ /* 0x000fea000383ffff */
.L_x_111:
[----:B------:R-:W-:Y:S07]  /*1d5b0*/  MOV R3, R2 ;  /* 0x0000000200037202 */ /* 0x000fee0000000f00 */
.L_x_291:
[----:B--2---:R2:W3:Y:S02]  /*1d5c0*/  SYNCS.PHASECHK.TRANS64.TRYWAIT P0, [R5+URZ+0x90], R3 ;  /* 0x00009003050075a7 */ /* 0x0044e400080011ff */
[----:B---3--:R-:W-:Y:S05]  /*1d5d0*/  @!P0 NANOSLEEP.SYNCS 0x989680 ;  /* 0x009896800000895d */ /* 0x008fea0003900000 */
[----:B------:R-:W3:Y:S02]  /*1d5e0*/  @!P0 SYNCS.PHASECHK.TRANS64 P0, [R5+URZ+0x90], R3 ;  /* 0x00009003050085a7 */ /* 0x000ee400080010ff */
[----:B---3--:R-:W-:Y:S05]  /*1d5f0*/  @!P0 BRA `(.L_x_291) ;  /* 0xfffffffc00f08947 */ /* 0x008fea000383ffff */
[----:B------:R-:W-:Y:S05]  /*1d600*/  BRA `(.L_x_292) ;  /* 0xfffffed800b07947 */ /* 0x000fea000383ffff */
.L_x_112:
[----:B------:R-:W-:Y:S02]  /*1d610*/  MOV R4, UR13 ;  /* 0x0000000d00047c02 */ /* 0x000fe40008000f00 */
[-C--:B------:R-:W-:Y:S02]  /*1d620*/  MOV R2, R0.reuse ;  /* 0x0000000000027202 */ /* 0x080fe40000000f00 */
[----:B--2---:R-:W-:Y:S07]  /*1d630*/  MOV R3, R0 ;  /* 0x0000000000037202 */ /* 0x004fee0000000f00 */
.L_x_293:
[----:B--2---:R2:W3:Y:S02]  /*1d640*/  SYNCS.PHASECHK.TRANS64.TRYWAIT P0, [R4+URZ+0x10], R3 ;  /* 0x00001003040075a7 */ /* 0x0044e400080011ff */
[----:B---3--:R-:W-:Y:S05]  /*1d650*/  @!P0 NANOSLEEP.SYNCS 0x989680 ;  /* 0x009896800000895d */ /* 0x008fea0003900000 */
[----:B------:R-:W3:Y:S02]  /*1d660*/  @!P0 SYNCS.PHASECHK.TRANS64 P0, [R4+URZ+0x10], R3 ;  /* 0x00001003040085a7 */ /* 0x000ee400080010ff */
[----:B---3--:R-:W-:Y:S05]  /*1d670*/  @!P0 BRA `(.L_x_293) ;  /* 0xfffffffc00f08947 */ /* 0x008fea000383ffff */
[----:B------:R-:W-:Y:S05]  /*1d680*/  BRA `(.L_x_294) ;  /* 0xfffffed8009c7947 */ /* 0x000fea000383ffff */
.L_x_113:
[----:B------:R-:W-:Y:S07]  /*1d690*/  MOV R2, R3 ;  /* 0x0000000300027202 */ /* 0x000fee0000000f00 */
.L_x_295:
[----:B-1----:R1:W2:Y:S02]  /*1d6a0*/  SYNCS.PHASECHK.TRANS64.TRYWAIT P0, [R4+URZ+0x40], R3 ;  /* 0x00004003040075a7 */ /* 0x0022a400080011ff */
[----:B--2---:R-:W-:Y:S05]  /*1d6b0*/  @!P0 NANOSLEEP.SYNCS 0x989680 ;  /* 0x009896800000895d */ /* 0x004fea0003900000 */
[----:B------:R-:W2:Y:S02]  /*1d6c0*/  @!P0 SYNCS.PHASECHK.TRANS64 P0, [R4+URZ+0x40], R3 ;  /* 0x00004003040085a7 */ /* 0x000ea400080010ff */
[----:B--2---:R-:W-:Y:S05]  /*1d6d0*/  @!P0 BRA `(.L_x_295) ;  /* 0xfffffffc00f08947 */ /* 0x004fea000383ffff */
[----:B------:R-:W-:Y:S05]  /*1d6e0*/  BRA `(.L_x_296) ;  /* 0xfffffedc008c7947 */ /* 0x000fea000383ffff */
.L_x_114:
[----:B------:R-:W-:Y:S07]  /*1d6f0*/  MOV R2, R3 ;  /* 0x0000000300027202 */ /* 0x000fee0000000f00 */
.L_x_297:
[----:B-1----:R1:W2:Y:S02]  /*1d700*/  SYNCS.PHASECHK.TRANS64.TRYWAIT P0, [R4+URZ+0x60], R3 ;  /* 0x00006003040075a7 */ /* 0x0022a400080011ff */
[----:B--2---:R-:W-:Y:S05]  /*1d710*/  @!P0 NANOSLEEP.SYNCS 0x989680 ;  /* 0x009896800000895d */ /* 0x004fea0003900000 */
[----:B------:R-:W2:Y:S02]  /*1d720*/  @!P0 SYNCS.PHASECHK.TRANS64 P0, [R4+URZ+0x60], R3 ;  /* 0x00006003040085a7 */ /* 0x000ea400080010ff */
[----:B--2---:R-:W-:Y:S05]  /*1d730*/  @!P0 BRA `(.L_x_297) ;  /* 0xfffffffc00f08947 */ /* 0x004fea000383ffff */
[----:B------:R-:W-:Y:S05]  /*1d740*/  BRA `(.L_x_298) ;  /* 0xfffffee400987947 */ /* 0x000fea000383ffff */
.L_x_115:
[----:B------:R-:W-:Y:S02]  /*1d750*/  MOV R2, UR13 ;  /* 0x0000000d00027c02 */ /* 0x000fe40008000f00 */
[-C--:B------:R-:W-:Y:S02]  /*1d760*/  MOV R4, R0.reuse ;  /* 0x0000000000047202 */ /* 0x080fe40000000f00 */
[----:B------:R-:W-:Y:S07]  /*1d770*/  MOV R5, R0 ;  /* 0x0000000000057202 */ /* 0x000fee0000000f00 */
.L_x_299:
[----:B-1----:R1:W2:Y:S02]  /*1d780*/  SYNCS.PHASECHK.TRANS64.TRYWAIT P0, [R2+URZ+0xa0], R5 ;  /* 0x0000a005020075a7 */ /* 0x0022a400080011ff */
[----:B--2---:R-:W-:Y:S05]  /*1d790*/  @!P0 NANOSLEEP.SYNCS 0x989680 ;  /* 0x009896800000895d */ /* 0x004fea0003900000 */
[----:B------:R-:W2:Y:S02]  /*1d7a0*/  @!P0 SYNCS.PHASECHK.TRANS64 P0, [R2+URZ+0xa0], R5 ;  /* 0x0000a005020085a7 */ /* 0x000ea400080010ff */
[----:B--2---:R-:W-:Y:S05]  /*1d7b0*/  @!P0 BRA `(.L_x_299) ;  /* 0xfffffffc00f08947 */ /* 0x004fea000383ffff */
[----:B------:R-:W-:Y:S05]  /*1d7c0*/  BRA `(.L_x_300) ;  /* 0xfffffeec00687947 */ /* 0x000fea000383ffff */
.L_x_116:
[----:B------:R-:W-:Y:S02]  /*1d7d0*/  MOV R0, UR13 ;  /* 0x0000000d00007c02 */ /* 0x000fe40008000f00 */
[----:B------:R-:W-:Y:S07]  /*1d7e0*/  MOV R2, R3 ;  /* 0x0000000300027202 */ /* 0x000fee0000000f00 */
.L_x_301:
[----:B-1----:R1:W2:Y:S02]  /*1d7f0*/  SYNCS.PHASECHK.TRANS64.TRYWAIT P0, [R0+URZ+0xb8], R3 ;  /* 0x0000b803000075a7 */ /* 0x0022a400080011ff */
[----:B--2---:R-:W-:Y:S05]  /*1d800*/  @!P0 NANOSLEEP.SYNCS 0x989680 ;  /* 0x009896800000895d */ /* 0x004fea0003900000 */
[----:B------:R-:W2:Y:S02]  /*1d810*/  @!P0 SYNCS.PHASECHK.TRANS64 P0, [R0+URZ+0xb8], R3 ;  /* 0x0000b803000085a7 */ /* 0x000ea400080010ff */
[----:B--2---:R-:W-:Y:S05]  /*1d820*/  @!P0 BRA `(.L_x_301) ;  /* 0xfffffffc00f08947 */ /* 0x004fea000383ffff */
[----:B------:R-:W-:Y:S05]  /*1d830*/  BRA `(.L_x_302) ;  /* 0xfffffeec00707947 */ /* 0x000fea000383ffff */
.L_x_117:
[-C--:B------:R-:W-:Y:S02]  /*1d840*/  MOV R2, R4.reuse ;  /* 0x0000000400027202 */ /* 0x080fe40000000f00 */
[----:B------:R-:W-:Y:S07]  /*1d850*/  MOV R3, R4 ;  /* 0x0000000400037202 */ /* 0x000fee0000000f00 */
.L_x_303:
[----:B-1----:R1:W2:Y:S02]  /*1d860*/  SYNCS.PHASECHK.TRANS64.TRYWAIT P0, [R8+URZ+0x40], R3 ;  /* 0x00004003080075a7 */ /* 0x0022a400080011ff */
[----:B--2---:R-:W-:Y:S05]  /*1d870*/  @!P0 NANOSLEEP.SYNCS 0x989680 ;  /* 0x009896800000895d */ /* 0x004fea0003900000 */
[----:B------:R-:W2:Y:S02]  /*1d880*/  @!P0 SYNCS.PHASECHK.TRANS64 P0, [R8+URZ+0x40], R3 ;  /* 0x00004003080085a7 */ /* 0x000ea400080010ff */
[----:B--2---:R-:W-:Y:S05]  /*1d890*/  @!P0 BRA `(.L_x_303) ;  /* 0xfffffffc00f08947 */ /* 0x004fea000383ffff */
[----:B------:R-:W-:Y:S05]  /*1d8a0*/  BRA `(.L_x_304) ;  /* 0xfffffeec00747947 */ /* 0x000fea000383ffff */
.L_x_118:
[----:B------:R-:W-:Y:S02]  /*1d8b0*/  MOV R0, UR13 ;  /* 0x0000000d00007c02 */ /* 0x000fe40008000f00 */
[----:B------:R-:W-:Y:S07]  /*1d8c0*/  MOV R3, R2 ;  /* 0x0000000200037202 */ /* 0x000fee0000000f00 */
.L_x_305:
[----:B-1----:R1:W2:Y:S02]  /*1d8d0*/  SYNCS.PHASECHK.TRANS64.TRYWAIT P0, [R0+URZ+0xc8], R3 ;  /* 0x0000c803000075a7 */ /* 0x0022a400080011ff */
[----:B--2---:R-:W-:Y:S05]  /*1d8e0*/  @!P0 NANOSLEEP.SYNCS 0x989680 ;  /* 0x009896800000895d */ /* 0x004fea0003900000 */
[----:B------:R-:W2:Y:S02]  /*1d8f0*/  @!P0 SYNCS.PHASECHK.TRANS64 P0, [R0+URZ+0xc8], R3 ;  /* 0x0000c803000085a7 */ /* 0x000ea400080010ff */
[----:B--2---:R-:W-:Y:S05]  /*1d900*/  @!P0 BRA `(.L_x_305) ;  /* 0xfffffffc00f08947 */ /* 0x004fea000383ffff */
[----:B------:R-:W-:Y:S05]  /*1d910*/  BRA `(.L_x_306) ;  /* 0xfffffef000947947 */ /* 0x000fea000383ffff */
.L_x_119:
[-C--:B------:R-:W-:Y:S02]  /*1d920*/  MOV R2, R4.reuse ;  /* 0x0000000400027202 */ /* 0x080fe40000000f00 */
[----:B------:R-:W-:Y:S07]  /*1d930*/  MOV R3, R4 ;  /* 0x0000000400037202 */ /* 0x000fee0000000f00 */
.L_x_307:
[----:B-1----:R1:W2:Y:S02]  /*1d940*/  SYNCS.PHASECHK.TRANS64.TRYWAIT P0, [R8+URZ+0x60], R3 ;  /* 0x00006003080075a7 */ /* 0x0022a400080011ff */
[----:B--2---:R-:W-:Y:S05]  /*1d950*/  @!P0 NANOSLEEP.SYNCS 0x989680 ;  /* 0x009896800000895d */ /* 0x004fea0003900000 */
[----:B------:R-:W2:Y:S02]  /*1d960*/  @!P0 SYNCS.PHASECHK.TRANS64 P0, [R8+URZ+0x60], R3 ;  /* 0x00006003080085a7 */ /* 0x000ea400080010ff */
[----:B--2---:R-:W-:Y:S05]  /*1d970*/  @!P0 BRA `(.L_x_307) ;  /* 0xfffffffc00f08947 */ /* 0x004fea000383ffff */
[----:B------:R-:W-:Y:S05]  /*1d980*/  BRA `(.L_x_308) ;  /* 0xfffffef000987947 */ /* 0x000fea000383ffff */
.L_x_120:
[----:B------:R-:W-:Y:S07]  /*1d990*/  MOV R3, R2 ;  /* 0x0000000200037202 */ /* 0x000fee0000000f00 */
.L_x_309:
[----:B-1----:R1:W2:Y:S02]  /*1d9a0*/  SYNCS.PHASECHK.TRANS64.TRYWAIT P0, [R18+URZ+0x90], R3 ;  /* 0x00009003120075a7 */ /* 0x0022a400080011ff */
[----:B--2---:R-:W-:Y:S05]  /*1d9b0*/  @!P0 NANOSLEEP.SYNCS 0x989680 ;  /* 0x009896800000895d */ /* 0x004fea0003900000 */
[----:B------:R-:W2:Y:S02]  /*1d9c0*/  @!P0 SYNCS.PHASECHK.TRANS64 P0, [R18+URZ+0x90], R3 ;  /* 0x00009003120085a7 */ /* 0x000ea400080010ff */
[----:B--2---:R-:W-:Y:S05]  /*1d9d0*/  @!P0 BRA `(.L_x_309) ;  /* 0xfffffffc00f08947 */ /* 0x004fea000383ffff */
[----:B------:R-:W-:Y:S05]  /*1d9e0*/  BRA `(.L_x_310) ;  /* 0xfffffef400c47947 */ /* 0x000fea000383ffff */
.L_x_121:
[----:B------:R-:W-:Y:S02]  /*1d9f0*/  MOV R4, UR13 ;  /* 0x0000000d00047c02 */ /* 0x000fe40008000f00 */
[-C--:B------:R-:W-:Y:S02]  /*1da00*/  MOV R2, R0.reuse ;  /* 0x0000000000027202 */ /* 0x080fe40000000f00 */
[----:B-1----:R-:W-:Y:S07]  /*1da10*/  MOV R3, R0 ;  /* 0x0000000000037202 */ /* 0x002fee0000000f00 */
.L_x_311:
[----:B-1----:R1:W2:Y:S02]  /*1da20*/  SYNCS.PHASECHK.TRANS64.TRYWAIT P0, [R4+URZ+0x10], R3 ;  /* 0x00001003040075a7 */ /* 0x0022a400080011ff */
[----:B--2---:R-:W-:Y:S05]  /*1da30*/  @!P0 NANOSLEEP.SYNCS 0x989680 ;  /* 0x009896800000895d */ /* 0x004fea0003900000 */
[----:B------:R-:W2:Y:S02]  /*1da40*/  @!P0 SYNCS.PHASECHK.TRANS64 P0, [R4+URZ+0x10], R3 ;  /* 0x00001003040085a7 */ /* 0x000ea400080010ff */
[----:B--2---:R-:W-:Y:S05]  /*1da50*/  @!P0 BRA `(.L_x_311) ;  /* 0xfffffffc00f08947 */ /* 0x004fea000383ffff */
[----:B------:R-:W-:Y:S05]  /*1da60*/  BRA `(.L_x_312) ;  /* 0xfffffef400b07947 */ /* 0x000fea000383ffff */
.L_x_122:
[----:B------:R-:W-:Y:S07]  /*1da70*/  MOV R2, R3 ;  /* 0x0000000300027202 */ /* 0x000fee0000000f00 */
.L_x_313:
[----:B-1----:R1:W2:Y:S02]  /*1da80*/  SYNCS.PHASECHK.TRANS64.TRYWAIT P0, [R9+URZ+0x40], R3 ;  /* 0x00004003090075a7 */ /* 0x0022a400080011ff */
[----:B--2---:R-:W-:Y:S05]  /*1da90*/  @!P0 NANOSLEEP.SYNCS 0x989680 ;  /* 0x009896800000895d */ /* 0x004fea0003900000 */
[----:B------:R-:W2:Y:S02]  /*1daa0*/  @!P0 SYNCS.PHASECHK.TRANS64 P0, [R9+URZ+0x40], R3 ;  /* 0x00004003090085a7 */ /* 0x000ea400080010ff */
[----:B--2---:R-:W-:Y:S05]  /*1dab0*/  @!P0 BRA `(.L_x_313) ;  /* 0xfffffffc00f08947 */ /* 0x004fea000383ffff */
[----:B------:R-:W-:Y:S05]  /*1dac0*/  BRA `(.L_x_314) ;  /* 0xfffffef800e87947 */ /* 0x000fea000383ffff */
.L_x_123:
[----:B------:R-:W-:Y:S07]  /*1dad0*/  MOV R2, R3 ;  /* 0x0000000300027202 */ /* 0x000fee0000000f00 */
.L_x_315:
[----:B-1----:R1:W2:Y:S02]  /*1dae0*/  SYNCS.PHASECHK.TRANS64.TRYWAIT P0, [R5+URZ+0x60], R3 ;  /* 0x00006003050075a7 */ /* 0x0022a400080011ff */
[----:B--2---:R-:W-:Y:S05]  /*1daf0*/  @!P0 NANOSLEEP.SYNCS 0x989680 ;  /* 0x009896800000895d */ /* 0x004fea0003900000 */
[----:B------:R-:W2:Y:S02]  /*1db00*/  @!P0 SYNCS.PHASECHK.TRANS64 P0, [R5+URZ+0x60], R3 ;  /* 0x00006003050085a7 */ /* 0x000ea400080010ff */
[----:B--2---:R-:W-:Y:S05]  /*1db10*/  @!P0 BRA `(.L_x_315) ;  /* 0xfffffffc00f08947 */ /* 0x004fea000383ffff */
[----:B------:R-:W-:Y:S05]  /*1db20*/  BRA `(.L_x_316) ;  /* 0xffffff0000c47947 */ /* 0x000fea000383ffff */
.L_x_124:
[----:B------:R-:W-:Y:S02]  /*1db30*/  MOV R0, UR13 ;  /* 0x0000000d00007c02 */ /* 0x000fe40008000f00 */
[-C--:B------:R-:W-:Y:S02]  /*1db40*/  MOV R2, R58.reuse ;  /* 0x0000003a00027202 */ /* 0x080fe40000000f00 */
[----:B------:R-:W-:Y:S07]  /*1db50*/  MOV R3, R58 ;  /* 0x0000003a00037202 */ /* 0x000fee0000000f00 */
.L_x_317:
[----:B-1----:R1:W2:Y:S02]  /*1db60*/  SYNCS.PHASECHK.TRANS64.TRYWAIT P0, [R0+URZ+0xa0], R3 ;  /* 0x0000a003000075a7 */ /* 0x0022a400080011ff */
[----:B--2---:R-:W-:Y:S05]  /*1db70*/  @!P0 NANOSLEEP.SYNCS 0x989680 ;  /* 0x009896800000895d */ /* 0x004fea0003900000 */
[----:B------:R-:W2:Y:S02]  /*1db80*/  @!P0 SYNCS.PHASECHK.TRANS64 P0, [R0+URZ+0xa0], R3 ;  /* 0x0000a003000085a7 */ /* 0x000ea400080010ff */
[----:B--2---:R-:W-:Y:S05]  /*1db90*/  @!P0 BRA `(.L_x_317) ;  /* 0xfffffffc00f08947 */ /* 0x004fea000383ffff */
[----:B------:R-:W-:Y:S05]  /*1dba0*/  BRA `(.L_x_318) ;  /* 0xffffff0400f87947 */ /* 0x000fea000383ffff */
.L_x_125:
[----:B------:R-:W-:Y:S02]  /*1dbb0*/  MOV R0, UR13 ;  /* 0x0000000d00007c02 */ /* 0x000fe40008000f00 */
[-C--:B------:R-:W-:Y:S02]  /*1dbc0*/  MOV R2, R56.reuse ;  /* 0x0000003800027202 */ /* 0x080fe40000000f00 */
[----:B------:R-:W-:Y:S07]  /*1dbd0*/  MOV R3, R56 ;  /* 0x0000003800037202 */ /* 0x000fee0000000f00 */
.L_x_319:
[----:B-1----:R1:W2:Y:S02]  /*1dbe0*/  SYNCS.PHASECHK.TRANS64.TRYWAIT P0, [R0+URZ+0xb8], R3 ;  /* 0x0000b803000075a7 */ /* 0x0022a400080011ff */
[----:B--2---:R-:W-:Y:S05]  /*1dbf0*/  @!P0 NANOSLEEP.SYNCS 0x989680 ;  /* 0x009896800000895d */ /* 0x004fea0003900000 */
[----:B------:R-:W2:Y:S02]  /*1dc00*/  @!P0 SYNCS.PHASECHK.TRANS64 P0, [R0+URZ+0xb8], R3 ;  /* 0x0000b803000085a7 */ /* 0x000ea400080010ff */
[----:B--2---:R-:W-:Y:S05]  /*1dc10*/  @!P0 BRA `(.L_x_319) ;  /* 0xfffffffc00f08947 */ /* 0x004fea000383ffff */
[----:B------:R-:W-:Y:S05]  /*1dc20*/  BRA `(.L_x_320) ;  /* 0xffffff0400fc7947 */ /* 0x000fea000383ffff */
.L_x_126:
[-C--:B------:R-:W-:Y:S02]  /*1dc30*/  MOV R2, R4.reuse ;  /* 0x0000000400027202 */ /* 0x080fe40000000f00 */
[----:B------:R-:W-:Y:S07]  /*1dc40*/  MOV R3, R4 ;  /* 0x0000000400037202 */ /* 0x000fee0000000f00 */
.L_x_321:
[----:B-1----:R1:W2:Y:S02]  /*1dc50*/  SYNCS.PHASECHK.TRANS64.TRYWAIT P0, [R8+URZ+0x40], R3 ;  /* 0x00004003080075a7 */ /* 0x0022a400080011ff */
[----:B--2---:R-:W-:Y:S05]  /*1dc60*/  @!P0 NANOSLEEP.SYNCS 0x989680 ;  /* 0x009896800000895d */ /* 0x004fea0003900000 */
[----:B------:R-:W2:Y:S02]  /*1dc70*/  @!P0 SYNCS.PHASECHK.TRANS64 P0, [R8+URZ+0x40], R3 ;  /* 0x00004003080085a7 */ /* 0x000ea400080010ff */
[----:B--2---:R-:W-:Y:S05]  /*1dc80*/  @!P0 BRA `(.L_x_321) ;  /* 0xfffffffc00f08947 */ /* 0x004fea000383ffff */
[----:B------:R-:W-:Y:S05]  /*1dc90*/  BRA `(.L_x_322) ;  /* 0xffffff0800007947 */ /* 0x000fea000383ffff */
.L_x_127:
[----:B------:R-:W-:Y:S02]  /*1dca0*/  MOV R4, UR13 ;  /* 0x0000000d00047c02 */ /* 0x000fe40008000f00 */
[-C--:B------:R-:W-:Y:S02]  /*1dcb0*/  MOV R2, R57.reuse ;  /* 0x0000003900027202 */ /* 0x080fe40000000f00 */
[----:B------:R-:W-:Y:S07]  /*1dcc0*/  MOV R3, R57 ;  /* 0x0000003900037202 */ /* 0x000fee0000000f00 */
.L_x_323:
[----:B-1----:R1:W2:Y:S02]  /*1dcd0*/  SYNCS.PHASECHK.TRANS64.TRYWAIT P0, [R4+URZ+0xc8], R3 ;  /* 0x0000c803040075a7 */ /* 0x0022a400080011ff */
[----:B--2---:R-:W-:Y:S05]  /*1dce0*/  @!P0 NANOSLEEP.SYNCS 0x989680 ;  /* 0x009896800000895d */ /* 0x004fea0003900000 */
[----:B------:R-:W2:Y:S02]  /*1dcf0*/  @!P0 SYNCS.PHASECHK.TRANS64 P0, [R4+URZ+0xc8], R3 ;  /* 0x0000c803040085a7 */ /* 0x000ea400080010ff */
[----:B--2---:R-:W-:Y:S05]  /*1dd00*/  @!P0 BRA `(.L_x_323) ;  /* 0xfffffffc00f08947 */ /* 0x004fea000383ffff */
[----:B------:R-:W-:Y:S05]  /*1dd10*/  BRA `(.L_x_324) ;  /* 0xffffff0c00187947 */ /* 0x000fea000383ffff */
.L_x_128:
[-C--:B------:R-:W-:Y:S02]  /*1dd20*/  MOV R2, R0.reuse ;  /* 0x0000000000027202 */ /* 0x080fe40000000f00 */
[----:B------:R-:W-:Y:S07]  /*1dd30*/  MOV R3, R0 ;  /* 0x0000000000037202 */ /* 0x000fee0000000f00 */
.L_x_325:
[----:B-1----:R1:W2:Y:S02]  /*1dd40*/  SYNCS.PHASECHK.TRANS64.TRYWAIT P2, [R11+URZ+0x60], R3 ;  /* 0x000060030b0075a7 */ /* 0x0022a400080411ff */
[----:B--2---:R-:W-:Y:S05]  /*1dd50*/  @!P2 NANOSLEEP.SYNCS 0x989680 ;  /* 0x009896800000a95d */ /* 0x004fea0003900000 */
[----:B------:R-:W2:Y:S02]  /*1dd60*/  @!P2 SYNCS.PHASECHK.TRANS64 P2, [R11+URZ+0x60], R3 ;  /* 0x000060030b00a5a7 */ /* 0x000ea400080410ff */
[----:B--2---:R-:W-:Y:S05]  /*1dd70*/  @!P2 BRA `(.L_x_325) ;  /* 0xfffffffc00f0a947 */ /* 0x004fea000383ffff */
[----:B------:R-:W-:Y:S05]  /*1dd80*/  BRA `(.L_x_326) ;  /* 0xffffff0c003c7947 */ /* 0x000fea000383ffff */
.L_x_131:
[----:B------:R-:W-:-:S07]  /*1dd90*/  MOV R3, R2 ;  /* 0x0000000200037202 */ /* 0x000fce0000000f00 */
.L_x_327:
[----:B---3--:R3:W4:Y:S02]  /*1dda0*/  SYNCS.PHASECHK.TRANS64.TRYWAIT P0, [R18+URZ+0x90], R3 ;  /* 0x00009003120075a7 */ /* 0x00872400080011ff */
[----:B----4-:R-:W-:Y:S05]  /*1ddb0*/  @!P0 NANOSLEEP.SYNCS 0x989680 ;  /* 0x009896800000895d */ /* 0x010fea0003900000 */
[----:B------:R-:W4:Y:S02]  /*1ddc0*/  @!P0 SYNCS.PHASECHK.TRANS64 P0, [R18+URZ+0x90], R3 ;  /* 0x00009003120085a7 */ /* 0x000f2400080010ff */
[----:B----4-:R-:W-:Y:S05]  /*1ddd0*/  @!P0 BRA `(.L_x_327) ;  /* 0xfffffffc00f08947 */ /* 0x010fea000383ffff */
[----:B------:R-:W-:Y:S05]  /*1dde0*/  BRA `(.L_x_328) ;  /* 0xffffff10007c7947 */ /* 0x000fea000383ffff */
.L_x_132:
[----:B------:R-:W-:Y:S02]  /*1ddf0*/  MOV R4, UR13 ;  /* 0x0000000d00047c02 */ /* 0x000fe40008000f00 */
[-C--:B------:R-:W-:Y:S02]  /*1de00*/  MOV R2, R0.reuse ;  /* 0x0000000000027202 */ /* 0x080fe40000000f00 */
[----:B---3--:R-:W-:-:S07]  /*1de10*/  MOV R3, R0 ;  /* 0x0000000000037202 */ /* 0x008fce0000000f00 */
.L_x_329:
[----:B---3--:R3:W4:Y:S02]  /*1de20*/  SYNCS.PHASECHK.TRANS64.TRYWAIT P0, [R4+URZ+0x10], R3 ;  /* 0x00001003040075a7 */ /* 0x00872400080011ff */
[----:B----4-:R-:W-:Y:S05]  /*1de30*/  @!P0 NANOSLEEP.SYNCS 0x989680 ;  /* 0x009896800000895d */ /* 0x010fea0003900000 */
[----:B------:R-:W4:Y:S02]  /*1de40*/  @!P0 SYNCS.PHASECHK.TRANS64 P0, [R4+URZ+0x10], R3 ;  /* 0x00001003040085a7 */ /* 0x000f2400080010ff */
[----:B----4-:R-:W-:Y:S05]  /*1de50*/  @!P0 BRA `(.L_x_329) ;  /* 0xfffffffc00f08947 */ /* 0x010fea000383ffff */
[----:B------:R-:W-:Y:S05]  /*1de60*/  BRA `(.L_x_330) ;  /* 0xffffff1000687947 */ /* 0x000fea000383ffff */
.L_x_133:
[-C--:B------:R-:W-:Y:S02]  /*1de70*/  MOV R4, R2.reuse ;  /* 0x0000000200047202 */ /* 0x080fe40000000f00 */
[----:B------:R-:W-:-:S07]  /*1de80*/  MOV R5, R2 ;  /* 0x0000000200057202 */ /* 0x000fce0000000f00 */
.L_x_331:
[----:B-1----:R1:W2:Y:S02]  /*1de90*/  SYNCS.PHASECHK.TRANS64.TRYWAIT P0, [R3+URZ+0x40], R5 ;  /* 0x00004005030075a7 */ /* 0x0022a400080011ff */
[----:B--2---:R-:W-:Y:S05]  /*1dea0*/  @!P0 NANOSLEEP.SYNCS 0x989680 ;  /* 0x009896800000895d */ /* 0x004fea0003900000 */
[----:B------:R-:W2:Y:S02]  /*1deb0*/  @!P0 SYNCS.PHASECHK.TRANS64 P0, [R3+URZ+0x40], R5 ;  /* 0x00004005030085a7 */ /* 0x000ea400080010ff */
[----:B--2---:R-:W-:Y:S05]  /*1dec0*/  @!P0 BRA `(.L_x_331) ;  /* 0xfffffffc00f08947 */ /* 0x004fea000383ffff */
[----:B------:R-:W-:Y:S05]  /*1ded0*/  BRA `(.L_x_332) ;  /* 0xffffff1400647947 */ /* 0x000fea000383ffff */
.L_x_134:
[-C--:B------:R-:W-:Y:S02]  /*1dee0*/  MOV R4, R2.reuse ;  /* 0x0000000200047202 */ /* 0x080fe40000000f00 */
[----:B------:R-:W-:-:S07]  /*1def0*/  MOV R5, R2 ;  /* 0x0000000200057202 */ /* 0x000fce0000000f00 */
.L_x_333:
[----:B-1----:R1:W2:Y:S02]  /*1df00*/  SYNCS.PHASECHK.TRANS64.TRYWAIT P0, [R3+URZ+0x60], R5 ;  /* 0x00006005030075a7 */ /* 0x0022a400080011ff */
[----:B--2---:R-:W-:Y:S05]  /*1df10*/  @!P0 NANOSLEEP.SYNCS 0x989680 ;  /* 0x009896800000895d */ /* 0x004fea0003900000 */
[----:B------:R-:W2:Y:S02]  /*1df20*/  @!P0 SYNCS.PHASECHK.TRANS64 P0, [R3+URZ+0x60], R5 ;  /* 0x00006005030085a7 */ /* 0x000ea400080010ff */
[----:B--2---:R-:W-:Y:S05]  /*1df30*/  @!P0 BRA `(.L_x_333) ;  /* 0xfffffffc00f08947 */ /* 0x004fea000383ffff */
[----:B------:R-:W-:Y:S05]  /*1df40*/  BRA `(.L_x_334) ;  /* 0xffffff1c004c7947 */ /* 0x000fea000383ffff */
.L_x_135:
[----:B------:R-:W-:Y:S02]  /*1df50*/  MOV R4, UR13 ;  /* 0x0000000d00047c02 */ /* 0x000fe40008000f00 */
[----:B------:R-:W-:-:S07]  /*1df60*/  MOV R3, R2 ;  /* 0x0000000200037202 */ /* 0x000fce0000000f00 */
.L_x_335:
[----:B--2---:R2:W3:Y:S02]  /*1df70*/  SYNCS.PHASECHK.TRANS64.TRYWAIT P0, [R4+URZ+0xa0], R3 ;  /* 0x0000a003040075a7 */ /* 0x0044e400080011ff */
[----:B---3--:R-:W-:Y:S05]  /*1df80*/  @!P0 NANOSLEEP.SYNCS 0x989680 ;  /* 0x009896800000895d */ /* 0x008fea0003900000 */
[----:B------:R-:W3:Y:S02]  /*1df90*/  @!P0 SYNCS.PHASECHK.TRANS64 P0, [R4+URZ+0xa0], R3 ;  /* 0x0000a003040085a7 */ /* 0x000ee400080010ff */
[----:B---3--:R-:W-:Y:S05]  /*1dfa0*/  @!P0 BRA `(.L_x_335) ;  /* 0xfffffffc00f08947 */ /* 0x008fea000383ffff */
[----:B------:R-:W-:Y:S05]  /*1dfb0*/  BRA `(.L_x_336) ;  /* 0xffffff2000e07947 */ /* 0x000fea000383ffff */
.L_x_136:
[----:B------:R-:W-:Y:S02]  /*1dfc0*/  MOV R6, UR13 ;  /* 0x0000000d00067c02 */ /* 0x000fe40008000f00 */
[-C--:B------:R-:W-:Y:S02]  /*1dfd0*/  MOV R4, R0.reuse ;  /* 0x0000000000047202 */ /* 0x080fe40000000f00 */
[----:B------:R-:W-:-:S07]  /*1dfe0*/  MOV R5, R0 ;  /* 0x0000000000057202 */ /* 0x000fce0000000f00 */
.L_x_337:
[----:B--2---:R2:W3:Y:S02]  /*1dff0*/  SYNCS.PHASECHK.TRANS64.TRYWAIT P0, [R6+URZ+0xb8], R5 ;  /* 0x0000b805060075a7 */ /* 0x0044e400080011ff */
[----:B---3--:R-:W-:Y:S05]  /*1e000*/  @!P0 NANOSLEEP.SYNCS 0x989680 ;  /* 0x009896800000895d */ /* 0x008fea0003900000 */
[----:B------:R-:W3:Y:S02]  /*1e010*/  @!P0 SYNCS.PHASECHK.TRANS64 P0, [R6+URZ+0xb8], R5 ;  /* 0x0000b805060085a7 */ /* 0x000ee400080010ff */
[----:B---3--:R-:W-:Y:S05]  /*1e020*/  @!P0 BRA `(.L_x_337) ;  /* 0xfffffffc00f08947 */ /* 0x008fea000383ffff */
[----:B------:R-:W-:Y:S05]  /*1e030*/  BRA `(.L_x_338) ;  /* 0xffffff2000d07947 */ /* 0x000fea000383ffff */
.L_x_137:
[-C--:B------:R-:W-:Y:S02]  /*1e040*/  MOV R4, R2.reuse ;  /* 0x0000000200047202 */ /* 0x080fe40000000f00 */
[----:B------:R-:W-:-:S07]  /*1e050*/  MOV R5, R2 ;  /* 0x0000000200057202 */ /* 0x000fce0000000f00 */
.L_x_339:
[----:B--2---:R2:W3:Y:S02]  /*1e060*/  SYNCS.PHASECHK.TRANS64.TRYWAIT P0, [R3+URZ+0x40], R5 ;  /* 0x00004005030075a7 */ /* 0x0044e400080011ff */
[----:B---3--:R-:W-:Y:S05]  /*1e070*/  @!P0 NANOSLEEP.SYNCS 0x989680 ;  /* 0x009896800000895d */ /* 0x008fea0003900000 */
[----:B------:R-:W3:Y:S02]  /*1e080*/  @!P0 SYNCS.PHASECHK.TRANS64 P0, [R3+URZ+0x40], R5 ;  /* 0x00004005030085a7 */ /* 0x000ee400080010ff */
[----:B---3--:R-:W-:Y:S05]  /*1e090*/  @!P0 BRA `(.L_x_339) ;  /* 0xfffffffc00f08947 */ /* 0x008fea000383ffff */
[----:B------:R-:W-:Y:S05]  /*1e0a0*/  BRA `(.L_x_340) ;  /* 0xffffff2000d47947 */ /* 0x000fea000383ffff */
.L_x_138:
[----:B------:R-:W-:Y:S02]  /*1e0b0*/  MOV R6, UR13 ;  /* 0x0000000d00067c02 */ /* 0x000fe40008000f00 */
[-C--:B------:R-:W-:Y:S02]  /*1e0c0*/  MOV R4, R0.reuse ;  /* 0x0000000000047202 */ /* 0x080fe40000000f00 */
[----:B------:R-:W-:-:S07]  /*1e0d0*/  MOV R5, R0 ;  /* 0x0000000000057202 */ /* 0x000fce0000000f00 */
.L_x_341:
[----:B-1----:R1:W2:Y:S02]  /*1e0e0*/  SYNCS.PHASECHK.TRANS64.TRYWAIT P0, [R6+URZ+0xc8], R5 ;  /* 0x0000c805060075a7 */ /* 0x0022a400080011ff */
[----:B--2---:R-:W-:Y:S05]  /*1e0f0*/  @!P0 NANOSLEEP.SYNCS 0x989680 ;  /* 0x009896800000895d */ /* 0x004fea0003900000 */
[----:B------:R-:W2:Y:S02]  /*1e100*/  @!P0 SYNCS.PHASECHK.TRANS64 P0, [R6+URZ+0xc8], R5 ;  /* 0x0000c805060085a7 */ /* 0x000ea400080010ff */
[----:B--2---:R-:W-:Y:S05]  /*1e110*/  @!P0 BRA `(.L_x_341) ;  /* 0xfffffffc00f08947 */ /* 0x004fea000383ffff */
[----:B------:R-:W-:Y:S05]  /*1e120*/  BRA `(.L_x_342) ;  /* 0xffffff2400f07947 */ /* 0x000fea000383ffff */
.L_x_139:
[-C--:B------:R-:W-:Y:S02]  /*1e130*/  MOV R4, R2.reuse ;  /* 0x0000000200047202 */ /* 0x080fe40000000f00 */
[----:B------:R-:W-:-:S07]  /*1e140*/  MOV R5, R2 ;  /* 0x0000000200057202 */ /* 0x000fce0000000f00 */
.L_x_343:
[----:B-1----:R1:W2:Y:S02]  /*1e150*/  SYNCS.PHASECHK.TRANS64.TRYWAIT P0, [R3+URZ+0x60], R5 ;  /* 0x00006005030075a7 */ /* 0x0022a400080011ff */
[----:B--2---:R-:W-:Y:S05]  /*1e160*/  @!P0 NANOSLEEP.SYNCS 0x989680 ;  /* 0x009896800000895d */ /* 0x004fea0003900000 */
[----:B------:R-:W2:Y:S02]  /*1e170*/  @!P0 SYNCS.PHASECHK.TRANS64 P0, [R3+URZ+0x60], R5 ;  /* 0x00006005030085a7 */ /* 0x000ea400080010ff */
[----:B--2---:R-:W-:Y:S05]  /*1e180*/  @!P0 BRA `(.L_x_343) ;  /* 0xfffffffc00f08947 */ /* 0x004fea000383ffff */
[----:B------:R-:W-:Y:S05]  /*1e190*/  BRA `(.L_x_344) ;  /* 0xffffff2400f47947 */ /* 0x000fea000383ffff */
.L_x_141:
[----:B------:R-:W-:Y:S02]  /*1e1a0*/  MOV R4, UR13 ;  /* 0x0000000d00047c02 */ /* 0x000fe40008000f00 */
[----:B------:R-:W-:-:S07]  /*1e1b0*/  MOV R3, R2 ;  /* 0x0000000200037202 */ /* 0x000fce0000000f00 */
.L_x_345:
[----:B--2---:R2:W3:Y:S02]  /*1e1c0*/  SYNCS.PHASECHK.TRANS64.TRYWAIT P0, [R4+URZ+0xa0], R3 ;  /* 0x0000a003040075a7 */ /* 0x0044e400080011ff */
[----:B---3--:R-:W-:Y:S05]  /*1e1d0*/  @!P0 NANOSLEEP.SYNCS 0x989680 ;  /* 0x009896800000895d */ /* 0x008fea0003900000 */
[----:B------:R-:W3:Y:S02]  /*1e1e0*/  @!P0 SYNCS.PHASECHK.TRANS64 P0, [R4+URZ+0xa0], R3 ;  /* 0x0000a003040085a7 */ /* 0x000ee400080010ff */
[----:B---3--:R-:W-:Y:S05]  /*1e1f0*/  @!P0 BRA `(.L_x_345) ;  /* 0xfffffffc00f08947 */ /* 0x008fea000383ffff */
[----:B------:R-:W-:Y:S05]  /*1e200*/  BRA `(.L_x_346) ;  /* 0xffffff2c00507947 */ /* 0x000fea000383ffff */
.L_x_142:
[----:B------:R-:W-:Y:S02]  /*1e210*/  MOV R4, UR13 ;  /* 0x0000000d00047c02 */ /* 0x000fe40008000f00 */
[-C--:B------:R-:W-:Y:S02]  /*1e220*/  MOV R6, R0.reuse ;  /* 0x0000000000067202 */ /* 0x080fe40000000f00 */
[----:B------:R-:W-:-:S07]  /*1e230*/  MOV R7, R0 ;  /* 0x0000000000077202 */ /* 0x000fce0000000f00 */
.L_x_347:
[----:B--2---:R2:W3:Y:S02]  /*1e240*/  SYNCS.PHASECHK.TRANS64.TRYWAIT P0, [R4+URZ+0xb8], R7 ;  /* 0x0000b807040075a7 */ /* 0x0044e400080011ff */
[----:B---3--:R-:W-:Y:S05]  /*1e250*/  @!P0 NANOSLEEP.SYNCS 0x989680 ;  /* 0x009896800000895d */ /* 0x008fea0003900000 */
[----:B------:R-:W3:Y:S02]  /*1e260*/  @!P0 SYNCS.PHASECHK.TRANS64 P0, [R4+URZ+0xb8], R7 ;  /* 0x0000b807040085a7 */ /* 0x000ee400080010ff */
[----:B---3--:R-:W-:Y:S05]  /*1e270*/  @!P0 BRA `(.L_x_347) ;  /* 0xfffffffc00f08947 */ /* 0x008fea000383ffff */
[----:B------:R-:W-:Y:S05]  /*1e280*/  BRA `(.L_x_348) ;  /* 0xffffff2c00407947 */ /* 0x000fea000383ffff */
.L_x_143:
[-C--:B------:R-:W-:Y:S02]  /*1e290*/  MOV R6, R2.reuse ;  /* 0x0000000200067202 */ /* 0x080fe40000000f00 */
[----:B------:R-:W-:-:S07]  /*1e2a0*/  MOV R7, R2 ;  /* 0x0000000200077202 */ /* 0x000fce0000000f00 */
.L_x_349:
[----:B--2---:R2:W3:Y:S02]  /*1e2b0*/  SYNCS.PHASECHK.TRANS64.TRYWAIT P0, [R3+URZ+0x40], R7 ;  /* 0x00004007030075a7 */ /* 0x0044e400080011ff */
[----:B---3--:R-:W-:Y:S05]  /*1e2c0*/  @!P0 NANOSLEEP.SYNCS 0x989680 ;  /* 0x009896800000895d */ /* 0x008fea0003900000 */
[----:B------:R-:W3:Y:S02]  /*1e2d0*/  @!P0 SYNCS.PHASECHK.TRANS64 P0, [R3+URZ+0x40], R7 ;  /* 0x00004007030085a7 */ /* 0x000ee400080010ff */
[----:B---3--:R-:W-:Y:S05]  /*1e2e0*/  @!P0 BRA `(.L_x_349) ;  /* 0xfffffffc00f08947 */ /* 0x008fea000383ffff */
[----:B------:R-:W-:Y:S05]  /*1e2f0*/  BRA `(.L_x_350) ;  /* 0xffffff2c00447947 */ /* 0x000fea000383ffff */
.L_x_144:
[----:B------:R-:W-:Y:S02]  /*1e300*/  MOV R6, UR13 ;  /* 0x0000000d00067c02 */ /* 0x000fe40008000f00 */
[-C--:B------:R-:W-:Y:S02]  /*1e310*/  MOV R4, R0.reuse ;  /* 0x0000000000047202 */ /* 0x080fe40000000f00 */
[----:B------:R-:W-:-:S07]  /*1e320*/  MOV R5, R0 ;  /* 0x0000000000057202 */ /* 0x000fce0000000f00 */
.L_x_351:
[----:B-1----:R1:W2:Y:S02]  /*1e330*/  SYNCS.PHASECHK.TRANS64.TRYWAIT P0, [R6+URZ+0xc8], R5 ;  /* 0x0000c805060075a7 */ /* 0x0022a400080011ff */
[----:B--2---:R-:W-:Y:S05]  /*1e340*/  @!P0 NANOSLEEP.SYNCS 0x989680 ;  /* 0x009896800000895d */ /* 0x004fea0003900000 */
[----:B------:R-:W2:Y:S02]  /*1e350*/  @!P0 SYNCS.PHASECHK.TRANS64 P0, [R6+URZ+0xc8], R5 ;  /* 0x0000c805060085a7 */ /* 0x000ea400080010ff */
[----:B--2---:R-:W-:Y:S05]  /*1e360*/  @!P0 BRA `(.L_x_351) ;  /* 0xfffffffc00f08947 */ /* 0x004fea000383ffff */
[----:B------:R-:W-:Y:S05]  /*1e370*/  BRA `(.L_x_352) ;  /* 0xffffff3000607947 */ /* 0x000fea000383ffff */
.L_x_145:
[-C--:B------:R-:W-:Y:S02]  /*1e380*/  MOV R4, R2.reuse ;  /* 0x0000000200047202 */ /* 0x080fe40000000f00 */
[----:B------:R-:W-:-:S07]  /*1e390*/  MOV R5, R2 ;  /* 0x0000000200057202 */ /* 0x000fce0000000f00 */
.L_x_353:
[----:B-1----:R1:W2:Y:S02]  /*1e3a0*/  SYNCS.PHASECHK.TRANS64.TRYWAIT P0, [R3+URZ+0x60], R5 ;  /* 0x00006005030075a7 */ /* 0x0022a400080011ff */
[----:B--2---:R-:W-:Y:S05]  /*1e3b0*/  @!P0 NANOSLEEP.SYNCS 0x989680 ;  /* 0x009896800000895d */ /* 0x004fea0003900000 */
[----:B------:R-:W2:Y:S02]  /*1e3c0*/  @!P0 SYNCS.PHASECHK.TRANS64 P0, [R3+URZ+0x60], R5 ;  /* 0x00006005030085a7 */ /* 0x000ea400080010ff */
[----:B--2---:R-:W-:Y:S05]  /*1e3d0*/  @!P0 BRA `(.L_x_353) ;  /* 0xfffffffc00f08947 */ /* 0x004fea000383ffff */
[----:B------:R-:W-:Y:S05]  /*1e3e0*/  BRA `(.L_x_354) ;  /* 0xffffff3000647947 */ /* 0x000fea000383ffff */
.L_x_146:
[----:B------:R-:W-:Y:S02]  /*1e3f0*/  MOV R4, UR13 ;  /* 0x0000000d00047c02 */ /* 0x000fe40008000f00 */
[-C--:B------:R-:W-:Y:S02]  /*1e400*/  MOV R2, R0.reuse ;  /* 0x0000000000027202 */ /* 0x080fe40000000f00 */
[----:B------:R-:W-:-:S07]  /*1e410*/  MOV R3, R0 ;  /* 0x0000000000037202 */ /* 0x000fce0000000f00 */
.L_x_355:
[----:B--2---:R2:W3:Y:S02]  /*1e420*/  SYNCS.PHASECHK.TRANS64.TRYWAIT P0, [R4+URZ+0x190], R3 ;  /* 0x00019003040075a7 */ /* 0x0044e400080011ff */
[----:B---3--:R-:W-:Y:S05]  /*1e430*/  @!P0 NANOSLEEP.SYNCS 0x989680 ;  /* 0x009896800000895d */ /* 0x008fea0003900000 */
[----:B------:R-:W3:Y:S02]  /*1e440*/  @!P0 SYNCS.PHASECHK.TRANS64 P0, [R4+URZ+0x190], R3 ;  /* 0x00019003040085a7 */ /* 0x000ee400080010ff */
[----:B---3--:R-:W-:Y:S05]  /*1e450*/  @!P0 BRA `(.L_x_355) ;  /* 0xfffffffc00f08947 */ /* 0x008fea000383ffff */
[----:B------:R-:W-:Y:S05]  /*1e460*/  BRA `(.L_x_356) ;  /* 0xffffff3800147947 */ /* 0x000fea000383ffff */
.L_x_149:
[----:B------:R-:W-:-:S07]  /*1e470*/  MOV R3, R2 ;  /* 0x0000000200037202 */ /* 0x000fce0000000f00 */
.L_x_357:
[----:B-1----:R1:W2:Y:S02]  /*1e480*/  SYNCS.PHASECHK.TRANS64.TRYWAIT P0, [R14+URZ+0x90], R3 ;  /* 0x000090030e0075a7 */ /* 0x0022a400080011ff */
[----:B--2---:R-:W-:Y:S05]  /*1e490*/  @!P0 NANOSLEEP.SYNCS 0x989680 ;  /* 0x009896800000895d */ /* 0x004fea0003900000 */
[----:B------:R-:W2:Y:S02]  /*1e4a0*/  @!P0 SYNCS.PHASECHK.TRANS64 P0, [R14+URZ+0x90], R3 ;  /* 0x000090030e0085a7 */ /* 0x000ea400080010ff */
[----:B--2---:R-:W-:Y:S05]  /*1e4b0*/  @!P0 BRA `(.L_x_357) ;  /* 0xfffffffc00f08947 */ /* 0x004fea000383ffff */
[----:B------:R-:W-:Y:S05]  /*1e4c0*/  BRA `(.L_x_358) ;  /* 0xffffff3800647947 */ /* 0x000fea000383ffff */
.L_x_150:
[----:B------:R-:W-:Y:S02]  /*1e4d0*/  MOV R0, UR13 ;  /* 0x0000000d00007c02 */ /* 0x000fe40008000f00 */
[----:B------:R-:W-:-:S07]  /*1e4e0*/  MOV R5, R4 ;  /* 0x0000000400057202 */ /* 0x000fce0000000f00 */
.L_x_359:
[----:B--2---:R2:W3:Y:S02]  /*1e4f0*/  SYNCS.PHASECHK.TRANS64.TRYWAIT P0, [R0+URZ+0xb8], R5 ;  /* 0x0000b805000075a7 */ /* 0x0044e400080011ff */
[----:B---3--:R-:W-:Y:S05]  /*1e500*/  @!P0 NANOSLEEP.SYNCS 0x989680 ;  /* 0x009896800000895d */ /* 0x008fea0003900000 */
[----:B------:R-:W3:Y:S02]  /*1e510*/  @!P0 SYNCS.PHASECHK.TRANS64 P0, [R0+URZ+0xb8], R5 ;  /* 0x0000b805000085a7 */ /* 0x000ee400080010ff */
[----:B---3--:R-:W-:Y:S05]  /*1e520*/  @!P0 BRA `(.L_x_359) ;  /* 0xfffffffc00f08947 */ /* 0x008fea000383ffff */
[----:B------:R-:W-:Y:S05]  /*1e530*/  BRA `(.L_x_360) ;  /* 0xffffff3800547947 */ /* 0x000fea000383ffff */
.L_x_151:
[----:B--2---:R-:W-:Y:S02]  /*1e540*/  MOV R0, UR13 ;  /* 0x0000000d00007c02 */ /* 0x004fe40008000f00 */
[----:B-1----:R-:W-:-:S07]  /*1e550*/  MOV R3, R2 ;  /* 0x0000000200037202 */ /* 0x002fce0000000f00 */
.L_x_361:
[----:B-1----:R1:W2:Y:S02]  /*1e560*/  SYNCS.PHASECHK.TRANS64.TRYWAIT P0, [R0+URZ+0xc8], R3 ;  /* 0x0000c803000075a7 */ /* 0x0022a400080011ff */
[----:B--2---:R-:W-:Y:S05]  /*1e570*/  @!P0 NANOSLEEP.SYNCS 0x989680 ;  /* 0x009896800000895d */ /* 0x004fea0003900000 */
[----:B------:R-:W2:Y:S02]  /*1e580*/  @!P0 SYNCS.PHASECHK.TRANS64 P0, [R0+URZ+0xc8], R3 ;  /* 0x0000c803000085a7 */ /* 0x000ea400080010ff */
[----:B--2---:R-:W-:Y:S05]  /*1e590*/  @!P0 BRA `(.L_x_361) ;  /* 0xfffffffc00f08947 */ /* 0x004fea000383ffff */
[----:B------:R-:W-:Y:S05]  /*1e5a0*/  BRA `(.L_x_148) ;  /* 0xffffff3800407947 */ /* 0x000fea000383ffff */
.L_x_152:
[----:B------:R-:W-:-:S07]  /*1e5b0*/  MOV R0, UR13 ;  /* 0x0000000d00007c02 */ /* 0x000fce0008000f00 */
.L_x_362:
[----:B-1----:R1:W2:Y:S02]  /*1e5c0*/  SYNCS.PHASECHK.TRANS64.TRYWAIT P0, [R0+URZ+0x180], RZ ;  /* 0x000180ff000075a7 */ /* 0x0022a400080011ff */
[----:B--2---:R-:W-:Y:S05]  /*1e5d0*/  @!P0 NANOSLEEP.SYNCS 0x989680 ;  /* 0x009896800000895d */ /* 0x004fea0003900000 */
[----:B------:R-:W2:Y:S02]  /*1e5e0*/  @!P0 SYNCS.PHASECHK.TRANS64 P0, [R0+URZ+0x180], RZ ;  /* 0x000180ff000085a7 */ /* 0x000ea400080010ff */
[----:B--2---:R-:W-:Y:S05]  /*1e5f0*/  @!P0 BRA `(.L_x_362) ;  /* 0xfffffffc00f08947 */ /* 0x004fea000383ffff */
[----:B------:R-:W-:Y:S05]  /*1e600*/  BRA `(.L_x_363) ;  /* 0xffffff3800647947 */ /* 0x000fea000383ffff */
.L_x_157:
[-C--:B------:R-:W-:Y:S02]  /*1e610*/  MOV R2, R0.reuse ;  /* 0x0000000000027202 */ /* 0x080fe40000000f00 */
[----:B------:R-:W-:-:S07]  /*1e620*/  MOV R3, R0 ;  /* 0x0000000000037202 */ /* 0x000fce0000000f00 */
.L_x_364:
[----:B-1----:R1:W2:Y:S02]  /*1e630*/  SYNCS.PHASECHK.TRANS64.TRYWAIT P1, [R44+URZ+0x80], R3 ;  /* 0x000080032c0075a7 */ /* 0x0022a400080211ff */
[----:B--2---:R-:W-:Y:S05]  /*1e640*/  @!P1 NANOSLEEP.SYNCS 0x989680 ;  /* 0x009896800000995d */ /* 0x004fea0003900000 */
[----:B------:R-:W2:Y:S02]  /*1e650*/  @!P1 SYNCS.PHASECHK.TRANS64 P1, [R44+URZ+0x80], R3 ;  /* 0x000080032c0095a7 */ /* 0x000ea400080210ff */
[----:B--2---:R-:W-:Y:S05]  /*1e660*/  @!P1 BRA `(.L_x_364) ;  /* 0xfffffffc00f09947 */ /* 0x004fea000383ffff */
[----:B------:R-:W-:Y:S05]  /*1e670*/  BRA `(.L_x_365) ;  /* 0xffffff4000d87947 */ /* 0x000fea000383ffff */
.L_x_158:
[----:B------:R-:W-:-:S07]  /*1e680*/  MOV R9, R8 ;  /* 0x0000000800097202 */ /* 0x000fce0000000f00 */
.L_x_366:
[----:B-1----:R1:W2:Y:S02]  /*1e690*/  SYNCS.PHASECHK.TRANS64.TRYWAIT P1, [R5+URZ+0x130], R9 ;  /* 0x00013009050075a7 */ /* 0x0022a400080211ff */
[----:B--2---:R-:W-:Y:S05]  /*1e6a0*/  @!P1 NANOSLEEP.SYNCS 0x989680 ;  /* 0x009896800000995d */ /* 0x004fea0003900000 */
[----:B------:R-:W2:Y:S02]  /*1e6b0*/  @!P1 SYNCS.PHASECHK.TRANS64 P1, [R5+URZ+0x130], R9 ;  /* 0x00013009050095a7 */ /* 0x000ea400080210ff */
[----:B--2---:R-:W-:Y:S05]  /*1e6c0*/  @!P1 BRA `(.L_x_366) ;  /* 0xfffffffc00f09947 */ /* 0x004fea000383ffff */
[----:B------:R-:W-:Y:S05]  /*1e6d0*/  BRA `(.L_x_367) ;  /* 0xffffff5400c47947 */ /* 0x000fea000383ffff */
.L_x_159:
[----:B------:R-:W-:-:S07]  /*1e6e0*/  MOV R7, R6 ;  /* 0x0000000600077202 */ /* 0x000fce0000000f00 */
.L_x_368:
[----:B--2-4-:R-:W2:Y:S01]  /*1e6f0*/  S2R R2, SR_CgaCtaId ;  /* 0x0000000000027919 */ /* 0x014ea20000008800 */
[----:B------:R-:W-:-:S04]  /*1e700*/  MOV R0, 0x400 ;  /* 0x0000040000007802 */ /* 0x000fc80000000f00 */
[----:B--2---:R-:W-:-:S04]  /*1e710*/  LEA R0, R2, R0, 0x18 ;  /* 0x0000000002007211 */ /* 0x004fc800078ec0ff */
[----:B------:R2:W3:Y:S03]  /*1e720*/  SYNCS.PHASECHK.TRANS64.TRYWAIT P1, [R0+URZ+0xa8], R7 ;  /* 0x0000a807000075a7 */ /* 0x0004e600080211ff */
[----:B---3--:R-:W-:Y:S05]  /*1e730*/  @!P1 NANOSLEEP.SYNCS 0x989680 ;  /* 0x009896800000995d */ /* 0x008fea0003900000 */
[----:B------:R-:W3:Y:S02]  /*1e740*/  @!P1 SYNCS.PHASECHK.TRANS64 P1, [R0+URZ+0xa8], R7 ;  /* 0x0000a807000095a7 */ /* 0x000ee400080210ff */
[----:B---3--:R-:W-:Y:S05]  /*1e750*/  @!P1 BRA `(.L_x_368) ;  /* 0xfffffffc00e49947 */ /* 0x008fea000383ffff */
[----:B------:R-:W-:Y:S05]  /*1e760*/  BRA `(.L_x_369) ;  /* 0xffffff5800587947 */ /* 0x000fea000383ffff */
.L_x_161:
[-C--:B------:R-:W-:Y:S02]  /*1e770*/  MOV R2, R0.reuse ;  /* 0x0000000000027202 */ /* 0x080fe40000000f00 */
[----:B------:R-:W-:-:S07]  /*1e780*/  MOV R3, R0 ;  /* 0x0000000000037202 */ /* 0x000fce0000000f00 */
.L_x_370:
[----:B--2---:R2:W3:Y:S02]  /*1e790*/  SYNCS.PHASECHK.TRANS64.TRYWAIT P1, [R68+URZ+0x80], R3 ;  /* 0x00008003440075a7 */ /* 0x0044e400080211ff */
[----:B---3--:R-:W-:Y:S05]  /*1e7a0*/  @!P1 NANOSLEEP.SYNCS 0x989680 ;  /* 0x009896800000995d */ /* 0x008fea0003900000 */
[----:B------:R-:W3:Y:S02]  /*1e7b0*/  @!P1 SYNCS.PHASECHK.TRANS64 P1, [R68+URZ+0x80], R3 ;  /* 0x00008003440095a7 */ /* 0x000ee400080210ff */
[----:B---3--:R-:W-:Y:S05]  /*1e7c0*/  @!P1 BRA `(.L_x_370) ;  /* 0xfffffffc00f09947 */ /* 0x008fea000383ffff */
[----:B------:R-:W-:Y:S05]  /*1e7d0*/  BRA `(.L_x_371) ;  /* 0xffffff60002c7947 */ /* 0x000fea000383ffff */
.L_x_162:
[-C--:B--2---:R-:W-:Y:S02]  /*1e7e0*/  MOV R4, R37.reuse ;  /* 0x0000002500047202 */ /* 0x084fe40000000f00 */
[----:B------:R-:W-:-:S07]  /*1e7f0*/  MOV R5, R37 ;  /* 0x0000002500057202 */ /* 0x000fce0000000f00 */
.L_x_372:
[----:B-1----:R1:W2:Y:S02]  /*1e800*/  SYNCS.PHASECHK.TRANS64.TRYWAIT P1, [R36+URZ+0x130], R5 ;  /* 0x00013005240075a7 */ /* 0x0022a400080211ff */
[----:B--2---:R-:W-:Y:S05]  /*1e810*/  @!P1 NANOSLEEP.SYNCS 0x989680 ;  /* 0x009896800000995d */ /* 0x004fea0003900000 */
[----:B------:R-:W2:Y:S02]  /*1e820*/  @!P1 SYNCS.PHASECHK.TRANS64 P1, [R36+URZ+0x130], R5 ;  /* 0x00013005240095a7 */ /* 0x000ea400080210ff */
[----:B--2---:R-:W-:Y:S05]  /*1e830*/  @!P1 BRA `(.L_x_372) ;  /* 0xfffffffc00f09947 */ /* 0x004fea000383ffff */
[----:B------:R-:W-:Y:S05]  /*1e840*/  BRA `(.L_x_373) ;  /* 0xffffff6800787947 */ /* 0x000fea000383ffff */
.L_x_163:
[----:B------:R-:W-:-:S07]  /*1e850*/  MOV R2, R3 ;  /* 0x0000000300027202 */ /* 0x000fce0000000f00 */
.L_x_374:
[----:B-1----:R-:W1:Y:S01]  /*1e860*/  S2R R8, SR_CgaCtaId ;  /* 0x0000000000087919 */ /* 0x002e620000008800 */
[----:B------:R-:W-:-:S04]  /*1e870*/  MOV R0, 0x400 ;  /* 0x0000040000007802 */ /* 0x000fc80000000f00 */
[----:B-1----:R-:W-:-:S04]  /*1e880*/  LEA R0, R8, R0, 0x18 ;  /* 0x0000000008007211 */ /* 0x002fc800078ec0ff */
[----:B------:R1:W2:Y:S03]  /*1e890*/  SYNCS.PHASECHK.TRANS64.TRYWAIT P2, [R0+URZ+0xa8], R3 ;  /* 0x0000a803000075a7 */ /* 0x0002a600080411ff */
[----:B--2---:R-:W-:Y:S05]  /*1e8a0*/  @!P2 NANOSLEEP.SYNCS 0x989680 ;  /* 0x009896800000a95d */ /* 0x004fea0003900000 */
[----:B------:R-:W2:Y:S02]  /*1e8b0*/  @!P2 SYNCS.PHASECHK.TRANS64 P2, [R0+URZ+0xa8], R3 ;  /* 0x0000a8030000a5a7 */ /* 0x000ea400080410ff */
[----:B--2---:R-:W-:Y:S05]  /*1e8c0*/  @!P2 BRA `(.L_x_374) ;  /* 0xfffffffc00e4a947 */ /* 0x004fea000383ffff */
[----:B------:R-:W-:Y:S05]  /*1e8d0*/  BRA `(.L_x_375) ;  /* 0xffffff6c00307947 */ /* 0x000fea000383ffff */
.L_x_164:
[-C--:B------:R-:W-:Y:S02]  /*1e8e0*/  MOV R2, R0.reuse ;  /* 0x0000000000027202 */ /* 0x080fe40000000f00 */
[----:B------:R-:W-:-:S07]  /*1e8f0*/  MOV R3, R0 ;  /* 0x0000000000037202 */ /* 0x000fce0000000f00 */
.L_x_376:
[----:B-1----:R1:W2:Y:S02]  /*1e900*/  SYNCS.PHASECHK.TRANS64.TRYWAIT P1, [R68+URZ+0x80], R3 ;  /* 0x00008003440075a7 */ /* 0x0022a400080211ff */
[----:B--2---:R-:W-:Y:S05]  /*1e910*/  @!P1 NANOSLEEP.SYNCS 0x989680 ;  /* 0x009896800000995d */ /* 0x004fea0003900000 */
[----:B------:R-:W2:Y:S02]  /*1e920*/  @!P1 SYNCS.PHASECHK.TRANS64 P1, [R68+URZ+0x80], R3 ;  /* 0x00008003440095a7 */ /* 0x000ea400080210ff */
[----:B--2---:R-:W-:Y:S05]  /*1e930*/  @!P1 BRA `(.L_x_376) ;  /* 0xfffffffc00f09947 */ /* 0x004fea000383ffff */
[----:B------:R-:W-:Y:S05]  /*1e940*/  BRA `(.L_x_377) ;  /* 0xffffff70003c7947 */ /* 0x000fea000383ffff */
.L_x_165:
[-C--:B------:R-:W-:Y:S02]  /*1e950*/  MOV R12, R36.reuse ;  /* 0x00000024000c7202 */ /* 0x080fe40000000f00 */
[----:B------:R-:W-:-:S07]  /*1e960*/  MOV R13, R36 ;  /* 0x00000024000d7202 */ /* 0x000fce0000000f00 */
.L_x_378:
[----:B-1----:R1:W2:Y:S02]  /*1e970*/  SYNCS.PHASECHK.TRANS64.TRYWAIT P1, [R3+URZ+0x130], R13 ;  /* 0x0001300d030075a7 */ /* 0x0022a400080211ff */
[----:B--2---:R-:W-:Y:S05]  /*1e980*/  @!P1 NANOSLEEP.SYNCS 0x989680 ;  /* 0x009896800000995d */ /* 0x004fea0003900000 */
[----:B------:R-:W2:Y:S02]  /*1e990*/  @!P1 SYNCS.PHASECHK.TRANS64 P1, [R3+URZ+0x130], R13 ;  /* 0x0001300d030095a7 */ /* 0x000ea400080210ff */
[----:B--2---:R-:W-:Y:S05]  /*1e9a0*/  @!P1 BRA `(.L_x_378) ;  /* 0xfffffffc00f09947 */ /* 0x004fea000383ffff */
[----:B------:R-:W-:Y:S05]  /*1e9b0*/  BRA `(.L_x_379) ;  /* 0xffffff7800fc7947 */ /* 0x000fea000383ffff */
.L_x_166:
[-C--:B------:R-:W-:Y:S02]  /*1e9c0*/  MOV R2, R55.reuse ;  /* 0x0000003700027202 */ /* 0x080fe40000000f00 */
[----:B------:R-:W-:-:S07]  /*1e9d0*/  MOV R3, R55 ;  /* 0x0000003700037202 */ /* 0x000fce0000000f00 */
.L_x_380:
        /* <DEDUP_REMOVED lines=8> */
.L_x_169:
[-C--:B------:R-:W-:Y:S02]  /*1ea60*/  MOV R2, R0.reuse ;  /* 0x0000000000027202 */ /* 0x080fe40000000f00 */
[----:B------:R-:W-:-:S07]  /*1ea70*/  MOV R3, R0 ;  /* 0x0000000000037202 */ /* 0x000fce0000000f00 */
.L_x_382:
[----:B-1----:R1:W2:Y:S02]  /*1ea80*/  SYNCS.PHASECHK.TRANS64.TRYWAIT P1, [R68+URZ+0x80], R3 ;  /* 0x00008003440075a7 */ /* 0x0022a400080211ff */
[----:B--2---:R-:W-:Y:S05]  /*1ea90*/  @!P1 NANOSLEEP.SYNCS 0x989680 ;  /* 0x009896800000995d */ /* 0x004fea0003900000 */
[----:B------:R-:W2:Y:S02]  /*1eaa0*/  @!P1 SYNCS.PHASECHK.TRANS64 P1, [R68+URZ+0x80], R3 ;  /* 0x00008003440095a7 */ /* 0x000ea400080210ff */
[----:B--2---:R-:W-:Y:S05]  /*1eab0*/  @!P1 BRA `(.L_x_382) ;  /* 0xfffffffc00f09947 */ /* 0x004fea000383ffff */
[----:B------:R-:W-:Y:S05]  /*1eac0*/  BRA `(.L_x_383) ;  /* 0xffffff8400847947 */ /* 0x000fea000383ffff */
.L_x_170:
[-C--:B------:R-:W-:Y:S02]  /*1ead0*/  MOV R6, R37.reuse ;  /* 0x0000002500067202 */ /* 0x080fe40000000f00 */
[----:B------:R-:W-:-:S07]  /*1eae0*/  MOV R7, R37 ;  /* 0x0000002500077202 */ /* 0x000fce0000000f00 */
.L_x_384:
[----:B-1----:R1:W2:Y:S02]  /*1eaf0*/  SYNCS.PHASECHK.TRANS64.TRYWAIT P2, [R36+URZ+0x130], R7 ;  /* 0x00013007240075a7 */ /* 0x0022a400080411ff */
[----:B--2---:R-:W-:Y:S05]  /*1eb00*/  @!P2 NANOSLEEP.SYNCS 0x989680 ;  /* 0x009896800000a95d */ /* 0x004fea0003900000 */
[----:B------:R-:W2:Y:S02]  /*1eb10*/  @!P2 SYNCS.PHASECHK.TRANS64 P2, [R36+URZ+0x130], R7 ;  /* 0x000130072400a5a7 */ /* 0x000ea400080410ff */
[----:B--2---:R-:W-:Y:S05]  /*1eb20*/  @!P2 BRA `(.L_x_384) ;  /* 0xfffffffc00f0a947 */ /* 0x004fea000383ffff */
[----:B------:R-:W-:Y:S05]  /*1eb30*/  BRA `(.L_x_385) ;  /* 0xffffff8c00d87947 */ /* 0x000fea000383ffff */
.L_x_171:
[-C--:B------:R-:W-:Y:S02]  /*1eb40*/  MOV R6, R39.reuse ;  /* 0x0000002700067202 */ /* 0x080fe40000000f00 */
[----:B------:R-:W-:-:S07]  /*1eb50*/  MOV R7, R39 ;  /* 0x0000002700077202 */ /* 0x000fce0000000f00 */
.L_x_386:
[----:B-1----:R1:W2:Y:S02]  /*1eb60*/  SYNCS.PHASECHK.TRANS64.TRYWAIT P1, [R92+URZ+0xa8], R7 ;  /* 0x0000a8075c0075a7 */ /* 0x0022a400080211ff */
[----:B--2---:R-:W-:Y:S05]  /*1eb70*/  @!P1 NANOSLEEP.SYNCS 0x989680 ;  /* 0x009896800000995d */ /* 0x004fea0003900000 */
[----:B------:R-:W2:Y:S02]  /*1eb80*/  @!P1 SYNCS.PHASECHK.TRANS64 P1, [R92+URZ+0xa8], R7 ;  /* 0x0000a8075c0095a7 */ /* 0x000ea400080210ff */
[----:B--2---:R-:W-:Y:S05]  /*1eb90*/  @!P1 BRA `(.L_x_386) ;  /* 0xfffffffc00f09947 */ /* 0x004fea000383ffff */
[----:B------:R-:W-:Y:S05]  /*1eba0*/  BRA `(.L_x_387) ;  /* 0xffffff9000e07947 */ /* 0x000fea000383ffff */
.L_x_172:
[-C--:B------:R-:W-:Y:S02]  /*1ebb0*/  MOV R2, R0.reuse ;  /* 0x0000000000027202 */ /* 0x080fe40000000f00 */
[----:B------:R-:W-:-:S07]  /*1ebc0*/  MOV R3, R0 ;  /* 0x0000000000037202 */ /* 0x000fce0000000f00 */
.L_x_388:
[----:B-1----:R1:W2:Y:S02]  /*1ebd0*/  SYNCS.PHASECHK.TRANS64.TRYWAIT P1, [R9+URZ+0x190], R3 ;  /* 0x00019003090075a7 */ /* 0x0022a400080211ff */
[----:B--2---:R-:W-:Y:S05]  /*1ebe0*/  @!P1 NANOSLEEP.SYNCS 0x989680 ;  /* 0x009896800000995d */ /* 0x004fea0003900000 */
[----:B------:R-:W2:Y:S02]  /*1ebf0*/  @!P1 SYNCS.PHASECHK.TRANS64 P1, [R9+URZ+0x190], R3 ;  /* 0x00019003090095a7 */ /* 0x000ea400080210ff */
[----:B--2---:R-:W-:Y:S05]  /*1ec00*/  @!P1 BRA `(.L_x_388) ;  /* 0xfffffffc00f09947 */ /* 0x004fea000383ffff */
[----:B------:R-:W-:Y:S05]  /*1ec10*/  BRA `(.L_x_389) ;  /* 0xffffff9400f87947 */ /* 0x000fea000383ffff */
.L_x_174:
[----:B------:R-:W-:-:S07]  /*1ec20*/  MOV R5, R4 ;  /* 0x0000000400057202 */ /* 0x000fce0000000f00 */
.L_x_390:
[----:B-1----:R1:W2:Y:S02]  /*1ec30*/  SYNCS.PHASECHK.TRANS64.TRYWAIT P0, [R9+URZ+0xa8], R5 ;  /* 0x0000a805090075a7 */ /* 0x0022a400080011ff */
[----:B--2---:R-:W-:Y:S05]  /*1ec40*/  @!P0 NANOSLEEP.SYNCS 0x989680 ;  /* 0x009896800000895d */ /* 0x004fea0003900000 */
[----:B------:R-:W2:Y:S02]  /*1ec50*/  @!P0 SYNCS.PHASECHK.TRANS64 P0, [R9+URZ+0xa8], R5 ;  /* 0x0000a805090085a7 */ /* 0x000ea400080010ff */
[----:B--2---:R-:W-:Y:S05]  /*1ec60*/  @!P0 BRA `(.L_x_390) ;  /* 0xfffffffc00f08947 */ /* 0x004fea000383ffff */
[----:B------:R-:W-:Y:S05]  /*1ec70*/  BRA `(.L_x_391) ;  /* 0xffffff98004c7947 */ /* 0x000fea000383ffff */
.L_x_175:
[----:B------:R-:W-:-:S07]  /*1ec80*/  MOV R3, R2 ;  /* 0x0000000200037202 */ /* 0x000fce0000000f00 */
.L_x_392:
[----:B--2---:R2:W3:Y:S02]  /*1ec90*/  SYNCS.PHASECHK.TRANS64.TRYWAIT P0, [R0+URZ+0x130], R3 ;  /* 0x00013003000075a7 */ /* 0x0044e400080011ff */
[----:B---3--:R-:W-:Y:S05]  /*1eca0*/  @!P0 NANOSLEEP.SYNCS 0x989680 ;  /* 0x009896800000895d */ /* 0x008fea0003900000 */
[----:B------:R-:W3:Y:S02]  /*1ecb0*/  @!P0 SYNCS.PHASECHK.TRANS64 P0, [R0+URZ+0x130], R3 ;  /* 0x00013003000085a7 */ /* 0x000ee400080010ff */
[----:B---3--:R-:W-:Y:S05]  /*1ecc0*/  @!P0 BRA `(.L_x_392) ;  /* 0xfffffffc00f08947 */ /* 0x008fea000383ffff */
[----:B------:R-:W-:Y:S05]  /*1ecd0*/  BRA `(.L_x_393) ;  /* 0xffffff98003c7947 */ /* 0x000fea000383ffff */
.L_x_182:
[----:B------:R-:W-:-:S07]  /*1ece0*/  MOV R3, R2 ;  /* 0x0000000200037202 */ /* 0x000fce0000000f00 */
.L_x_394:
[----:B-1----:R1:W2:Y:S02]  /*1ecf0*/  SYNCS.PHASECHK.TRANS64.TRYWAIT P0, [R0+URZ+0x120], R3 ;  /* 0x00012003000075a7 */ /* 0x0022a400080011ff */
[----:B--2---:R-:W-:Y:S05]  /*1ed00*/  @!P0 NANOSLEEP.SYNCS 0x989680 ;  /* 0x009896800000895d */ /* 0x004fea0003900000 */
[----:B------:R-:W2:Y:S02]  /*1ed10*/  @!P0 SYNCS.PHASECHK.TRANS64 P0, [R0+URZ+0x120], R3 ;  /* 0x00012003000085a7 */ /* 0x000ea400080010ff */
[----:B--2---:R-:W-:Y:S05]  /*1ed20*/  @!P0 BRA `(.L_x_394) ;  /* 0xfffffffc00f08947 */ /* 0x004fea000383ffff */
[----:B------:R-:W-:Y:S05]  /*1ed30*/  BRA `(.L_x_395) ;  /* 0xffffff9c00d47947 */ /* 0x000fea000383ffff */
.L_x_184:
[----:B------:R-:W-:-:S07]  /*1ed40*/  MOV R5, R4 ;  /* 0x0000000400057202 */ /* 0x000fce0000000f00 */
.L_x_396:
[----:B-1----:R1:W2:Y:S02]  /*1ed50*/  SYNCS.PHASECHK.TRANS64.TRYWAIT P0, [R0+URZ+0x120], R5 ;  /* 0x00012005000075a7 */ /* 0x0022a400080011ff */
[----:B--2---:R-:W-:Y:S05]  /*1ed60*/  @!P0 NANOSLEEP.SYNCS 0x989680 ;  /* 0x009896800000895d */ /* 0x004fea0003900000 */
[----:B------:R-:W2:Y:S02]  /*1ed70*/  @!P0 SYNCS.PHASECHK.TRANS64 P0, [R0+URZ+0x120], R5 ;  /* 0x00012005000085a7 */ /* 0x000ea400080010ff */
[----:B--2---:R-:W-:Y:S05]  /*1ed80*/  @!P0 BRA `(.L_x_396) ;  /* 0xfffffffc00f08947 */ /* 0x004fea000383ffff */
[----:B------:R-:W-:Y:S05]  /*1ed90*/  BRA `(.L_x_397) ;  /* 0xffffffa000007947 */ /* 0x000fea000383ffff */
.L_x_185:
[----:B------:R-:W-:-:S07]  /*1eda0*/  MOV R2, R3 ;  /* 0x0000000300027202 */ /* 0x000fce0000000f00 */
.L_x_398:
[----:B-1----:R1:W2:Y:S02]  /*1edb0*/  SYNCS.PHASECHK.TRANS64.TRYWAIT P1, [R72+URZ+0xb0], R3 ;  /* 0x0000b003480075a7 */ /* 0x0022a400080211ff */
[----:B--2---:R-:W-:Y:S05]  /*1edc0*/  @!P1 NANOSLEEP.SYNCS 0x989680 ;  /* 0x009896800000995d */ /* 0x004fea0003900000 */
[----:B------:R-:W2:Y:S02]  /*1edd0*/  @!P1 SYNCS.PHASECHK.TRANS64 P1, [R72+URZ+0xb0], R3 ;  /* 0x0000b003480095a7 */ /* 0x000ea400080210ff */
[----:B--2---:R-:W-:Y:S05]  /*1ede0*/  @!P1 BRA `(.L_x_398) ;  /* 0xfffffffc00f09947 */ /* 0x004fea000383ffff */
[----:B------:R-:W-:Y:S05]  /*1edf0*/  BRA `(.L_x_399) ;  /* 0xffffffa000087947 */ /* 0x000fea000383ffff */
.L_x_187:
[-C--:B------:R-:W-:Y:S02]  /*1ee00*/  MOV R2, R69.reuse ;  /* 0x0000004500027202 */ /* 0x080fe40000000f00 */
[----:B-1----:R-:W-:-:S07]  /*1ee10*/  MOV R3, R69 ;  /* 0x0000004500037202 */ /* 0x002fce0000000f00 */
.L_x_400:
[----:B-1----:R1:W3:Y:S02]  /*1ee20*/  SYNCS.PHASECHK.TRANS64.TRYWAIT P3, [R72+URZ+0xc0], R3 ;  /* 0x0000c003480075a7 */ /* 0x0022e400080611ff */
[----:B---3--:R-:W-:Y:S05]  /*1ee30*/  @!P3 NANOSLEEP.SYNCS 0x989680 ;  /* 0x009896800000b95d */ /* 0x008fea0003900000 */
[----:B------:R-:W3:Y:S02]  /*1ee40*/  @!P3 SYNCS.PHASECHK.TRANS64 P3, [R72+URZ+0xc0], R3 ;  /* 0x0000c0034800b5a7 */ /* 0x000ee400080610ff */
[----:B---3--:R-:W-:Y:S05]  /*1ee50*/  @!P3 BRA `(.L_x_400) ;  /* 0xfffffffc00f0b947 */ /* 0x008fea000383ffff */
[----:B------:R-:W-:Y:S05]  /*1ee60*/  BRA `(.L_x_401) ;  /* 0xffffffa4006c7947 */ /* 0x000fea000383ffff */
.L_x_192:
[-C--:B------:R-:W-:Y:S02]  /*1ee70*/  MOV R2, R13.reuse ;  /* 0x0000000d00027202 */ /* 0x080fe40000000f00 */
[----:B------:R-:W-:-:S07]  /*1ee80*/  MOV R3, R13 ;  /* 0x0000000d00037202 */ /* 0x000fce0000000f00 */
.L_x_402:
[----:B-1----:R1:W2:Y:S02]  /*1ee90*/  SYNCS.PHASECHK.TRANS64.TRYWAIT P0, [R152+URZ+0xb0], R3 ;  /* 0x0000b003980075a7 */ /* 0x0022a400080011ff */
[----:B--2---:R-:W-:Y:S05]  /*1eea0*/  @!P0 NANOSLEEP.SYNCS 0x989680 ;  /* 0x009896800000895d */ /* 0x004fea0003900000 */
[----:B------:R-:W2:Y:S02]  /*1eeb0*/  @!P0 SYNCS.PHASECHK.TRANS64 P0, [R152+URZ+0xb0], R3 ;  /* 0x0000b003980085a7 */ /* 0x000ea400080010ff */
[----:B--2---:R-:W-:Y:S05]  /*1eec0*/  @!P0 BRA `(.L_x_402) ;  /* 0xfffffffc00f08947 */ /* 0x004fea000383ffff */
[----:B------:R-:W-:Y:S05]  /*1eed0*/  BRA `(.L_x_403) ;  /* 0xffffffac00d07947 */ /* 0x000fea000383ffff */
.L_x_194:
[-C--:B-1----:R-:W-:Y:S02]  /*1eee0*/  MOV R4, R0.reuse ;  /* 0x0000000000047202 */ /* 0x082fe40000000f00 */
[----:B------:R-:W-:-:S07]  /*1eef0*/  MOV R5, R0 ;  /* 0x0000000000057202 */ /* 0x000fce0000000f00 */
.L_x_404:
[----:B-1----:R1:W2:Y:S02]  /*1ef00*/  SYNCS.PHASECHK.TRANS64.TRYWAIT P0, [R152+URZ+0xc0], R5 ;  /* 0x0000c005980075a7 */ /* 0x0022a400080011ff */
[----:B--2---:R-:W-:Y:S05]  /*1ef10*/  @!P0 NANOSLEEP.SYNCS 0x989680 ;  /* 0x009896800000895d */ /* 0x004fea0003900000 */
[----:B------:R-:W2:Y:S02]  /*1ef20*/  @!P0 SYNCS.PHASECHK.TRANS64 P0, [R152+URZ+0xc0], R5 ;  /* 0x0000c005980085a7 */ /* 0x000ea400080010ff */
[----:B--2---:R-:W-:Y:S05]  /*1ef30*/  @!P0 BRA `(.L_x_404) ;  /* 0xfffffffc00f08947 */ /* 0x004fea000383ffff */
[----:B------:R-:W-:Y:S05]  /*1ef40*/  BRA `(.L_x_405) ;  /* 0xffffffc000187947 */ /* 0x000fea000383ffff */
.L_x_196:
[-C--:B------:R-:W-:Y:S02]  /*1ef50*/  MOV R2, R0.reuse ;  /* 0x0000000000027202 */ /* 0x080fe40000000f00 */
[----:B------:R-:W-:-:S07]  /*1ef60*/  MOV R3, R0 ;  /* 0x0000000000037202 */ /* 0x000fce0000000f00 */
.L_x_406:
[----:B--2---:R2:W3:Y:S02]  /*1ef70*/  SYNCS.PHASECHK.TRANS64.TRYWAIT P0, [R152+URZ+0x190], R3 ;  /* 0x00019003980075a7 */ /* 0x0044e400080011ff */
[----:B---3--:R-:W-:Y:S05]  /*1ef80*/  @!P0 NANOSLEEP.SYNCS 0x989680 ;  /* 0x009896800000895d */ /* 0x008fea0003900000 */
[----:B------:R-:W3:Y:S02]  /*1ef90*/  @!P0 SYNCS.PHASECHK.TRANS64 P0, [R152+URZ+0x190], R3 ;  /* 0x00019003980085a7 */ /* 0x000ee400080010ff */
[----:B---3--:R-:W-:Y:S05]  /*1efa0*/  @!P0 BRA `(.L_x_406) ;  /* 0xfffffffc00f08947 */ /* 0x008fea000383ffff */
[----:B------:R-:W-:Y:S05]  /*1efb0*/  BRA `(.L_x_407) ;  /* 0xffffffd0000c7947 */ /* 0x000fea000383ffff */
        .weak           $__internal_0_$__cuda_sm10x_tcgen05_guardrail_trap_col_being_dealloced_not_returned_by_alloc
        .type           $__internal_0_$__cuda_sm10x_tcgen05_guardrail_trap_col_being_dealloced_not_returned_by_alloc,@function
        .size           $__internal_0_$__cuda_sm10x_tcgen05_guardrail_trap_col_being_dealloced_not_returned_by_alloc,($__internal_1_$__cuda_sm10x_tcgen05_guardrail_trap_phase_invalid_during_alloc - $__internal_0_$__cuda_sm10x_tcgen05_guardrail_trap_col_being_dealloced_not_returned_by_alloc)
$__internal_0_$__cuda_sm10x_tcgen05_guardrail_trap_col_being_dealloced_not_returned_by_alloc:
[----:B------:R-:W-:Y:S05]  /*1efc0*/  BPT.TRAP 0x1 ;  /* 0x000000040000795c */ /* 0x000fea0000300000 */
[----:B------:R-:W-:-:S04]  /*1efd0*/  HFMA2 R3, -RZ, RZ, 0, 0 ;  /* 0x00000000ff037431 */ /* 0x000fc800000001ff */
[----:B------:R-:W-:Y:S05]  /*1efe0*/  RET.REL.NODEC R2 `(kernel_cutlass_kernel_flash_attncuteflash_fwd_mla_sm100FlashAttentionMLAForwardSm100_object_at__tensor0000o64811101213_tensor0000o256811101213_tensor0000o256811101213_tensor000o6411110012_0) ;  /* 0xfffffe1002047950 */ /* 0x000fea0003c3ffff */
        .weak           $__internal_1_$__cuda_sm10x_tcgen05_guardrail_trap_phase_invalid_during_alloc
        .type           $__internal_1_$__cuda_sm10x_tcgen05_guardrail_trap_phase_invalid_during_alloc,@function
        .size           $__internal_1_$__cuda_sm10x_tcgen05_guardrail_trap_phase_invalid_during_alloc,($__internal_2_$__cuda_sm10x_tcgen05_guardrail_trap_unallocated_columns_being_dealloced - $__internal_1_$__cuda_sm10x_tcgen05_guardrail_trap_phase_invalid_during_alloc)
$__internal_1_$__cuda_sm10x_tcgen05_guardrail_trap_phase_invalid_during_alloc:
[----:B------:R-:W-:Y:S05]  /*1eff0*/  BPT.TRAP 0x1 ;  /* 0x000000040000795c */ /* 0x000fea0000300000 */
[----:B------:R-:W-:-:S04]  /*1f000*/  MOV R3, 0x0 ;  /* 0x0000000000037802 */ /* 0x000fc80000000f00 */
[----:B------:R-:W-:Y:S05]  /*1f010*/  RET.REL.NODEC R2 `(kernel_cutlass_kernel_flash_attncuteflash_fwd_mla_sm100FlashAttentionMLAForwardSm100_object_at__tensor0000o64811101213_tensor0000o256811101213_tensor0000o256811101213_tensor000o6411110012_0) ;  /* 0xfffffe0c02f87950 */ /* 0x000fea0003c3ffff */
        .weak           $__internal_2_$__cuda_sm10x_tcgen05_guardrail_trap_unallocated_columns_being_dealloced
        .type           $__internal_2_$__cuda_sm10x_tcgen05_guardrail_trap_unallocated_columns_being_dealloced,@function
        .size           $__internal_2_$__cuda_sm10x_tcgen05_guardrail_trap_unallocated_columns_being_dealloced,(.L_x_411 - $__internal_2_$__cuda_sm10x_tcgen05_guardrail_trap_unallocated_columns_being_dealloced)
$__internal_2_$__cuda_sm10x_tcgen05_guardrail_trap_unallocated_columns_being_dealloced:
[----:B------:R-:W-:Y:S05]  /*1f020*/  BPT.TRAP 0x1 ;  /* 0x000000040000795c */ /* 0x000fea0000300000 */
[----:B------:R-:W-:-:S04]  /*1f030*/  HFMA2 R3, -RZ, RZ, 0, 0 ;  /* 0x00000000ff037431 */ /* 0x000fc800000001ff */
[----:B------:R-:W-:Y:S05]  /*1f040*/  RET.REL.NODEC R2 `(kernel_cutlass_kernel_flash_attncuteflash_fwd_mla_sm100FlashAttentionMLAForwardSm100_object_at__tensor0000o64811101213_tensor0000o256811101213_tensor0000o256811101213_tensor000o6411110012_0) ;  /* 0xfffffe0c02ec7950 */ /* 0x000fea0003c3ffff */
.L_x_408:
[----:B------:R-:W-:-:S00]  /*1f050*/  BRA `(.L_x_408) ;  /* 0xfffffffc00fc7947 */ /* 0x000fc0000383ffff */
[----:B------:R-:W-:-:S00]  /*1f060*/  NOP ;  /* 0x0000000000007918 */ /* 0x000fc00000000000 */
        /* <DEDUP_REMOVED lines=9> */
.L_x_411:


//--------------------- .nv.shared.kernel_cutlass_kernel_flash_attncuteflash_fwd_mla_sm100FlashAttentionMLAForwardSm100_object_at__tensor0000o64811101213_tensor0000o256811101213_tensor0000o256811101213_tensor000o6411110012_0 --------------------------
	.section	.nv.shared.kernel_cutlass_kernel_flash_attncuteflash_fwd_mla_sm100FlashAttentionMLAForwardSm100_object_at__tensor0000o64811101213_tensor0000o256811101213_tensor0000o256811101213_tensor000o6411110012_0,"aw",@nobits
	.sectionflags	@""
	.align	1024
	.zero		1024


//--------------------- .nv.shared.reserved.0     --------------------------
	.section	.nv.shared.reserved.0,"aw",@nobits
	.align	8
	.weak		__nv_reservedSMEM_offset_0_alias
	.size		__nv_reservedSMEM_offset_0_alias, 0, 64
	.other		__nv_reservedSMEM_offset_0_alias,@"STO_CUDA_RESERVED_SHARED STV_DEFAULT"
__nv_reservedSMEM_offset_0_alias:
	.zero		0
.nv.shared.reserved.0:
	.zero		64
	.weak		__nv_reservedSMEM_allocation_phase
	.type		__nv_reservedSMEM_allocation_phase,@object
	.size		__nv_reservedSMEM_allocation_phase,(.L_0 - __nv_reservedSMEM_allocation_phase)
__nv_reservedSMEM_allocation_phase:
	.zero		1
.L_0:
	.zero		7
	.weak		__nv_reservedSMEM_devtool_atexit_pc
	.type		__nv_reservedSMEM_devtool_atexit_pc,@object
	.size		__nv_reservedSMEM_devtool_atexit_pc,(__nv_reservedSMEM_allocation_mask - __nv_reservedSMEM_devtool_atexit_pc)
__nv_reservedSMEM_devtool_atexit_pc:
	.zero		8
	.weak		__nv_reservedSMEM_allocation_mask
	.type		__nv_reservedSMEM_allocation_mask,@object
	.size		__nv_reservedSMEM_allocation_mask,(.L_2 - __nv_reservedSMEM_allocation_mask)
__nv_reservedSMEM_allocation_mask:
	.zero		4
.L_2:
	.zero		4
	.weak		__nv_reservedSMEM_tmem_allocation_pipeline_mbarrier
	.type		__nv_reservedSMEM_tmem_allocation_pipeline_mbarrier,@object
	.size		__nv_reservedSMEM_tmem_allocation_pipeline_mbarrier,(__nv_reservedSMEM_tmem_allocation_pipeline_mbarrier_parity - __nv_reservedSMEM_tmem_allocation_pipeline_mbarrier)
__nv_reservedSMEM_tmem_allocation_pipeline_mbarrier:
	.zero		8
	.weak		__nv_reservedSMEM_tmem_allocation_pipeline_mbarrier_parity
	.type		__nv_reservedSMEM_tmem_allocation_pipeline_mbarrier_parity,@object
	.size		__nv_reservedSMEM_tmem_allocation_pipeline_mbarrier_parity,(.L_4 - __nv_reservedSMEM_tmem_allocation_pipeline_mbarrier_parity)
__nv_reservedSMEM_tmem_allocation_pipeline_mbarrier_parity:
	.zero		4
.L_4:


//--------------------- .nv.constant0.kernel_cutlass_kernel_flash_attncuteflash_fwd_mla_sm100FlashAttentionMLAForwardSm100_object_at__tensor0000o64811101213_tensor0000o256811101213_tensor0000o256811101213_tensor000o6411110012_0 --------------------------
	.section	.nv.constant0.kernel_cutlass_kernel_flash_attncuteflash_fwd_mla_sm100FlashAttentionMLAForwardSm100_object_at__tensor0000o64811101213_tensor0000o256811101213_tensor0000o256811101213_tensor000o6411110012_0,"a",@progbits
	.sectionflags	@""
	.align	4
.nv.constant0.kernel_cutlass_kernel_flash_attncuteflash_fwd_mla_sm100FlashAttentionMLAForwardSm100_object_at__tensor0000o64811101213_tensor0000o256811101213_tensor0000o256811101213_tensor000o6411110012_0:
	.zero		2276


//--------------------- SYMBOLS --------------------------

	.type		.nv.reservedSmem.offset0,@object
	.size		.nv.reservedSmem.offset0,0x4
	.type		.nv.reservedSmem.cap,@object
	.size		.nv.reservedSmem.cap,0x4
